def matmul_kernel(
    a_ptr,
    b_ptr,
    c_ptr,
    M,
    N,
    K,
    stride_am,
    stride_ak,
    stride_bk,
    stride_bn,
    stride_cm,
    stride_cn,
    BLOCK_M: tl.constexpr,
    BLOCK_N: tl.constexpr,
    BLOCK_K: tl.constexpr,
    GROUP_M: tl.constexpr,
):
    pid = tl.program_id(axis=0)
    num_pid_m = tl.cdiv(M, BLOCK_M)
    num_pid_n = tl.cdiv(N, BLOCK_N)
    num_pid_in_group = GROUP_M * num_pid_n
    group_id = pid // num_pid_in_group
    first_pid_m = group_id * GROUP_M
    group_size_m = min(num_pid_m - first_pid_m, GROUP_M)
    pid_m = first_pid_m + ((pid % num_pid_in_group) % group_size_m)
    pid_n = (pid % num_pid_in_group) // group_size_m

    offs_am = (pid_m * BLOCK_M + tl.arange(0, BLOCK_M)) % M
    offs_bn = (pid_n * BLOCK_N + tl.arange(0, BLOCK_N)) % N
    offs_k = tl.arange(0, BLOCK_K)
    a_ptrs = a_ptr + offs_am[:, None] * stride_am + offs_k[None, :] * stride_ak
    b_ptrs = b_ptr + offs_k[:, None] * stride_bk + offs_bn[None, :] * stride_bn

    acc = tl.zeros((BLOCK_M, BLOCK_N), dtype=tl.float32)
    for kk in range(0, tl.cdiv(K, BLOCK_K)):
        a = tl.load(a_ptrs, mask=offs_k[None, :] < K - kk * BLOCK_K, other=0.0)
        b = tl.load(b_ptrs, mask=offs_k[:, None] < K - kk * BLOCK_K, other=0.0)
        acc = tl.dot(a, b, acc)
        a_ptrs += BLOCK_K * stride_ak
        b_ptrs += BLOCK_K * stride_bk

    c = acc.to(c_ptr.dtype.element_ty)
    offs_cm = pid_m * BLOCK_M + tl.arange(0, BLOCK_M)
    offs_cn = pid_n * BLOCK_N + tl.arange(0, BLOCK_N)
    c_ptrs = c_ptr + offs_cm[:, None] * stride_cm + offs_cn[None, :] * stride_cn
    mask = (offs_cm[:, None] < M) & (offs_cn[None, :] < N)
    tl.store(c_ptrs, c, mask=mask)

# config = {"BLOCK_K": 128, "BLOCK_M": 256, "BLOCK_N": 64, "GROUP_M": 8, "arch": "sm_100", "dtype": "fp8e5m2", "num_ctas": 1, "num_stages": 3, "num_warps": 8}
# arch = sm_100


// ===== COMPILED SASS (sm_100a) =====

	.target	sm_100a

	.elftype	@"ET_EXEC"


//--------------------- .note.nv.tkinfo           --------------------------
	.section	.note.nv.tkinfo,"",@"SHT_NOTE"
	.sectionflags	@"SHF_NOTE_NV_TKINFO"
	.tkinfo
        /*0018*/ 	.word	0x00000081
        /*0030*/ 	.string	""
        /*0030*/ 	.string	"ptxas-blackwell"
        /*0030*/ 	.string	"Cuda compilation tools, release 12.9, V12.9.86"
        /*0030*/ 	.string	"Build cuda_12.9.r12.9/compiler.36037853_0"
        /*0030*/ 	.string	"-v  -suppress-debug-info  -lineinfo  -arch sm_100a "



//--------------------- .note.nv.cuver            --------------------------
	.section	.note.nv.cuver,"",@"SHT_NOTE"
	.sectionflags	@"SHF_NOTE_NV_CUVER"
        /*0018*/ 	.short	0x0001
        /*001a*/ 	.short	0x0064
        /*001c*/ 	.short	0x0001
        /*001e*/ 	.short	0x0000
        /*0020*/ 	.short	0x0001
        /*0022*/ 	.short	0x0000


//--------------------- .nv.info                  --------------------------
	.section	.nv.info,"",@"SHT_CUDA_INFO"
	.align	4


	//----- nvinfo : EIATTR_REGCOUNT
	.align		4
        /*0000*/ 	.byte	0x04, 0x2f
        /*0002*/ 	.short	(.L_4 - .L_3)
	.align		4
.L_3:
        /*0004*/ 	.word	index@(matmul_kernel)
        /*0008*/ 	.word	0x00000080


	//----- nvinfo : EIATTR_FRAME_SIZE
	.align		4
.L_4:
        /*000c*/ 	.byte	0x04, 0x11
        /*000e*/ 	.short	(.L_6 - .L_5)
	.align		4
.L_5:
        /*0010*/ 	.word	index@($__internal_2_$__cuda_sm10x_tcgen05_guardrail_trap_unallocated_columns_being_dealloced)
        /*0014*/ 	.word	0x00000648


	//----- nvinfo : EIATTR_FRAME_SIZE
	.align		4
.L_6:
        /*0018*/ 	.byte	0x04, 0x11
        /*001a*/ 	.short	(.L_8 - .L_7)
	.align		4
.L_7:
        /*001c*/ 	.word	index@($__internal_1_$__cuda_sm10x_tcgen05_guardrail_trap_phase_invalid_during_alloc)
        /*0020*/ 	.word	0x00000648


	//----- nvinfo : EIATTR_FRAME_SIZE
	.align		4
.L_8:
        /*0024*/ 	.byte	0x04, 0x11
        /*0026*/ 	.short	(.L_10 - .L_9)
	.align		4
.L_9:
        /*0028*/ 	.word	index@($__internal_0_$__cuda_sm10x_tcgen05_guardrail_trap_col_being_dealloced_not_returned_by_alloc)
        /*002c*/ 	.word	0x00000648


	//----- nvinfo : EIATTR_FRAME_SIZE
	.align		4
.L_10:
        /*0030*/ 	.byte	0x04, 0x11
        /*0032*/ 	.short	(.L_12 - .L_11)
	.align		4
.L_11:
        /*0034*/ 	.word	index@(matmul_kernel)
        /*0038*/ 	.word	0x00000648


	//----- nvinfo : EIATTR_MIN_STACK_SIZE
	.align		4
.L_12:
        /*003c*/ 	.byte	0x04, 0x12
        /*003e*/ 	.short	(.L_14 - .L_13)
	.align		4
.L_13:
        /*0040*/ 	.word	index@(matmul_kernel)
        /*0044*/ 	.word	0x00000648
.L_14:


//--------------------- .nv.info.matmul_kernel    --------------------------
	.section	.nv.info.matmul_kernel,"",@"SHT_CUDA_INFO"
	.sectionflags	@""
	.align	4


	//----- nvinfo : EIATTR_CUDA_API_VERSION
	.align		4
        /*0000*/ 	.byte	0x04, 0x37
        /*0002*/ 	.short	(.L_16 - .L_15)
.L_15:
        /*0004*/ 	.word	0x00000081


	//----- nvinfo : EIATTR_KPARAM_INFO
	.align		4
.L_16:
        /*0008*/ 	.byte	0x04, 0x17
        /*000a*/ 	.short	(.L_18 - .L_17)
.L_17:
        /*000c*/ 	.word	0x00000000
        /*0010*/ 	.short	0x000d
        /*0012*/ 	.short	0x0048
        /*0014*/ 	.byte	0x00, 0xf4, 0x21, 0x00


	//----- nvinfo : EIATTR_KPARAM_INFO
	.align		4
.L_18:
        /*0018*/ 	.byte	0x04, 0x17
        /*001a*/ 	.short	(.L_20 - .L_19)
.L_19:
        /*001c*/ 	.word	0x00000000
        /*0020*/ 	.short	0x000c
        /*0022*/ 	.short	0x0040
        /*0024*/ 	.byte	0x00, 0xf4, 0x21, 0x00


	//----- nvinfo : EIATTR_KPARAM_INFO
	.align		4
.L_20:
        /*0028*/ 	.byte	0x04, 0x17
        /*002a*/ 	.short	(.L_22 - .L_21)
.L_21:
        /*002c*/ 	.word	0x00000000
        /*0030*/ 	.short	0x000b
        /*0032*/ 	.short	0x0038
        /*0034*/ 	.byte	0x00, 0xf0, 0x11, 0x00


	//----- nvinfo : EIATTR_KPARAM_INFO
	.align		4
.L_22:
        /*0038*/ 	.byte	0x04, 0x17
        /*003a*/ 	.short	(.L_24 - .L_23)
.L_23:
        /*003c*/ 	.word	0x00000000
        /*0040*/ 	.short	0x000a
        /*0042*/ 	.short	0x0034
        /*0044*/ 	.byte	0x00, 0xf0, 0x11, 0x00


	//----- nvinfo : EIATTR_KPARAM_INFO
	.align		4
.L_24:
        /*0048*/ 	.byte	0x04, 0x17
        /*004a*/ 	.short	(.L_26 - .L_25)
.L_25:
        /*004c*/ 	.word	0x00000000
        /*0050*/ 	.short	0x0009
        /*0052*/ 	.short	0x0030
        /*0054*/ 	.byte	0x00, 0xf0, 0x11, 0x00


	//----- nvinfo : EIATTR_KPARAM_INFO
	.align		4
.L_26:
        /*0058*/ 	.byte	0x04, 0x17
        /*005a*/ 	.short	(.L_28 - .L_27)
.L_27:
        /*005c*/ 	.word	0x00000000
        /*0060*/ 	.short	0x0008
        /*0062*/ 	.short	0x002c
        /*0064*/ 	.byte	0x00, 0xf0, 0x11, 0x00


	//----- nvinfo : EIATTR_KPARAM_INFO
	.align		4
.L_28:
        /*0068*/ 	.byte	0x04, 0x17
        /*006a*/ 	.short	(.L_30 - .L_29)
.L_29:
        /*006c*/ 	.word	0x00000000
        /*0070*/ 	.short	0x0007
        /*0072*/ 	.short	0x0028
        /*0074*/ 	.byte	0x00, 0xf0, 0x11, 0x00


	//----- nvinfo : EIATTR_KPARAM_INFO
	.align		4
.L_30:
        /*0078*/ 	.byte	0x04, 0x17
        /*007a*/ 	.short	(.L_32 - .L_31)
.L_31:
        /*007c*/ 	.word	0x00000000
        /*0080*/ 	.short	0x0006
        /*0082*/ 	.short	0x0024
        /*0084*/ 	.byte	0x00, 0xf0, 0x11, 0x00


	//----- nvinfo : EIATTR_KPARAM_INFO
	.align		4
.L_32:
        /*0088*/ 	.byte	0x04, 0x17
        /*008a*/ 	.short	(.L_34 - .L_33)
.L_33:
        /*008c*/ 	.word	0x00000000
        /*0090*/ 	.short	0x0005
        /*0092*/ 	.short	0x0020
        /*0094*/ 	.byte	0x00, 0xf0, 0x11, 0x00


	//----- nvinfo : EIATTR_KPARAM_INFO
	.align		4
.L_34:
        /*0098*/ 	.byte	0x04, 0x17
        /*009a*/ 	.short	(.L_36 - .L_35)
.L_35:
        /*009c*/ 	.word	0x00000000
        /*00a0*/ 	.short	0x0004
        /*00a2*/ 	.short	0x001c
        /*00a4*/ 	.byte	0x00, 0xf0, 0x11, 0x00


	//----- nvinfo : EIATTR_KPARAM_INFO
	.align		4
.L_36:
        /*00a8*/ 	.byte	0x04, 0x17
        /*00aa*/ 	.short	(.L_38 - .L_37)
.L_37:
        /*00ac*/ 	.word	0x00000000
        /*00b0*/ 	.short	0x0003
        /*00b2*/ 	.short	0x0018
        /*00b4*/ 	.byte	0x00, 0xf0, 0x11, 0x00


	//----- nvinfo : EIATTR_KPARAM_INFO
	.align		4
.L_38:
        /*00b8*/ 	.byte	0x04, 0x17
        /*00ba*/ 	.short	(.L_40 - .L_39)
.L_39:
        /*00bc*/ 	.word	0x00000000
        /*00c0*/ 	.short	0x0002
        /*00c2*/ 	.short	0x0010
        /*00c4*/ 	.byte	0x00, 0xf4, 0x21, 0x00


	//----- nvinfo : EIATTR_KPARAM_INFO
	.align		4
.L_40:
        /*00c8*/ 	.byte	0x04, 0x17
        /*00ca*/ 	.short	(.L_42 - .L_41)
.L_41:
        /*00cc*/ 	.word	0x00000000
        /*00d0*/ 	.short	0x0001
        /*00d2*/ 	.short	0x0008
        /*00d4*/ 	.byte	0x00, 0xf4, 0x21, 0x00


	//----- nvinfo : EIATTR_KPARAM_INFO
	.align		4
.L_42:
        /*00d8*/ 	.byte	0x04, 0x17
        /*00da*/ 	.short	(.L_44 - .L_43)
.L_43:
        /*00dc*/ 	.word	0x00000000
        /*00e0*/ 	.short	0x0000
        /*00e2*/ 	.short	0x0000
        /*00e4*/ 	.byte	0x00, 0xf4, 0x21, 0x00


	//----- nvinfo : EIATTR_AT_ENTRY_FRAGMENTS
	.align		4
.L_44:
        /*00e8*/ 	.byte	0x04, 0x4f
        /*00ea*/ 	.short	(.L_46 - .L_45)


	//   ....[0]....
.L_45:
        /*00ec*/ 	.word	0x00000004


	//----- nvinfo : EIATTR_RESERVED_SMEM_USED
	.align		4
.L_46:
        /*00f0*/ 	.byte	0x01, 0x41
	.zero		2


	//----- nvinfo : EIATTR_SPARSE_MMA_MASK
	.align		4
        /*00f4*/ 	.byte	0x03, 0x50
        /*00f6*/ 	.short	0x0000


	//----- nvinfo : EIATTR_TCGEN05_1CTA_USED
	.align		4
        /*00f8*/ 	.byte	0x01, 0x51
	.zero		2


	//----- nvinfo : EIATTR_MAXREG_COUNT
	.align		4
        /*00fc*/ 	.byte	0x03, 0x1b
        /*00fe*/ 	.short	0x00ff


	//----- nvinfo : EIATTR_NUM_BARRIERS
	.align		4
        /*0100*/ 	.byte	0x02, 0x4c
        /*0102*/ 	.byte	0x01
	.zero		1


	//----- nvinfo : EIATTR_ANNOTATIONS
	.align		4
        /*0104*/ 	.byte	0x04, 0x55
        /*0106*/ 	.short	(.L_48 - .L_47)


	//   ....[0]....
.L_47:
        /*0108*/ 	.word	0x00000001
        /*010c*/ 	.byte	0xb0, 0x0a, 0x00, 0x00, 0x01, 0x00, 0x00, 0x00, 0x00, 0x13, 0x00, 0x00, 0x01, 0x00, 0x00, 0x00
        /* <DEDUP_REMOVED lines=572> */
        /*24dc*/ 	.byte	0xd0, 0x22, 0x01, 0x00


	//----- nvinfo : EIATTR_INT_WARP_WIDE_INSTR_OFFSETS
	.align		4
.L_48:
        /*24e0*/ 	.byte	0x04, 0x31
        /*24e2*/ 	.short	(.L_50 - .L_49)


	//   ....[0]....
.L_49:
        /*24e4*/ 	.word	0x00001310


	//   ....[1]....
        /*24e8*/ 	.word	0x00001350


	//   ....[2]....
        /*24ec*/ 	.word	0x00006bb0


	//   ....[3]....
        /*24f0*/ 	.word	0x00014490


	//   ....[4]....
        /*24f4*/ 	.word	0x000144e0


	//----- nvinfo : EIATTR_COOP_GROUP_MASK_REGIDS
	.align		4
.L_50:
        /*24f8*/ 	.byte	0x04, 0x29
        /*24fa*/ 	.short	(.L_52 - .L_51)


	//   ....[0]....
.L_51:
        /*24fc*/ 	.word	0xffffffff


	//   ....[1]....
        /*2500*/ 	.word	0xffffffff


	//   ....[2]....
        /*2504*/ 	.word	0xffffffff


	//   ....[3]....
        /*2508*/ 	.word	0xffffffff


	//----- nvinfo : EIATTR_COOP_GROUP_INSTR_OFFSETS
	.align		4
.L_52:
        /*250c*/ 	.byte	0x04, 0x28
        /*250e*/ 	.short	(.L_54 - .L_53)


	//   ....[0]....
.L_53:
        /*2510*/ 	.word	0x00000070


	//   ....[1]....
        /*2514*/ 	.word	0x00000330


	//   ....[2]....
        /*2518*/ 	.word	0x00014320


	//   ....[3]....
        /*251c*/ 	.word	0x00014590


	//----- nvinfo : EIATTR_VRC_CTA_INIT_COUNT
	.align		4
.L_54:
        /*2520*/ 	.byte	0x02, 0x4a
        /*2522*/ 	.byte	0x80
	.zero		1


	//----- nvinfo : EIATTR_MBARRIER_INSTR_OFFSETS
	.align		4
        /*2524*/ 	.byte	0x04, 0x39
        /*2526*/ 	.short	(.L_56 - .L_55)


	//   ....[0]....
.L_55:
        /*2528*/ 	.word	0x000014c0
        /*252c*/ 	.word	0x000000ff
        /*2530*/ 	.word	0x00000000
        /*2534*/ 	.short	0x0100
        /*2536*/ 	.byte	0x0b
	.zero		1


	//   ....[1]....
        /*2538*/ 	.word	0x00006bf0
        /*253c*/ 	.word	0x000000ff
        /*2540*/ 	.word	0x00014008
        /*2544*/ 	.short	0x0100
        /*2546*/ 	.byte	0x09
	.zero		1


	//   ....[2]....
        /*2548*/ 	.word	0x0000a6f0
        /*254c*/ 	.word	0x000000ff
        /*2550*/ 	.word	0x00000000
        /*2554*/ 	.short	0x010a
        /*2556*/ 	.byte	0x0b
	.zero		1


	//   ....[3]....
        /*2558*/ 	.word	0x000122b0
        /*255c*/ 	.word	0x000000ff
        /*2560*/ 	.word	0x00000000
        /*2564*/ 	.short	0x010a
        /*2566*/ 	.byte	0x0b
	.zero		1


	//   ....[4]....
        /*2568*/ 	.word	0x000123a0
        /*256c*/ 	.word	0x000000ff
        /*2570*/ 	.word	0x00014000
        /*2574*/ 	.short	0x0108
        /*2576*/ 	.byte	0x09
	.zero		1


	//   ....[5]....
        /*2578*/ 	.word	0x00012430
        /*257c*/ 	.word	0x000000ff
        /*2580*/ 	.word	0x00014008
        /*2584*/ 	.short	0x0108
        /*2586*/ 	.byte	0x09
	.zero		1


	//   ....[6]....
        /*2588*/ 	.word	0x000145b0
        /*258c*/ 	.word	0x000000ff
        /*2590*/ 	.word	0x00000000
        /*2594*/ 	.short	0x010a
        /*2596*/ 	.byte	0x0b
	.zero		1


	//   ....[7]....
        /*2598*/ 	.word	0x000145e0
        /*259c*/ 	.word	0x000000ff
        /*25a0*/ 	.word	0x00000000
        /*25a4*/ 	.short	0x010a
        /*25a6*/ 	.byte	0x0b
	.zero		1


	//----- nvinfo : EIATTR_NUM_MBARRIERS
	.align		4
.L_56:
        /*25a8*/ 	.byte	0x03, 0x38
        /*25aa*/ 	.short	0x0002


	//----- nvinfo : EIATTR_EXIT_INSTR_OFFSETS
	.align		4
        /*25ac*/ 	.byte	0x04, 0x1c
        /*25ae*/ 	.short	(.L_58 - .L_57)


	//   ....[0]....
.L_57:
        /*25b0*/ 	.word	0x000145a0


	//----- nvinfo : EIATTR_REQNTID
	.align		4
.L_58:
        /*25b4*/ 	.byte	0x04, 0x10
        /*25b6*/ 	.short	(.L_60 - .L_59)
.L_59:
        /*25b8*/ 	.word	0x00000100
        /*25bc*/ 	.word	0x00000001
        /*25c0*/ 	.word	0x00000001


	//----- nvinfo : EIATTR_CRS_STACK_SIZE
	.align		4
.L_60:
        /*25c4*/ 	.byte	0x04, 0x1e
        /*25c6*/ 	.short	(.L_62 - .L_61)
.L_61:
        /*25c8*/ 	.word	0x00000000


	//----- nvinfo : EIATTR_CBANK_PARAM_SIZE
	.align		4
.L_62:
        /*25cc*/ 	.byte	0x03, 0x19
        /*25ce*/ 	.short	0x0050


	//----- nvinfo : EIATTR_PARAM_CBANK
	.align		4
        /*25d0*/ 	.byte	0x04, 0x0a
        /*25d2*/ 	.short	(.L_64 - .L_63)
	.align		4
.L_63:
        /*25d4*/ 	.word	index@(.nv.constant0.matmul_kernel)
        /*25d8*/ 	.short	0x0380
        /*25da*/ 	.short	0x0050


	//----- nvinfo : EIATTR_SW_WAR
	.align		4
.L_64:
        /*25dc*/ 	.byte	0x04, 0x36
        /*25de*/ 	.short	(.L_66 - .L_65)
.L_65:
        /*25e0*/ 	.word	0x00000008
.L_66:


//--------------------- .nv.compat                --------------------------
	.section	.nv.compat,"",@"SHT_CUDA_COMPAT_INFO"
	.align	4
        /*0000*/ 	.byte	0x02, 0x02, 0x02, 0x00, 0x02, 0x05, 0x05, 0x00, 0x02, 0x03, 0x00, 0x00, 0x02, 0x06, 0x01, 0x00


//--------------------- .nv.callgraph             --------------------------
	.section	.nv.callgraph,"",@"SHT_CUDA_CALLGRAPH"
	.align	4
	.sectionentsize	8
	.align		4
        /*0000*/ 	.word	0x00000000
	.align		4
        /*0004*/ 	.word	0xffffffff
	.align		4
        /*0008*/ 	.word	0x00000000
	.align		4
        /*000c*/ 	.word	0xfffffffe
	.align		4
        /*0010*/ 	.word	0x00000000
	.align		4
        /*0014*/ 	.word	0xfffffffd
	.align		4
        /*0018*/ 	.word	0x00000000
	.align		4
        /*001c*/ 	.word	0xfffffffc


//--------------------- .text.matmul_kernel       --------------------------
	.section	.text.matmul_kernel,"ax",@progbits
	.align	128
        .global         matmul_kernel
        .type           matmul_kernel,@function
        .size           matmul_kernel,(.L_x_20 - matmul_kernel)
        .other          matmul_kernel,@"STO_CUDA_ENTRY STV_DEFAULT"
matmul_kernel:
.text.matmul_kernel:
[----:B------:R-:W0:Y:S01]  /*0000*/  LDC R1, c[0x0][0x37c] ;  /* 0x0000df00ff017b82 */ /* 0x000e220000000800 */
[----:B------:R-:W1:Y:S01]  /*0010*/  S2R R0, SR_TID.X ;  /* 0x0000000000007919 */ /* 0x000e620000002100 */
[----:B0-----:R-:W-:Y:S01]  /*0020*/  VIADD R1, R1, 0xfffff9b8 ;  /* 0xfffff9b801017836 */ /* 0x001fe20000000000 */
[----:B-1----:R-:W-:-:S13]  /*0030*/  ISETP.GE.U32.AND P0, PT, R0, 0x20, PT ;  /* 0x000000200000780c */ /* 0x002fda0003f06070 */
[----:B------:R-:W-:Y:S02]  /*0040*/  VOTEU.ANY UP0, P0 ;  /* 0x0000000000ff7886 */ /* 0x000fe40000000100 */
[----:B------:R-:W-:Y:S05]  /*0050*/  BRA.U UP0, `(.L_x_0) ;  /* 0x0000000100b87547 */ /* 0x000fea000b800000 */
[----:B------:R-:W0:Y:S01]  /*0060*/  S2UR UR6, SR_CgaCtaId ;  /* 0x00000000000679c3 */ /* 0x000e220000008800 */
[----:B------:R-:W-:Y:S01]  /*0070*/  NOP ;  /* 0x0000000000007918 */ /* 0x000fe20000000000 */
[----:B------:R-:W-:Y:S02]  /*0080*/  UMOV UR4, 0x40 ;  /* 0x0000004000047882 */ /* 0x000fe40000000000 */
[----:B0-----:R-:W-:-:S09]  /*0090*/  ULEA UR4, UR6, UR4, 0x18 ;  /* 0x0000000406047291 */ /* 0x001fd2000f8ec0ff */
[----:B------:R-:W0:Y:S01]  /*00a0*/  LDS.U8 R0, [UR4] ;  /* 0x00000004ff007984 */ /* 0x000e220008000000 */
[----:B------:R-:W-:Y:S02]  /*00b0*/  UMOV UR4, 0x400 ;  /* 0x0000040000047882 */ /* 0x000fe40000000000 */
[----:B------:R-:W-:Y:S01]  /*00c0*/  ULEA UR4, UR6, UR4, 0x18 ;  /* 0x0000000406047291 */ /* 0x000fe2000f8ec0ff */
[----:B0-----:R-:W-:-:S13]  /*00d0*/  ISETP.NE.AND P0, PT, R0, RZ, PT ;  /* 0x000000ff0000720c */ /* 0x001fda0003f05270 */
[----:B------:R-:W-:Y:S05]  /*00e0*/  @P0 BRA `(.L_x_1) ;  /* 0x00000000007c0947 */ /* 0x000fea0003800000 */
[----:B------:R-:W-:-:S13]  /*00f0*/  ELECT P0, URZ, PT ;  /* 0x0000000000ff782f */ /* 0x000fda0003800000 */
[----:B------:R-:W-:Y:S05]  /*0100*/  @!P0 BRA `(.L_x_2) ;  /* 0x0000000000848947 */ /* 0x000fea0003800000 */
[----:B------:R-:W-:Y:S01]  /*0110*/  UMOV UR5, 0x4 ;  /* 0x0000000400057882 */ /* 0x000fe20000000000 */
[----:B------:R-:W-:Y:S02]  /*0120*/  IMAD.MOV.U32 R4, RZ, RZ, 0x1 ;  /* 0x00000001ff047424 */ /* 0x000fe400078e00ff */
[----:B------:R-:W-:Y:S02]  /*0130*/  IMAD.MOV.U32 R5, RZ, RZ, 0xf ;  /* 0x0000000fff057424 */ /* 0x000fe400078e00ff */
[----:B------:R-:W-:Y:S04]  /*0140*/  DEPBAR.LE SB0, 0x36 ;  /* 0x00008d800000791a */ /* 0x000fe80000000000 */
[----:B------:R-:W0:Y:S02]  /*0150*/  UTCATOMSWS.FIND_AND_SET.ALIGN UP1, UR5, UR5 ;  /* 0x00000005000575e3 */ /* 0x000e240008020800 */
[----:B0-----:R-:W-:-:S04]  /*0160*/  PLOP3.LUT P0, PT, PT, PT, UP1, 0x80, 0x8 ;  /* 0x000000000008781c */ /* 0x001fc80003f0f018 */
[----:B------:R-:W-:-:S04]  /*0170*/  SEL R0, RZ, 0xffffffff, !P0 ;  /* 0xffffffffff007807 */ /* 0x000fc80004000000 */
[----:B------:R-:W-:Y:S01]  /*0180*/  ISETP.NE.AND P0, PT, R0, RZ, PT ;  /* 0x000000ff0000720c */ /* 0x000fe20003f05270 */
[----:B------:R-:W-:-:S12]  /*0190*/  IMAD.U32 R0, RZ, RZ, UR5 ;  /* 0x00000005ff007e24 */ /* 0x000fd8000f8e00ff */
[----:B------:R-:W-:Y:S05]  /*01a0*/  @P0 BRA `(.L_x_3) ;  /* 0x0000000000240947 */ /* 0x000fea0003800000 */
.L_x_4:
[----:B------:R-:W-:Y:S05]  /*01b0*/  NANOSLEEP 0x64 ;  /* 0x000000640000795d */ /* 0x000fea0003800000 */
[----:B------:R-:W-:-:S05]  /*01c0*/  UMOV UR5, 0x4 ;  /* 0x0000000400057882 */ /* 0x000fca0000000000 */
[----:B------:R-:W-:Y:S04]  /*01d0*/  DEPBAR.LE SB0, 0x36 ;  /* 0x00008d800000791a */ /* 0x000fe80000000000 */
[----:B------:R-:W0:Y:S02]  /*01e0*/  UTCATOMSWS.FIND_AND_SET.ALIGN UP1, UR5, UR5 ;  /* 0x00000005000575e3 */ /* 0x000e240008020800 */
[----:B0-----:R-:W-:-:S04]  /*01f0*/  PLOP3.LUT P0, PT, PT, PT, UP1, 0x80, 0x8 ;  /* 0x000000000008781c */ /* 0x001fc80003f0f018 */
[----:B------:R-:W-:-:S04]  /*0200*/  SEL R0, RZ, 0xffffffff, !P0 ;  /* 0xffffffffff007807 */ /* 0x000fc80004000000 */
[----:B------:R-:W-:Y:S01]  /*0210*/  ISETP.NE.AND P0, PT, R0, RZ, PT ;  /* 0x000000ff0000720c */ /* 0x000fe20003f05270 */
[----:B------:R-:W-:-:S12]  /*0220*/  IMAD.U32 R0, RZ, RZ, UR5 ;  /* 0x00000005ff007e24 */ /* 0x000fd8000f8e00ff */
[----:B------:R-:W-:Y:S05]  /*0230*/  @!P0 BRA `(.L_x_4) ;  /* 0xfffffffc00dc8947 */ /* 0x000fea000383ffff */
.L_x_3:
[C---:B------:R-:W-:Y:S01]  /*0240*/  VIADD R3, R0.reuse, 0x10 ;  /* 0x0000001000037836 */ /* 0x040fe20000000000 */
[----:B------:R-:W-:Y:S01]  /*0250*/  UMOV UR5, 0x50 ;  /* 0x0000005000057882 */ /* 0x000fe20000000000 */
[----:B------:R-:W-:Y:S01]  /*0260*/  SHF.L.U32 R2, R5, R0, RZ ;  /* 0x0000000005027219 */ /* 0x000fe200000006ff */
[----:B------:R-:W-:Y:S01]  /*0270*/  ULEA UR5, UR6, UR5, 0x18 ;  /* 0x0000000506057291 */ /* 0x000fe2000f8ec0ff */
[----:B------:R-:W-:Y:S01]  /*0280*/  IMAD.SHL.U32 R0, R0, 0x20, RZ ;  /* 0x0000002000007824 */ /* 0x000fe200078e00ff */
[----:B------:R-:W-:-:S04]  /*0290*/  SHF.L.U32 R3, R4, R3, RZ ;  /* 0x0000000304037219 */ /* 0x000fc800000006ff */
[----:B------:R-:W-:-:S05]  /*02a0*/  LOP3.LUT R2, R3, R2, RZ, 0xfc, !PT ;  /* 0x0000000203027212 */ /* 0x000fca00078efcff */
[----:B------:R0:W-:Y:S04]  /*02b0*/  ATOMS.OR RZ, [UR5], R2 ;  /* 0x00000002ffff798c */ /* 0x0001e8000b000005 */
[----:B------:R0:W-:Y:S01]  /*02c0*/  STS [UR4], R0 ;  /* 0x00000000ff007988 */ /* 0x0001e20008000804 */
[----:B------:R-:W-:Y:S05]  /*02d0*/  BRA `(.L_x_2) ;  /* 0x0000000000107947 */ /* 0x000fea0003800000 */
.L_x_1:
[----:B------:R-:W-:Y:S01]  /*02e0*/  IMAD.MOV.U32 R0, RZ, RZ, -0x1 ;  /* 0xffffffffff007424 */ /* 0x000fe200078e00ff */
[----:B------:R-:W-:-:S04]  /*02f0*/  MOV R2, 0x320 ;  /* 0x0000032000027802 */ /* 0x000fc80000000f00 */
[----:B------:R0:W-:Y:S03]  /*0300*/  STS [UR4], R0 ;  /* 0x00000000ff007988 */ /* 0x0001e60008000804 */
[----:B0-----:R-:W-:Y:S05]  /*0310*/  CALL.REL.NOINC `($__internal_1_$__cuda_sm10x_tcgen05_guardrail_trap_phase_invalid_during_alloc) ;  /* 0x0000014000c87944 */ /* 0x001fea0003c00000 */
.L_x_2:
[----:B------:R-:W-:Y:S05]  /*0320*/  WARPSYNC.ALL ;  /* 0x0000000000007948 */ /* 0x000fea0003800000 */
[----:B------:R-:W-:Y:S01]  /*0330*/  NOP ;  /* 0x0000000000007918 */ /* 0x000fe20000000000 */
.L_x_0:
[----:B------:R-:W1:Y:S01]  /*0340*/  LDC.64 R38, c[0x0][0x398] ;  /* 0x0000e600ff267b82 */ /* 0x000e620000000a00 */
[----:B------:R-:W2:Y:S01]  /*0350*/  S2R R5, SR_CTAID.X ;  /* 0x0000000000057919 */ /* 0x000ea20000002500 */
[----:B------:R-:W-:Y:S01]  /*0360*/  UMOV UR9, 0x400 ;  /* 0x0000040000097882 */ /* 0x000fe20000000000 */
[----:B------:R-:W3:Y:S01]  /*0370*/  LDCU UR14, c[0x0][0x3a4] ;  /* 0x00007480ff0e77ac */ /* 0x000ee20008000800 */
[----:B------:R-:W4:Y:S01]  /*0380*/  S2R R13, SR_TID.X ;  /* 0x00000000000d7919 */ /* 0x000f220000002100 */
[----:B------:R-:W0:Y:S03]  /*0390*/  LDCU.64 UR20, c[0x0][0x358] ;  /* 0x00006b00ff1477ac */ /* 0x000e260008000a00 */
[----:B------:R-:W5:Y:S01]  /*03a0*/  S2UR UR6, SR_CgaCtaId ;  /* 0x00000000000679c3 */ /* 0x000f620000008800 */
[----:B------:R-:W0:Y:S01]  /*03b0*/  LDCU.128 UR16, c[0x0][0x380] ;  /* 0x00007000ff1077ac */ /* 0x000e220008000c00 */
[----:B------:R-:W-:-:S06]  /*03c0*/  UMOV UR12, 0x1 ;  /* 0x00000001000c7882 */ /* 0x000fcc0000000000 */
[----:B------:R-:W0:Y:S02]  /*03d0*/  LDC.64 R46, c[0x0][0x3a8] ;  /* 0x0000ea00ff2e7b82 */ /* 0x000e240000000a00 */
[----:B01----:R-:W-:Y:S01]  /*03e0*/  VIADD R0, R39, 0x3f ;  /* 0x0000003f27007836 */ /* 0x003fe20000000000 */
[----:B------:R-:W-:-:S04]  /*03f0*/  IABS R35, R39 ;  /* 0x0000002700237213 */ /* 0x000fc80000000000 */
[----:B------:R-:W-:Y:S01]  /*0400*/  SHF.R.S32.HI R3, RZ, 0x1f, R0 ;  /* 0x0000001fff037819 */ /* 0x000fe20000011400 */
[----:B-----5:R-:W-:-:S03]  /*0410*/  ULEA UR9, UR6, UR9, 0x18 ;  /* 0x0000000906097291 */ /* 0x020fc6000f8ec0ff */
[----:B------:R-:W-:Y:S01]  /*0420*/  LEA.HI R3, R3, R0, RZ, 0x6 ;  /* 0x0000000003037211 */ /* 0x000fe200078f30ff */
[----:B------:R-:W-:Y:S01]  /*0430*/  BAR.SYNC.DEFER_BLOCKING 0x0 ;  /* 0x0000000000007b1d */ /* 0x000fe20000010000 */
[----:B--2---:R-:W-:Y:S02]  /*0440*/  IABS R8, R5 ;  /* 0x0000000500087213 */ /* 0x004fe40000000000 */
[----:B------:R-:W-:-:S05]  /*0450*/  SHF.R.S32.HI R3, RZ, 0x6, R3 ;  /* 0x00000006ff037819 */ /* 0x000fca0000011403 */
[----:B------:R-:W-:-:S05]  /*0460*/  IMAD.SHL.U32 R4, R3, 0x8, RZ ;  /* 0x0000000803047824 */ /* 0x000fca00078e00ff */
[-C--:B------:R-:W-:Y:S02]  /*0470*/  IABS R7, R4.reuse ;  /* 0x0000000400077213 */ /* 0x080fe40000000000 */
[----:B------:R-:W-:Y:S02]  /*0480*/  IABS R10, R4 ;  /* 0x00000004000a7213 */ /* 0x000fe40000000000 */
[----:B------:R-:W0:Y:S01]  /*0490*/  I2F.RP R0, R7 ;  /* 0x0000000700007306 */ /* 0x000e220000209400 */
[----:B------:R-:W1:Y:S07]  /*04a0*/  LDS R12, [UR9] ;  /* 0x00000009ff0c7984 */ /* 0x000e6e0008000800 */
[----:B0-----:R-:W0:Y:S02]  /*04b0*/  MUFU.RCP R0, R0 ;  /* 0x0000000000007308 */ /* 0x001e240000001000 */
[----:B0-----:R-:W-:-:S02]  /*04c0*/  VIADD R2, R0, 0xffffffe ;  /* 0x0ffffffe00027836 */ /* 0x001fc40000000000 */
[----:B------:R-:W-:-:S04]  /*04d0*/  IMAD.MOV R0, RZ, RZ, -R10 ;  /* 0x000000ffff007224 */ /* 0x000fc800078e0a0a */
[----:B------:R0:W2:Y:S02]  /*04e0*/  F2I.FTZ.U32.TRUNC.NTZ R3, R2 ;  /* 0x0000000200037305 */ /* 0x0000a4000021f000 */
[----:B0-----:R-:W-:Y:S01]  /*04f0*/  IMAD.MOV.U32 R2, RZ, RZ, RZ ;  /* 0x000000ffff027224 */ /* 0x001fe200078e00ff */
[----:B-1----:R-:W-:Y:S01]  /*0500*/  R2UR UR8, R12 ;  /* 0x000000000c0872ca */ /* 0x002fe200000e0000 */
[----:B--2---:R-:W-:-:S04]  /*0510*/  IMAD.MOV R6, RZ, RZ, -R3 ;  /* 0x000000ffff067224 */ /* 0x004fc800078e0a03 */
[----:B------:R-:W-:Y:S02]  /*0520*/  IMAD R9, R6, R7, RZ ;  /* 0x0000000706097224 */ /* 0x000fe400078e02ff */
[----:B------:R-:W-:Y:S02]  /*0530*/  IMAD.MOV.U32 R6, RZ, RZ, R8 ;  /* 0x000000ffff067224 */ /* 0x000fe400078e0008 */
[----:B------:R-:W-:-:S06]  /*0540*/  IMAD.HI.U32 R3, R3, R9, R2 ;  /* 0x0000000903037227 */ /* 0x000fcc00078e0002 */
[----:B------:R-:W-:-:S04]  /*0550*/  IMAD.HI.U32 R3, R3, R6, RZ ;  /* 0x0000000603037227 */ /* 0x000fc800078e00ff */
[----:B------:R-:W-:Y:S01]  /*0560*/  IMAD R0, R3, R0, R6 ;  /* 0x0000000003007224 */ /* 0x000fe200078e0206 */
[----:B------:R-:W-:Y:S04]  /*0570*/  BAR.SYNC.DEFER_BLOCKING 0x0 ;  /* 0x0000000000007b1d */ /* 0x000fe80000010000 */
[----:B------:R-:W-:-:S13]  /*0580*/  ISETP.GT.U32.AND P1, PT, R7, R0, PT ;  /* 0x000000000700720c */ /* 0x000fda0003f24070 */
[----:B------:R-:W-:Y:S02]  /*0590*/  @!P1 IMAD.IADD R0, R0, 0x1, -R7 ;  /* 0x0000000100009824 */ /* 0x000fe400078e0a07 */
[----:B------:R-:W-:Y:S01]  /*05a0*/  @!P1 VIADD R3, R3, 0x1 ;  /* 0x0000000103039836 */ /* 0x000fe20000000000 */
[----:B------:R-:W-:Y:S02]  /*05b0*/  ISETP.NE.AND P1, PT, R4, RZ, PT ;  /* 0x000000ff0400720c */ /* 0x000fe40003f25270 */
[----:B------:R-:W-:Y:S02]  /*05c0*/  ISETP.GE.U32.AND P0, PT, R0, R7, PT ;  /* 0x000000070000720c */ /* 0x000fe40003f06070 */
[----:B------:R-:W-:-:S04]  /*05d0*/  LOP3.LUT R0, R5, R4, RZ, 0x3c, !PT ;  /* 0x0000000405007212 */ /* 0x000fc800078e3cff */
[----:B------:R-:W-:Y:S01]  /*05e0*/  ISETP.GE.AND P2, PT, R0, RZ, PT ;  /* 0x000000ff0000720c */ /* 0x000fe20003f46270 */
[----:B------:R-:W-:-:S06]  /*05f0*/  VIADD R0, R38, 0xff ;  /* 0x000000ff26007836 */ /* 0x000fcc0000000000 */
[----:B------:R-:W-:-:S04]  /*0600*/  @P0 VIADD R3, R3, 0x1 ;  /* 0x0000000103030836 */ /* 0x000fc80000000000 */
[----:B------:R-:W-:Y:S01]  /*0610*/  IMAD.MOV.U32 R2, RZ, RZ, R3 ;  /* 0x000000ffff027224 */ /* 0x000fe200078e0003 */
[----:B------:R-:W-:-:S03]  /*0620*/  SHF.R.S32.HI R3, RZ, 0x1f, R0 ;  /* 0x0000001fff037819 */ /* 0x000fc60000011400 */
[----:B------:R-:W-:Y:S01]  /*0630*/  @!P2 IMAD.MOV R2, RZ, RZ, -R2 ;  /* 0x000000ffff02a224 */ /* 0x000fe200078e0a02 */
[----:B------:R-:W-:Y:S02]  /*0640*/  @!P1 LOP3.LUT R2, RZ, R4, RZ, 0x33, !PT ;  /* 0x00000004ff029212 */ /* 0x000fe400078e33ff */
[----:B------:R-:W-:-:S03]  /*0650*/  LEA.HI R3, R3, R0, RZ, 0x8 ;  /* 0x0000000003037211 */ /* 0x000fc600078f40ff */
[----:B------:R-:W-:Y:S02]  /*0660*/  IMAD.SHL.U32 R8, R2, 0x8, RZ ;  /* 0x0000000802087824 */ /* 0x000fe400078e00ff */
[----:B------:R-:W-:-:S03]  /*0670*/  IMAD.MOV R2, RZ, RZ, -R2 ;  /* 0x000000ffff027224 */ /* 0x000fc600078e0a02 */
[----:B------:R-:W-:Y:S01]  /*0680*/  LEA.HI.SX32 R3, R3, -R8, 0x18 ;  /* 0x8000000803037211 */ /* 0x000fe200078fc2ff */
[----:B------:R-:W-:Y:S02]  /*0690*/  IMAD R9, R4, R2, R5 ;  /* 0x0000000204097224 */ /* 0x000fe400078e0205 */
[----:B------:R-:W-:Y:S01]  /*06a0*/  IMAD.MOV.U32 R2, RZ, RZ, RZ ;  /* 0x000000ffff027224 */ /* 0x000fe200078e00ff */
[----:B------:R-:W-:Y:S02]  /*06b0*/  VIMNMX R10, PT, PT, R3, 0x8, PT ;  /* 0x00000008030a7848 */ /* 0x000fe40003fe0100 */
[----:B------:R-:W-:Y:S02]  /*06c0*/  IABS R4, R9 ;  /* 0x0000000900047213 */ /* 0x000fe40000000000 */
[----:B------:R-:W-:-:S04]  /*06d0*/  IABS R6, R10 ;  /* 0x0000000a00067213 */ /* 0x000fc80000000000 */
[----:B------:R-:W0:Y:S08]  /*06e0*/  I2F.RP R0, R6 ;  /* 0x0000000600007306 */ /* 0x000e300000209400 */
[----:B0-----:R-:W0:Y:S02]  /*06f0*/  MUFU.RCP R0, R0 ;  /* 0x0000000000007308 */ /* 0x001e240000001000 */
[----:B0-----:R-:W-:-:S06]  /*0700*/  VIADD R3, R0, 0xffffffe ;  /* 0x0ffffffe00037836 */ /* 0x001fcc0000000000 */
[----:B------:R-:W0:Y:S02]  /*0710*/  F2I.FTZ.U32.TRUNC.NTZ R3, R3 ;  /* 0x0000000300037305 */ /* 0x000e24000021f000 */
[----:B0-----:R-:W-:-:S04]  /*0720*/  IMAD.MOV R7, RZ, RZ, -R3 ;  /* 0x000000ffff077224 */ /* 0x001fc800078e0a03 */
[----:B------:R-:W-:Y:S01]  /*0730*/  IMAD R5, R7, R6, RZ ;  /* 0x0000000607057224 */ /* 0x000fe200078e02ff */
[----:B------:R-:W-:-:S03]  /*0740*/  IABS R7, R10 ;  /* 0x0000000a00077213 */ /* 0x000fc60000000000 */
[----:B------:R-:W-:Y:S02]  /*0750*/  IMAD.HI.U32 R2, R3, R5, R2 ;  /* 0x0000000503027227 */ /* 0x000fe400078e0002 */
[----:B------:R-:W0:Y:S02]  /*0760*/  I2F.RP R5, R35 ;  /* 0x0000002300057306 */ /* 0x000e240000209400 */
[----:B------:R-:W-:Y:S02]  /*0770*/  IMAD.MOV.U32 R3, RZ, RZ, R4 ;  /* 0x000000ffff037224 */ /* 0x000fe400078e0004 */
[----:B------:R-:W-:Y:S02]  /*0780*/  IMAD.MOV R4, RZ, RZ, -R7 ;  /* 0x000000ffff047224 */ /* 0x000fe400078e0a07 */
[----:B------:R-:W-:Y:S01]  /*0790*/  IMAD.HI.U32 R0, R2, R3, RZ ;  /* 0x0000000302007227 */ /* 0x000fe200078e00ff */
[----:B------:R-:W-:-:S03]  /*07a0*/  IABS R2, R38 ;  /* 0x0000002600027213 */ /* 0x000fc60000000000 */
[----:B------:R-:W-:Y:S02]  /*07b0*/  IMAD R3, R0, R4, R3 ;  /* 0x0000000400037224 */ /* 0x000fe400078e0203 */
[----:B------:R-:W1:Y:S03]  /*07c0*/  I2F.RP R4, R2 ;  /* 0x0000000200047306 */ /* 0x000e660000209400 */
[----:B------:R-:W-:-:S05]  /*07d0*/  ISETP.GT.U32.AND P1, PT, R6, R3, PT ;  /* 0x000000030600720c */ /* 0x000fca0003f24070 */
[----:B0-----:R-:W0:Y:S08]  /*07e0*/  MUFU.RCP R5, R5 ;  /* 0x0000000500057308 */ /* 0x001e300000001000 */
[----:B------:R-:W-:Y:S01]  /*07f0*/  @!P1 IMAD.IADD R3, R3, 0x1, -R6 ;  /* 0x0000000103039824 */ /* 0x000fe200078e0a06 */
[----:B-1----:R-:W1:Y:S01]  /*0800*/  MUFU.RCP R4, R4 ;  /* 0x0000000400047308 */ /* 0x002e620000001000 */
[----:B------:R-:W-:Y:S01]  /*0810*/  @!P1 VIADD R0, R0, 0x1 ;  /* 0x0000000100009836 */ /* 0x000fe20000000000 */
[----:B------:R-:W-:-:S02]  /*0820*/  ISETP.NE.AND P1, PT, R10, RZ, PT ;  /* 0x000000ff0a00720c */ /* 0x000fc40003f25270 */
[----:B------:R-:W-:Y:S02]  /*0830*/  ISETP.GE.U32.AND P0, PT, R3, R6, PT ;  /* 0x000000060300720c */ /* 0x000fe40003f06070 */
[----:B------:R-:W-:Y:S01]  /*0840*/  LOP3.LUT R3, R9, R10, RZ, 0x3c, !PT ;  /* 0x0000000a09037212 */ /* 0x000fe200078e3cff */
[----:B0-----:R-:W-:-:S03]  /*0850*/  VIADD R6, R5, 0xffffffe ;  /* 0x0ffffffe05067836 */ /* 0x001fc60000000000 */
[----:B------:R-:W-:Y:S01]  /*0860*/  ISETP.GE.AND P2, PT, R3, RZ, PT ;  /* 0x000000ff0300720c */ /* 0x000fe20003f46270 */
[----:B------:R-:W0:Y:S01]  /*0870*/  F2I.FTZ.U32.TRUNC.NTZ R7, R6 ;  /* 0x0000000600077305 */ /* 0x000e22000021f000 */
[----:B----4-:R-:W-:-:S05]  /*0880*/  SHF.R.U32.HI R3, RZ, 0x7, R13 ;  /* 0x00000007ff037819 */ /* 0x010fca000001160d */
[----:B------:R-:W-:Y:S01]  /*0890*/  @P0 VIADD R0, R0, 0x1 ;  /* 0x0000000100000836 */ /* 0x000fe20000000000 */
[----:B------:R-:W-:Y:S01]  /*08a0*/  SGXT.U32 R3, R3, 0x1 ;  /* 0x000000010303781a */ /* 0x000fe20000000000 */
[----:B-1----:R-:W-:Y:S02]  /*08b0*/  VIADD R4, R4, 0xffffffe ;  /* 0x0ffffffe04047836 */ /* 0x002fe40000000000 */
[----:B------:R-:W-:Y:S02]  /*08c0*/  IMAD.MOV.U32 R11, RZ, RZ, R0 ;  /* 0x000000ffff0b7224 */ /* 0x000fe400078e0000 */
[----:B------:R1:W2:Y:S02]  /*08d0*/  F2I.FTZ.U32.TRUNC.NTZ R5, R4 ;  /* 0x0000000400057305 */ /* 0x0002a4000021f000 */
[----:B------:R-:W-:Y:S01]  /*08e0*/  @!P2 IMAD.MOV R11, RZ, RZ, -R11 ;  /* 0x000000ffff0ba224 */ /* 0x000fe200078e0a0b */
[----:B------:R-:W-:Y:S01]  /*08f0*/  @!P1 LOP3.LUT R11, RZ, R10, RZ, 0x33, !PT ;  /* 0x0000000aff0b9212 */ /* 0x000fe200078e33ff */
[----:B0-----:R-:W-:-:S04]  /*0900*/  IMAD.MOV R6, RZ, RZ, -R7 ;  /* 0x000000ffff067224 */ /* 0x001fc800078e0a07 */
[----:B------:R-:W-:Y:S01]  /*0910*/  IMAD.SHL.U32 R0, R11, 0x40, RZ ;  /* 0x000000400b007824 */ /* 0x000fe200078e00ff */
[----:B-1----:R-:W-:Y:S01]  /*0920*/  SHF.R.U32.HI R4, RZ, 0x5, R13 ;  /* 0x00000005ff047819 */ /* 0x002fe2000001160d */
[----:B------:R-:W-:Y:S02]  /*0930*/  IMAD R37, R6, R35, RZ ;  /* 0x0000002306257224 */ /* 0x000fe400078e02ff */
[----:B------:R-:W-:Y:S01]  /*0940*/  IMAD.MOV.U32 R6, RZ, RZ, RZ ;  /* 0x000000ffff067224 */ /* 0x000fe200078e00ff */
[----:B------:R-:W-:Y:S01]  /*0950*/  LOP3.LUT R36, R0, R3, RZ, 0xfc, !PT ;  /* 0x0000000300247212 */ /* 0x000fe200078efcff */
[----:B------:R-:W-:Y:S01]  /*0960*/  IMAD.MOV R3, RZ, RZ, -R11 ;  /* 0x000000ffff037224 */ /* 0x000fe200078e0a0b */
[----:B------:R-:W-:Y:S01]  /*0970*/  R2UR UR13, R4 ;  /* 0x00000000040d72ca */ /* 0x000fe200000e0000 */
[----:B------:R-:W-:Y:S01]  /*0980*/  IMAD.HI.U32 R37, R7, R37, R6 ;  /* 0x0000002507257227 */ /* 0x000fe200078e0006 */
[----:B------:R-:W-:Y:S01]  /*0990*/  IABS R40, R36 ;  /* 0x0000002400287213 */ /* 0x000fe20000000000 */
[----:B------:R-:W0:Y:S01]  /*09a0*/  LDC R11, c[0x0][0x3a0] ;  /* 0x0000e800ff0b7b82 */ /* 0x000e220000000800 */
[----:B------:R-:W-:Y:S01]  /*09b0*/  LOP3.LUT R91, R36, 0xa, RZ, 0xfc, !PT ;  /* 0x0000000a245b7812 */ /* 0x000fe200078efcff */
[----:B------:R-:W-:Y:S01]  /*09c0*/  IMAD R3, R10, R3, R9 ;  /* 0x000000030a037224 */ /* 0x000fe200078e0209 */
[----:B------:R-:W-:Y:S01]  /*09d0*/  LOP3.LUT R86, R36, 0x2, RZ, 0xfc, !PT ;  /* 0x0000000224567812 */ /* 0x000fe200078efcff */
[----:B------:R-:W-:Y:S01]  /*09e0*/  IMAD.HI.U32 R4, R37, R40, RZ ;  /* 0x0000002825047227 */ /* 0x000fe200078e00ff */
[----:B------:R-:W-:-:S02]  /*09f0*/  IABS R14, R91 ;  /* 0x0000005b000e7213 */ /* 0x000fc40000000000 */
[----:B------:R-:W-:Y:S01]  /*0a00*/  LOP3.LUT R6, R13, 0xff, RZ, 0xc0, !PT ;  /* 0x000000ff0d067812 */ /* 0x000fe200078ec0ff */
[----:B------:R-:W-:Y:S01]  /*0a10*/  IMAD.IADD R3, R8, 0x1, R3 ;  /* 0x0000000108037824 */ /* 0x000fe200078e0203 */
[----:B------:R-:W-:Y:S01]  /*0a20*/  IABS R10, R86 ;  /* 0x00000056000a7213 */ /* 0x000fe20000000000 */
[----:B------:R-:W-:Y:S01]  /*0a30*/  IMAD.MOV R8, RZ, RZ, -R4 ;  /* 0x000000ffff087224 */ /* 0x000fe200078e0a04 */
[C---:B------:R-:W-:Y:S01]  /*0a40*/  LOP3.LUT R99, R36.reuse, 0x14, RZ, 0xfc, !PT ;  /* 0x0000001424637812 */ /* 0x040fe200078efcff */
[----:B------:R-:W-:Y:S01]  /*0a50*/  IMAD R13, R3, 0x100, R6 ;  /* 0x00000100030d7824 */ /* 0x000fe200078e0206 */
[C---:B------:R-:W-:Y:S01]  /*0a60*/  LOP3.LUT R93, R36.reuse, 0xc, RZ, 0xfc, !PT ;  /* 0x0000000c245d7812 */ /* 0x040fe200078efcff */
[----:B------:R-:W-:Y:S01]  /*0a70*/  IMAD R40, R35, R8, R40 ;  /* 0x0000000823287224 */ /* 0x000fe200078e0228 */
[----:B------:R-:W-:Y:S01]  /*0a80*/  IABS R54, R99 ;  /* 0x0000006300367213 */ /* 0x000fe20000000000 */
[C---:B------:R-:W-:Y:S01]  /*0a90*/  IMAD.HI.U32 R8, R37.reuse, R14, RZ ;  /* 0x0000000e25087227 */ /* 0x040fe200078e00ff */
[----:B------:R-:W-:Y:S01]  /*0aa0*/  IABS R44, R93 ;  /* 0x0000005d002c7213 */ /* 0x000fe20000000000 */
[----:B------:R1:W-:Y:S01]  /*0ab0*/  STL [R1+0x558], R13 ;  /* 0x0005580d01007387 */ /* 0x0003e20000100800 */
[C---:B------:R-:W-:Y:S01]  /*0ac0*/  LOP3.LUT R87, R36.reuse, 0x4, RZ, 0xfc, !PT ;  /* 0x0000000424577812 */ /* 0x040fe200078efcff */
[----:B------:R-:W-:Y:S01]  /*0ad0*/  IMAD.MOV R8, RZ, RZ, -R8 ;  /* 0x000000ffff087224 */ /* 0x000fe200078e0a08 */
[C---:B------:R-:W-:Y:S01]  /*0ae0*/  LOP3.LUT R102, R36.reuse, 0x16, RZ, 0xfc, !PT ;  /* 0x0000001624667812 */ /* 0x040fe200078efcff */
[----:B------:R-:W-:Y:S01]  /*0af0*/  IMAD.HI.U32 R3, R37, R10, RZ ;  /* 0x0000000a25037227 */ /* 0x000fe200078e00ff */
[----:B------:R-:W-:Y:S01]  /*0b00*/  IABS R42, R87 ;  /* 0x00000057002a7213 */ /* 0x000fe20000000000 */
[----:B------:R-:W-:Y:S01]  /*0b10*/  USHF.L.U32 UR4, UR13, 0x15, URZ ;  /* 0x000000150d047899 */ /* 0x000fe200080006ff */
[C---:B------:R-:W-:Y:S01]  /*0b20*/  LOP3.LUT R90, R36.reuse, 0x6, RZ, 0xfc, !PT ;  /* 0x00000006245a7812 */ /* 0x040fe200078efcff */
[----:B------:R-:W-:Y:S01]  /*0b30*/  IMAD R45, R35, R8, R14 ;  /* 0x00000008232d7224 */ /* 0x000fe200078e020e */
[----:B------:R-:W-:Y:S01]  /*0b40*/  IABS R9, R13 ;  /* 0x0000000d00097213 */ /* 0x000fe20000000000 */
[----:B------:R-:W-:Y:S01]  /*0b50*/  IMAD.MOV R3, RZ, RZ, -R3 ;  /* 0x000000ffff037224 */ /* 0x000fe200078e0a03 */
[----:B------:R-:W-:Y:S01]  /*0b60*/  IABS R12, R90 ;  /* 0x0000005a000c7213 */ /* 0x000fe20000000000 */
[----:B------:R-:W-:Y:S01]  /*0b70*/  IMAD.HI.U32 R8, R37, R54, RZ ;  /* 0x0000003625087227 */ /* 0x000fe200078e00ff */
[----:B------:R-:W-:Y:S01]  /*0b80*/  LOP3.LUT R92, R36, 0xe, RZ, 0xfc, !PT ;  /* 0x0000000e245c7812 */ /* 0x000fe200078efcff */
[----:B------:R-:W-:Y:S01]  /*0b90*/  USHF.L.U32 UR5, UR13, 0x4, URZ ;  /* 0x000000040d057899 */ /* 0x000fe200080006ff */
[----:B------:R-:W-:Y:S01]  /*0ba0*/  ISETP.NE.U32.AND P1, PT, R6, RZ, PT ;  /* 0x000000ff0600720c */ /* 0x000fe20003f25070 */
[--C-:B--2---:R-:W-:Y:S01]  /*0bb0*/  IMAD.MOV R7, RZ, RZ, -R5.reuse ;  /* 0x000000ffff077224 */ /* 0x104fe200078e0a05 */
[C---:B------:R-:W-:Y:S01]  /*0bc0*/  LOP3.LUT R88, R36.reuse, 0x8, RZ, 0xfc, !PT ;  /* 0x0000000824587812 */ /* 0x040fe200078efcff */
[----:B------:R-:W-:Y:S01]  /*0bd0*/  IMAD R43, R35, R3, R10 ;  /* 0x00000003232b7224 */ /* 0x000fe200078e020a */
[----:B------:R-:W-:Y:S01]  /*0be0*/  IABS R10, R92 ;  /* 0x0000005c000a7213 */ /* 0x000fe20000000000 */
[----:B------:R-:W-:Y:S01]  /*0bf0*/  IMAD.MOV R8, RZ, RZ, -R8 ;  /* 0x000000ffff087224 */ /* 0x000fe200078e0a08 */
[C---:B------:R-:W-:Y:S01]  /*0c00*/  LOP3.LUT R95, R36.reuse, 0x10, RZ, 0xfc, !PT ;  /* 0x00000010245f7812 */ /* 0x040fe200078efcff */
[----:B------:R-:W-:Y:S01]  /*0c10*/  IMAD R7, R7, R2, RZ ;  /* 0x0000000207077224 */ /* 0x000fe200078e02ff */
[----:B------:R-:W-:Y:S01]  /*0c20*/  IABS R48, R88 ;  /* 0x0000005800307213 */ /* 0x000fe20000000000 */
[----:B------:R-:W-:Y:S01]  /*0c30*/  IMAD.MOV.U32 R4, RZ, RZ, RZ ;  /* 0x000000ffff047224 */ /* 0x000fe200078e00ff */
[----:B------:R-:W-:Y:S01]  /*0c40*/  IABS R50, R95 ;  /* 0x0000005f00327213 */ /* 0x000fe20000000000 */
[----:B------:R-:W-:Y:S01]  /*0c50*/  IMAD.HI.U32 R3, R37, R44, RZ ;  /* 0x0000002c25037227 */ /* 0x000fe200078e00ff */
[C---:B------:R-:W-:Y:S01]  /*0c60*/  LOP3.LUT R100, R36.reuse, 0x12, RZ, 0xfc, !PT ;  /* 0x0000001224647812 */ /* 0x040fe200078efcff */
[----:B------:R-:W-:Y:S01]  /*0c70*/  ULOP3.LUT UR4, UR4, 0x600000, URZ, 0xc0, !UPT ;  /* 0x0060000004047892 */ /* 0x000fe2000f8ec0ff */
[C---:B------:R-:W-:Y:S01]  /*0c80*/  LOP3.LUT R103, R36.reuse, 0x1a, RZ, 0xfc, !PT ;  /* 0x0000001a24677812 */ /* 0x040fe200078efcff */
[----:B------:R-:W-:Y:S01]  /*0c90*/  IMAD R54, R35, R8, R54 ;  /* 0x0000000823367224 */ /* 0x000fe200078e0236 */
[----:B------:R-:W-:Y:S01]  /*0ca0*/  IABS R8, R102 ;  /* 0x0000006600087213 */ /* 0x000fe20000000000 */
[----:B------:R-:W-:Y:S01]  /*0cb0*/  IMAD.HI.U32 R4, R5, R7, R4 ;  /* 0x0000000705047227 */ /* 0x000fe200078e0004 */
[C---:B------:R-:W-:Y:S01]  /*0cc0*/  LOP3.LUT R105, R36.reuse, 0x18, RZ, 0xfc, !PT ;  /* 0x0000001824697812 */ /* 0x040fe200078efcff */
[----:B------:R-:W-:Y:S01]  /*0cd0*/  ULOP3.LUT UR5, UR5, 0x40, URZ, 0xc0, !UPT ;  /* 0x0000004005057892 */ /* 0x000fe2000f8ec0ff */
[C---:B------:R-:W-:Y:S01]  /*0ce0*/  LOP3.LUT R108, R36.reuse, 0x1e, RZ, 0xfc, !PT ;  /* 0x0000001e246c7812 */ /* 0x040fe200078efcff */
[----:B------:R-:W-:Y:S01]  /*0cf0*/  IMAD.MOV R3, RZ, RZ, -R3 ;  /* 0x000000ffff037224 */ /* 0x000fe200078e0a03 */
[----:B------:R-:W-:Y:S01]  /*0d00*/  IABS R52, R105 ;  /* 0x0000006900347213 */ /* 0x000fe20000000000 */
[----:B------:R-:W-:Y:S01]  /*0d10*/  IMAD.HI.U32 R5, R37, R42, RZ ;  /* 0x0000002a25057227 */ /* 0x000fe200078e00ff */
[----:B------:R-:W-:-:S02]  /*0d20*/  LOP3.LUT R110, R36, 0x26, RZ, 0xfc, !PT ;  /* 0x00000026246e7812 */ /* 0x000fc400078efcff */
[C---:B------:R-:W-:Y:S01]  /*0d30*/  LOP3.LUT R109, R36.reuse, 0x22, RZ, 0xfc, !PT ;  /* 0x00000022246d7812 */ /* 0x040fe200078efcff */
[----:B------:R-:W-:Y:S01]  /*0d40*/  IMAD R44, R35, R3, R44 ;  /* 0x00000003232c7224 */ /* 0x000fe200078e022c */
[C---:B------:R-:W-:Y:S01]  /*0d50*/  LOP3.LUT R107, R36.reuse, 0x20, RZ, 0xfc, !PT ;  /* 0x00000020246b7812 */ /* 0x040fe200078efcff */
[C---:B------:R-:W-:Y:S01]  /*0d60*/  IMAD.HI.U32 R3, R37.reuse, R8, RZ ;  /* 0x0000000825037227 */ /* 0x040fe200078e00ff */
[----:B------:R-:W-:Y:S02]  /*0d70*/  LOP3.LUT R106, R36, 0x1c, RZ, 0xfc, !PT ;  /* 0x0000001c246a7812 */ /* 0x000fe400078efcff */
[----:B------:R-:W-:Y:S01]  /*0d80*/  IABS R60, R107 ;  /* 0x0000006b003c7213 */ /* 0x000fe20000000000 */
[----:B------:R-:W-:Y:S01]  /*0d90*/  IMAD.HI.U32 R4, R4, R9, RZ ;  /* 0x0000000904047227 */ /* 0x000fe200078e00ff */
[----:B------:R-:W-:Y:S02]  /*0da0*/  IABS R56, R106 ;  /* 0x0000006a00387213 */ /* 0x000fe40000000000 */
[C---:B------:R-:W-:Y:S01]  /*0db0*/  LOP3.LUT R68, R36.reuse, 0x2a, RZ, 0xfc, !PT ;  /* 0x0000002a24447812 */ /* 0x040fe200078efcff */
[----:B------:R-:W-:Y:S01]  /*0dc0*/  IMAD.MOV R5, RZ, RZ, -R5 ;  /* 0x000000ffff057224 */ /* 0x000fe200078e0a05 */
[C---:B------:R-:W-:Y:S01]  /*0dd0*/  LOP3.LUT R111, R36.reuse, 0x24, RZ, 0xfc, !PT ;  /* 0x00000024246f7812 */ /* 0x040fe200078efcff */
[----:B------:R-:W-:Y:S01]  /*0de0*/  IMAD.HI.U32 R6, R37, R12, RZ ;  /* 0x0000000c25067227 */ /* 0x000fe200078e00ff */
[----:B------:R-:W-:-:S02]  /*0df0*/  LOP3.LUT R114, R36, 0x28, RZ, 0xfc, !PT ;  /* 0x0000002824727812 */ /* 0x000fc400078efcff */
[----:B------:R-:W-:Y:S01]  /*0e00*/  ISETP.GE.AND P2, PT, R13, RZ, PT ;  /* 0x000000ff0d00720c */ /* 0x000fe20003f46270 */
[----:B------:R-:W-:Y:S01]  /*0e10*/  IMAD.MOV R3, RZ, RZ, -R3 ;  /* 0x000000ffff037224 */ /* 0x000fe200078e0a03 */
[----:B------:R-:W-:Y:S01]  /*0e20*/  IABS R58, R111 ;  /* 0x0000006f003a7213 */ /* 0x000fe20000000000 */
[----:B------:R-:W-:Y:S01]  /*0e30*/  IMAD.MOV R4, RZ, RZ, -R4 ;  /* 0x000000ffff047224 */ /* 0x000fe200078e0a04 */
[----:B------:R-:W-:Y:S01]  /*0e40*/  IABS R62, R114 ;  /* 0x00000072003e7213 */ /* 0x000fe20000000000 */
[----:B------:R-:W-:Y:S02]  /*0e50*/  IMAD R42, R35, R5, R42 ;  /* 0x00000005232a7224 */ /* 0x000fe400078e022a */
[----:B------:R-:W-:Y:S02]  /*0e60*/  IMAD.MOV R6, RZ, RZ, -R6 ;  /* 0x000000ffff067224 */ /* 0x000fe400078e0a06 */
[----:B------:R-:W-:-:S04]  /*0e70*/  IMAD.HI.U32 R5, R37, R10, RZ ;  /* 0x0000000a25057227 */ /* 0x000fc800078e00ff */
[----:B------:R-:W-:Y:S01]  /*0e80*/  IMAD R53, R35, R3, R8 ;  /* 0x0000000323357224 */ /* 0x000fe200078e0208 */
[----:B------:R-:W-:Y:S01]  /*0e90*/  IABS R8, R108 ;  /* 0x0000006c00087213 */ /* 0x000fe20000000000 */
[----:B------:R-:W-:Y:S02]  /*0ea0*/  IMAD R3, R2, R4, R9 ;  /* 0x0000000402037224 */ /* 0x000fe400078e0209 */
[----:B------:R-:W-:-:S03]  /*0eb0*/  IMAD.HI.U32 R7, R37, R48, RZ ;  /* 0x0000003025077227 */ /* 0x000fc600078e00ff */
[----:B------:R-:W-:Y:S01]  /*0ec0*/  ISETP.GT.U32.AND P0, PT, R2, R3, PT ;  /* 0x000000030200720c */ /* 0x000fe20003f04070 */
[----:B------:R-:W-:Y:S01]  /*0ed0*/  IMAD R41, R35, R6, R12 ;  /* 0x0000000623297224 */ /* 0x000fe200078e020c */
[----:B------:R-:W-:Y:S01]  /*0ee0*/  IABS R12, R100 ;  /* 0x00000064000c7213 */ /* 0x000fe20000000000 */
[----:B------:R-:W-:Y:S02]  /*0ef0*/  IMAD.MOV R5, RZ, RZ, -R5 ;  /* 0x000000ffff057224 */ /* 0x000fe400078e0a05 */
[----:B------:R-:W-:-:S04]  /*0f00*/  IMAD.HI.U32 R6, R37, R50, RZ ;  /* 0x0000003225067227 */ /* 0x000fc800078e00ff */
[----:B------:R-:W-:Y:S02]  /*0f10*/  IMAD.MOV R7, RZ, RZ, -R7 ;  /* 0x000000ffff077224 */ /* 0x000fe400078e0a07 */
[C---:B------:R-:W-:Y:S01]  /*0f20*/  IMAD R51, R35.reuse, R5, R10 ;  /* 0x0000000523337224 */ /* 0x040fe200078e020a */
[----:B------:R-:W-:Y:S01]  /*0f30*/  IABS R10, R103 ;  /* 0x00000067000a7213 */ /* 0x000fe20000000000 */
[----:B------:R-:W-:Y:S02]  /*0f40*/  IMAD.MOV R6, RZ, RZ, -R6 ;  /* 0x000000ffff067224 */ /* 0x000fe400078e0a06 */
[----:B------:R-:W-:Y:S02]  /*0f50*/  IMAD R48, R35, R7, R48 ;  /* 0x0000000723307224 */ /* 0x000fe400078e0230 */
[----:B------:R-:W-:-:S04]  /*0f60*/  IMAD.HI.U32 R7, R37, R12, RZ ;  /* 0x0000000c25077227 */ /* 0x000fc800078e00ff */
[----:B------:R-:W-:Y:S02]  /*0f70*/  IMAD R50, R35, R6, R50 ;  /* 0x0000000623327224 */ /* 0x000fe400078e0232 */
[----:B------:R-:W-:-:S04]  /*0f80*/  IMAD.HI.U32 R6, R37, R10, RZ ;  /* 0x0000000a25067227 */ /* 0x000fc800078e00ff */
[----:B------:R-:W-:Y:S02]  /*0f90*/  IMAD.MOV R7, RZ, RZ, -R7 ;  /* 0x000000ffff077224 */ /* 0x000fe400078e0a07 */
[----:B------:R-:W-:Y:S02]  /*0fa0*/  IMAD.MOV R6, RZ, RZ, -R6 ;  /* 0x000000ffff067224 */ /* 0x000fe400078e0a06 */
[----:B------:R-:W-:Y:S02]  /*0fb0*/  @!P0 IMAD.IADD R3, R3, 0x1, -R2 ;  /* 0x0000000103038824 */ /* 0x000fe400078e0a02 */
[----:B------:R-:W-:Y:S01]  /*0fc0*/  IMAD R49, R35, R7, R12 ;  /* 0x0000000723317224 */ /* 0x000fe200078e020c */
[----:B------:R-:W-:Y:S01]  /*0fd0*/  IABS R12, R110 ;  /* 0x0000006e000c7213 */ /* 0x000fe20000000000 */
[----:B------:R-:W-:Y:S01]  /*0fe0*/  IMAD.HI.U32 R5, R37, R52, RZ ;  /* 0x0000003425057227 */ /* 0x000fe200078e00ff */
[----:B------:R-:W-:-:S03]  /*0ff0*/  ISETP.GT.U32.AND P0, PT, R2, R3, PT ;  /* 0x000000030200720c */ /* 0x000fc60003f04070 */
[----:B------:R-:W-:Y:S01]  /*1000*/  IMAD R57, R35, R6, R10 ;  /* 0x0000000623397224 */ /* 0x000fe200078e020a */
[----:B------:R-:W-:Y:S01]  /*1010*/  IABS R10, R109 ;  /* 0x0000006d000a7213 */ /* 0x000fe20000000000 */
[----:B------:R-:W-:-:S04]  /*1020*/  IMAD.HI.U32 R4, R37, R8, RZ ;  /* 0x0000000825047227 */ /* 0x000fc800078e00ff */
[----:B------:R-:W-:Y:S02]  /*1030*/  IMAD.MOV R5, RZ, RZ, -R5 ;  /* 0x000000ffff057224 */ /* 0x000fe400078e0a05 */
[----:B------:R-:W-:Y:S02]  /*1040*/  IMAD.MOV R55, RZ, RZ, -R4 ;  /* 0x000000ffff377224 */ /* 0x000fe400078e0a04 */
[----:B------:R-:W-:-:S04]  /*1050*/  IMAD.HI.U32 R4, R37, R12, RZ ;  /* 0x0000000c25047227 */ /* 0x000fc800078e00ff */
[----:B------:R-:W-:-:S04]  /*1060*/  IMAD.HI.U32 R6, R37, R10, RZ ;  /* 0x0000000a25067227 */ /* 0x000fc800078e00ff */
[----:B------:R-:W-:Y:S02]  /*1070*/  IMAD R52, R35, R5, R52 ;  /* 0x0000000523347224 */ /* 0x000fe400078e0234 */
[----:B------:R-:W-:-:S04]  /*1080*/  IMAD.HI.U32 R5, R37, R60, RZ ;  /* 0x0000003c25057227 */ /* 0x000fc800078e00ff */
[----:B------:R-:W-:Y:S02]  /*1090*/  IMAD.MOV R4, RZ, RZ, -R4 ;  /* 0x000000ffff047224 */ /* 0x000fe400078e0a04 */
[----:B------:R-:W-:Y:S02]  /*10a0*/  IMAD.MOV R6, RZ, RZ, -R6 ;  /* 0x000000ffff067224 */ /* 0x000fe400078e0a06 */
[----:B------:R-:W-:-:S04]  /*10b0*/  IMAD.HI.U32 R7, R37, R56, RZ ;  /* 0x0000003825077227 */ /* 0x000fc800078e00ff */
[----:B------:R-:W-:Y:S02]  /*10c0*/  IMAD.MOV R5, RZ, RZ, -R5 ;  /* 0x000000ffff057224 */ /* 0x000fe400078e0a05 */
[C---:B------:R-:W-:Y:S02]  /*10d0*/  IMAD R63, R35.reuse, R4, R12 ;  /* 0x00000004233f7224 */ /* 0x040fe400078e020c */
[----:B------:R-:W-:Y:S01]  /*10e0*/  IMAD R59, R35, R6, R10 ;  /* 0x00000006233b7224 */ /* 0x000fe200078e020a */
[----:B------:R-:W-:Y:S01]  /*10f0*/  IABS R6, R68 ;  /* 0x0000004400067213 */ /* 0x000fe20000000000 */
[----:B0-----:R-:W-:Y:S02]  /*1100*/  VIADD R4, R11, 0xfffffff7 ;  /* 0xfffffff70b047836 */ /* 0x001fe40000000000 */
[----:B------:R-:W-:Y:S01]  /*1110*/  @!P0 IMAD.IADD R3, R3, 0x1, -R2 ;  /* 0x0000000103038824 */ /* 0x000fe200078e0a02 */
[----:B------:R-:W-:Y:S01]  /*1120*/  ISETP.NE.AND P0, PT, R38, RZ, PT ;  /* 0x000000ff2600720c */ /* 0x000fe20003f05270 */
[----:B------:R-:W-:Y:S01]  /*1130*/  IMAD.MOV R7, RZ, RZ, -R7 ;  /* 0x000000ffff077224 */ /* 0x000fe200078e0a07 */
[----:B------:R-:W-:Y:S01]  /*1140*/  ISETP.GE.U32.AND P5, PT, R4, 0x7fffff78, PT ;  /* 0x7fffff780400780c */ /* 0x000fe20003fa6070 */
[----:B------:R-:W-:-:S02]  /*1150*/  IMAD R60, R35, R5, R60 ;  /* 0x00000005233c7224 */ /* 0x000fc400078e023c */
[----:B------:R-:W-:Y:S02]  /*1160*/  VIADD R5, R11, 0xffffffff ;  /* 0xffffffff0b057836 */ /* 0x000fe40000000000 */
[----:B------:R-:W-:Y:S02]  /*1170*/  IMAD R56, R35, R7, R56 ;  /* 0x0000000723387224 */ /* 0x000fe400078e0238 */
[----:B------:R-:W-:Y:S01]  /*1180*/  IMAD.HI.U32 R4, R37, R6, RZ ;  /* 0x0000000625047227 */ /* 0x000fe200078e00ff */
[----:B------:R-:W-:-:S03]  /*1190*/  ISETP.GE.U32.AND P3, PT, R5, 0x7fffff80, PT ;  /* 0x7fffff800500780c */ /* 0x000fc60003f66070 */
[----:B------:R-:W-:-:S04]  /*11a0*/  IMAD.HI.U32 R7, R37, R58, RZ ;  /* 0x0000003a25077227 */ /* 0x000fc800078e00ff */
[----:B------:R-:W-:-:S04]  /*11b0*/  IMAD.HI.U32 R2, R37, R62, RZ ;  /* 0x0000003e25027227 */ /* 0x000fc800078e00ff */
[----:B------:R-:W-:Y:S02]  /*11c0*/  VIADD R5, R11, 0xffffffef ;  /* 0xffffffef0b057836 */ /* 0x000fe40000000000 */
[----:B------:R-:W-:Y:S02]  /*11d0*/  IMAD.MOV R4, RZ, RZ, -R4 ;  /* 0x000000ffff047224 */ /* 0x000fe400078e0a04 */
[----:B------:R-:W-:Y:S01]  /*11e0*/  IMAD.MOV R7, RZ, RZ, -R7 ;  /* 0x000000ffff077224 */ /* 0x000fe200078e0a07 */
[----:B------:R-:W-:Y:S01]  /*11f0*/  ISETP.GE.U32.AND P4, PT, R5, 0x7fffff70, PT ;  /* 0x7fffff700500780c */ /* 0x000fe20003f86070 */
[----:B------:R-:W-:Y:S02]  /*1200*/  IMAD.MOV R2, RZ, RZ, -R2 ;  /* 0x000000ffff027224 */ /* 0x000fe400078e0a02 */
[----:B------:R-:W-:Y:S01]  /*1210*/  @!P2 IMAD.MOV R3, RZ, RZ, -R3 ;  /* 0x000000ffff03a224 */ /* 0x000fe200078e0a03 */
[----:B------:R-:W-:Y:S01]  /*1220*/  @!P0 LOP3.LUT R3, RZ, R38, RZ, 0x33, !PT ;  /* 0x00000026ff038212 */ /* 0x000fe200078e33ff */
[----:B------:R-:W-:-:S02]  /*1230*/  IMAD R61, R35, R4, R6 ;  /* 0x00000004233d7224 */ /* 0x000fc400078e0206 */
[C---:B------:R-:W-:Y:S02]  /*1240*/  IMAD R55, R35.reuse, R55, R8 ;  /* 0x0000003723377224 */ /* 0x040fe400078e0208 */
[C---:B------:R-:W-:Y:S02]  /*1250*/  IMAD R58, R35.reuse, R7, R58 ;  /* 0x00000007233a7224 */ /* 0x040fe400078e023a */
[----:B------:R-:W-:Y:S02]  /*1260*/  IMAD R62, R35, R2, R62 ;  /* 0x00000002233e7224 */ /* 0x000fe400078e023e */
[----:B------:R-:W-:Y:S01]  /*1270*/  VIADD R4, R11, 0xffffffe7 ;  /* 0xffffffe70b047836 */ /* 0x000fe20000000000 */
[----:B-1-3--:R-:W-:Y:S06]  /*1280*/  BRA.U UP0, `(.L_x_5) ;  /* 0x0000000100187547 */ /* 0x00afec000b800000 */
[----:B------:R-:W-:Y:S01]  /*1290*/  ELECT P0, URZ, PT ;  /* 0x0000000000ff782f */ /* 0x000fe20003800000 */
[----:B------:R-:W-:Y:S01]  /*12a0*/  IMAD.MOV.U32 R2, RZ, RZ, 0x1 ;  /* 0x00000001ff027424 */ /* 0x000fe200078e00ff */
[----:B------:R-:W-:Y:S01]  /*12b0*/  UMOV UR7, 0x40 ;  /* 0x0000004000077882 */ /* 0x000fe20000000000 */
[----:B------:R-:W-:Y:S01]  /*12c0*/  UVIRTCOUNT.DEALLOC.SMPOOL 0x80 ;  /* 0x000000800000784c */ /* 0x000fe20000000000 */
[----:B------:R-:W-:-:S09]  /*12d0*/  ULEA UR7, UR6, UR7, 0x18 ;  /* 0x0000000706077291 */ /* 0x000fd2000f8ec0ff */
[----:B------:R0:W-:Y:S03]  /*12e0*/  @P0 STS.U8 [UR7], R2 ;  /* 0x00000002ff000988 */ /* 0x0001e60008000007 */
.L_x_5:
[----:B------:R-:W-:Y:S01]  /*12f0*/  UIADD3 UR10, UPT, UPT, UR5, UR4, UR8 ;  /* 0x00000004050a7290 */ /* 0x000fe2000fffe008 */
[----:B------:R-:W-:Y:S01]  /*1300*/  STL [R1+0x590], R47 ;  /* 0x0005902f01007387 */ /* 0x000fe20000100800 */
[----:B------:R-:W-:Y:S01]  /*1310*/  VOTEU.ALL UP1, P1 ;  /* 0x0000000000ff7886 */ /* 0x000fe20000820000 */
[----:B------:R-:W-:Y:S01]  /*1320*/  UIADD3 UR11, UPT, UPT, UR9, 0x14000, URZ ;  /* 0x00014000090b7890 */ /* 0x000fe2000fffe0ff */
[----:B------:R-:W-:Y:S01]  /*1330*/  IMAD R3, R3, UR14, RZ ;  /* 0x0000000e03037c24 */ /* 0x000fe2000f8e02ff */
[----:B------:R1:W-:Y:S01]  /*1340*/  STL [R1+0x55c], R0 ;  /* 0x00055c0001007387 */ /* 0x0003e20000100800 */
[----:B------:R-:W-:Y:S01]  /*1350*/  VOTEU.ALL UP2, P1 ;  /* 0x0000000000ff7886 */ /* 0x000fe20000840000 */
[----:B------:R-:W-:-:S04]  /*1360*/  @!UP1 UIADD3 UR4, UPT, UPT, -UR12, 0x100000, URZ ;  /* 0x001000000c049890 */ /* 0x000fc8000fffe1ff */
[----:B------:R-:W-:Y:S02]  /*1370*/  @!UP1 USHF.L.U32 UR5, UR4, 0xb, URZ ;  /* 0x0000000b04059899 */ /* 0x000fe400080006ff */
[----:B------:R-:W-:Y:S01]  /*1380*/  @!UP1 USHF.L.U32 UR4, UR4, 0x1, URZ ;  /* 0x0000000104049899 */ /* 0x000fe200080006ff */
[----:B------:R-:W-:Y:S01]  /*1390*/  IMAD.SHL.U32 R5, R46, 0x8, RZ ;  /* 0x000000082e057824 */ /* 0x000fe200078e00ff */
[----:B------:R-:W-:Y:S01]  /*13a0*/  STTM.x64 tmem[UR10], RZ ;  /* 0x000000ff000079ed */ /* 0x000fe2000834000a */
[----:B------:R-:W2:Y:S02]  /*13b0*/  FENCE.VIEW.ASYNC.T ;  /* 0x00000000000073c6 */ /* 0x000ea40000000200 */
[----:B--2---:R-:W-:Y:S01]  /*13c0*/  BAR.SYNC.DEFER_BLOCKING 0x0 ;  /* 0x0000000000007b1d */ /* 0x004fe20000010000 */
[----:B------:R-:W-:Y:S02]  /*13d0*/  PRMT R7, RZ, 0x7610, R7 ;  /* 0x00007610ff077816 */ /* 0x000fe40000000007 */
[----:B------:R-:W-:-:S05]  /*13e0*/  ISETP.GE.U32.AND P2, PT, R4, 0x7fffff68, PT ;  /* 0x7fffff680400780c */ /* 0x000fca0003f46070 */
[----:B-1----:R-:W1:Y:S01]  /*13f0*/  LDC R0, c[0x0][0x3a0] ;  /* 0x0000e800ff007b82 */ /* 0x002e620000000800 */
[----:B------:R-:W-:Y:S02]  /*1400*/  PRMT R10, RZ, 0x7610, R10 ;  /* 0x00007610ff0a7816 */ /* 0x000fe4000000000a */
[----:B------:R-:W-:Y:S01]  /*1410*/  PRMT R11, RZ, 0x7610, R11 ;  /* 0x00007610ff0b7816 */ /* 0x000fe2000000000b */
[----:B------:R-:W-:Y:S01]  /*1420*/  IMAD R8, R46, 0x18, RZ ;  /* 0x000000182e087824 */ /* 0x000fe200078e02ff */
[----:B------:R-:W-:Y:S01]  /*1430*/  PRMT R12, RZ, 0x7610, R12 ;  /* 0x00007610ff0c7816 */ /* 0x000fe2000000000c */
[----:B------:R-:W2:Y:S01]  /*1440*/  LDCU UR7, c[0x0][0x3b0] ;  /* 0x00007600ff0777ac */ /* 0x000ea20008000800 */
[----:B------:R-:W-:Y:S02]  /*1450*/  PRMT R84, RZ, 0x7610, R84 ;  /* 0x00007610ff547816 */ /* 0x000fe40000000054 */
[----:B------:R-:W-:Y:S01]  /*1460*/  PRMT R83, RZ, 0x7610, R83 ;  /* 0x00007610ff537816 */ /* 0x000fe20000000053 */
[----:B------:R-:W3:Y:S01]  /*1470*/  LDCU UR30, c[0x0][0x3b0] ;  /* 0x00007600ff1e77ac */ /* 0x000ee20008000800 */
[----:B------:R-:W-:-:S02]  /*1480*/  PRMT R81, RZ, 0x7610, R81 ;  /* 0x00007610ff517816 */ /* 0x000fc40000000051 */
[----:B------:R-:W-:Y:S01]  /*1490*/  PRMT R82, RZ, 0x7610, R82 ;  /* 0x00007610ff527816 */ /* 0x000fe20000000052 */
[----:B------:R-:W4:Y:S01]  /*14a0*/  LDCU UR23, c[0x0][0x3b0] ;  /* 0x00007600ff1777ac */ /* 0x000f220008000800 */
[----:B------:R-:W0:Y:S02]  /*14b0*/  FENCE.VIEW.ASYNC.S ;  /* 0x00000000000073c6 */ /* 0x000e240000000000 */
[----:B0-----:R0:W0:Y:S01]  /*14c0*/  @!UP2 SYNCS.EXCH.64 URZ, [UR11], UR4 ;  /* 0x000000040bffa5b2 */ /* 0x0010220008000100 */
[----:B------:R-:W-:Y:S01]  /*14d0*/  PRMT R80, RZ, 0x7610, R80 ;  /* 0x00007610ff507816 */ /* 0x000fe20000000050 */
[----:B------:R-:W0:Y:S01]  /*14e0*/  LDCU UR28, c[0x0][0x3b0] ;  /* 0x00007600ff1c77ac */ /* 0x000e220008000800 */
[C---:B-1----:R-:W-:Y:S01]  /*14f0*/  VIADD R2, R0.reuse, 0xffffffdf ;  /* 0xffffffdf00027836 */ /* 0x042fe20000000000 */
[----:B------:R-:W-:Y:S01]  /*1500*/  PRMT R79, RZ, 0x7610, R79 ;  /* 0x00007610ff4f7816 */ /* 0x000fe2000000004f */
[----:B------:R-:W-:Y:S01]  /*1510*/  VIADD R6, R0, 0xffffffd7 ;  /* 0xffffffd700067836 */ /* 0x000fe20000000000 */
[----:B------:R-:W-:Y:S01]  /*1520*/  PRMT R77, RZ, 0x7610, R77 ;  /* 0x00007610ff4d7816 */ /* 0x000fe2000000004d */
[----:B------:R-:W1:Y:S01]  /*1530*/  LDCU UR22, c[0x0][0x3b0] ;  /* 0x00007600ff1677ac */ /* 0x000e620008000800 */
[----:B------:R-:W-:-:S02]  /*1540*/  ISETP.GE.U32.AND P0, PT, R2, 0x7fffff60, PT ;  /* 0x7fffff600200780c */ /* 0x000fc40003f06070 */
[C---:B------:R-:W-:Y:S01]  /*1550*/  IADD3 R2, P6, PT, R3.reuse, UR16, RZ ;  /* 0x0000001003027c10 */ /* 0x040fe2000ffde0ff */
[----:B------:R-:W-:Y:S01]  /*1560*/  VIADD R9, R0, 0xffffffcf ;  /* 0xffffffcf00097836 */ /* 0x000fe20000000000 */
[----:B------:R-:W-:Y:S01]  /*1570*/  PRMT R78, RZ, 0x7610, R78 ;  /* 0x00007610ff4e7816 */ /* 0x000fe2000000004e */
[----:B------:R-:W1:Y:S01]  /*1580*/  LDCU UR6, c[0x0][0x3b0] ;  /* 0x00007600ff0677ac */ /* 0x000e620008000800 */
[----:B------:R-:W-:Y:S01]  /*1590*/  LEA.HI.X.SX32 R3, R3, UR17, 0x1, P6 ;  /* 0x0000001103037c11 */ /* 0x000fe2000b0f0eff */
[----:B0-----:R-:W-:Y:S01]  /*15a0*/  BAR.SYNC.DEFER_BLOCKING 0x0 ;  /* 0x0000000000007b1d */ /* 0x001fe20000010000 */
[----:B------:R-:W-:Y:S02]  /*15b0*/  PRMT R76, RZ, 0x7610, R76 ;  /* 0x00007610ff4c7816 */ /* 0x000fe4000000004c */
[----:B------:R-:W-:Y:S02]  /*15c0*/  PRMT R73, RZ, 0x7610, R73 ;  /* 0x00007610ff497816 */ /* 0x000fe40000000049 */
[----:B------:R-:W-:Y:S01]  /*15d0*/  PRMT R13, RZ, 0x7610, R13 ;  /* 0x00007610ff0d7816 */ /* 0x000fe2000000000d */
[----:B------:R-:W0:Y:S01]  /*15e0*/  LDCU UR17, c[0x0][0x3b0] ;  /* 0x00007600ff1177ac */ /* 0x000e220008000800 */
[----:B------:R-:W-:-:S02]  /*15f0*/  PRMT R14, RZ, 0x7610, R14 ;  /* 0x00007610ff0e7816 */ /* 0x000fc4000000000e */
[----:B------:R-:W-:Y:S01]  /*1600*/  PRMT R16, RZ, 0x7610, R16 ;  /* 0x00007610ff107816 */ /* 0x000fe20000000010 */
[----:B------:R-:W0:Y:S01]  /*1610*/  LDCU UR29, c[0x0][0x3b0] ;  /* 0x00007600ff1d77ac */ /* 0x000e220008000800 */
[----:B------:R-:W-:Y:S02]  /*1620*/  PRMT R75, RZ, 0x7610, R75 ;  /* 0x00007610ff4b7816 */ /* 0x000fe4000000004b */
[----:B------:R-:W-:Y:S01]  /*1630*/  PRMT R15, RZ, 0x7610, R15 ;  /* 0x00007610ff0f7816 */ /* 0x000fe2000000000f */
[----:B------:R-:W0:Y:S01]  /*1640*/  LDCU UR14, c[0x0][0x3b0] ;  /* 0x00007600ff0e77ac */ /* 0x000e220008000800 */
[----:B------:R-:W-:Y:S02]  /*1650*/  PRMT R74, RZ, 0x7610, R74 ;  /* 0x00007610ff4a7816 */ /* 0x000fe4000000004a */
[----:B------:R-:W-:Y:S01]  /*1660*/  PRMT R72, RZ, 0x7610, R72 ;  /* 0x00007610ff487816 */ /* 0x000fe20000000048 */
[----:B------:R-:W0:Y:S01]  /*1670*/  LDCU UR15, c[0x0][0x3b0] ;  /* 0x00007600ff0f77ac */ /* 0x000e220008000800 */
[----:B------:R-:W-:-:S02]  /*1680*/  PRMT R71, RZ, 0x7610, R71 ;  /* 0x00007610ff477816 */ /* 0x000fc40000000047 */
[----:B------:R-:W-:Y:S01]  /*1690*/  PRMT R70, RZ, 0x7610, R70 ;  /* 0x00007610ff467816 */ /* 0x000fe20000000046 */
[----:B------:R-:W0:Y:S01]  /*16a0*/  LDCU UR16, c[0x0][0x3b0] ;  /* 0x00007600ff1077ac */ /* 0x000e220008000800 */
[----:B------:R-:W2:Y:S01]  /*16b0*/  @!P3 LDG.E.U8 R7, desc[UR20][R2.64] ;  /* 0x000000140207b981 */ /* 0x000ea2000c1e1100 */
[C---:B------:R-:W-:Y:S01]  /*16c0*/  IADD3 R4, P6, PT, R5.reuse, R2, RZ ;  /* 0x0000000205047210 */ /* 0x040fe20007fde0ff */
[----:B------:R-:W0:Y:S01]  /*16d0*/  LDCU UR24, c[0x0][0x3b0] ;  /* 0x00007600ff1877ac */ /* 0x000e220008000800 */
[----:B------:R-:W-:Y:S02]  /*16e0*/  ISETP.GE.U32.AND P3, PT, R6, 0x7fffff58, PT ;  /* 0x7fffff580600780c */ /* 0x000fe40003f66070 */
[----:B------:R-:W-:Y:S01]  /*16f0*/  LEA.HI.X.SX32 R5, R5, R3, 0x1, P6 ;  /* 0x0000000305057211 */ /* 0x000fe200030f0eff */
[----:B------:R-:W0:Y:S04]  /*1700*/  LDCU UR25, c[0x0][0x3b0] ;  /* 0x00007600ff1977ac */ /* 0x000e280008000800 */
[----:B------:R-:W3:Y:S01]  /*1710*/  @!P5 LDG.E.U8 R11, desc[UR20][R4.64] ;  /* 0x00000014040bd981 */ /* 0x000ee2000c1e1100 */
[----:B------:R-:W-:Y:S01]  /*1720*/  PRMT R69, RZ, 0x7610, R69 ;  /* 0x00007610ff457816 */ /* 0x000fe20000000045 */
[----:B------:R-:W0:Y:S01]  /*1730*/  LDCU UR26, c[0x0][0x3b0] ;  /* 0x00007600ff1a77ac */ /* 0x000e220008000800 */
[----:B------:R-:W-:-:S02]  /*1740*/  PRMT R67, RZ, 0x7610, R67 ;  /* 0x00007610ff437816 */ /* 0x000fc40000000043 */
[----:B------:R-:W-:Y:S01]  /*1750*/  PRMT R21, RZ, 0x7610, R21 ;  /* 0x00007610ff157816 */ /* 0x000fe20000000015 */
[----:B------:R-:W0:Y:S01]  /*1760*/  LDCU UR27, c[0x0][0x3b0] ;  /* 0x00007600ff1b77ac */ /* 0x000e220008000800 */
[----:B--2---:R2:W-:Y:S02]  /*1770*/  STL [R1+0x10c], R7 ;  /* 0x00010c0701007387 */ /* 0x0045e40000100800 */
[----:B--2---:R-:W-:-:S05]  /*1780*/  IMAD.SHL.U32 R7, R46, 0x10, RZ ;  /* 0x000000102e077824 */ /* 0x004fca00078e00ff */
[----:B------:R-:W-:-:S04]  /*1790*/  IADD3 R6, P6, PT, R7, R2, RZ ;  /* 0x0000000207067210 */ /* 0x000fc80007fde0ff */
[----:B------:R-:W-:-:S05]  /*17a0*/  LEA.HI.X.SX32 R7, R7, R3, 0x1, P6 ;  /* 0x0000000307077211 */ /* 0x000fca00030f0eff */
[----:B------:R-:W2:Y:S01]  /*17b0*/  @!P4 LDG.E.U8 R10, desc[UR20][R6.64] ;  /* 0x00000014060ac981 */ /* 0x000ea2000c1e1100 */
[----:B------:R-:W-:Y:S02]  /*17c0*/  IADD3 R89, P6, PT, R8, R2, RZ ;  /* 0x0000000208597210 */ /* 0x000fe40007fde0ff */
[----:B------:R-:W-:Y:S01]  /*17d0*/  ISETP.GE.U32.AND P5, PT, R9, 0x7fffff50, PT ;  /* 0x7fffff500900780c */ /* 0x000fe20003fa6070 */
[----:B------:R-:W-:Y:S01]  /*17e0*/  STL [R1+0x564], R4 ;  /* 0x0005640401007387 */ /* 0x000fe20000100800 */
[----:B------:R-:W-:Y:S01]  /*17f0*/  VIADD R9, R0, 0xffffffc7 ;  /* 0xffffffc700097836 */ /* 0x000fe20000000000 */
[----:B------:R-:W-:Y:S02]  /*1800*/  LEA.HI.X.SX32 R8, R8, R3, 0x1, P6 ;  /* 0x0000000308087211 */ /* 0x000fe400030f0eff */
[----:B------:R-:W-:Y:S04]  /*1810*/  STL [R1+0x560], R5 ;  /* 0x0005600501007387 */ /* 0x000fe80000100800 */
[----:B------:R-:W-:Y:S01]  /*1820*/  STL [R1+0x56c], R6 ;  /* 0x00056c0601007387 */ /* 0x000fe20000100800 */
[----:B------:R-:W-:-:S03]  /*1830*/  ISETP.GE.U32.AND P4, PT, R9, 0x7fffff48, PT ;  /* 0x7fffff480900780c */ /* 0x000fc60003f86070 */
[----:B------:R-:W-:Y:S01]  /*1840*/  STL [R1+0x48], R89 ;  /* 0x0000485901007387 */ /* 0x000fe20000100800 */
[----:B------:R-:W-:-:S03]  /*1850*/  @!P2 IMAD.MOV.U32 R9, RZ, RZ, R8 ;  /* 0x000000ffff09a224 */ /* 0x000fc600078e0008 */
[----:B------:R-:W-:Y:S04]  /*1860*/  STL [R1+0x568], R7 ;  /* 0x0005680701007387 */ /* 0x000fe80000100800 */
[----:B--2---:R-:W-:Y:S04]  /*1870*/  STL [R1+0xcc], R10 ;  /* 0x0000cc0a01007387 */ /* 0x004fe80000100800 */
[----:B---3--:R-:W-:Y:S04]  /*1880*/  STL [R1+0xd0], R11 ;  /* 0x0000d00b01007387 */ /* 0x008fe80000100800 */
[----:B------:R2:W-:Y:S02]  /*1890*/  STL [R1+0x2c], R8 ;  /* 0x00002c0801007387 */ /* 0x0005e40000100800 */
[----:B--2---:R-:W-:-:S05]  /*18a0*/  @!P2 IMAD.MOV.U32 R8, RZ, RZ, R89 ;  /* 0x000000ffff08a224 */ /* 0x004fca00078e0059 */
[----:B------:R2:W3:Y:S01]  /*18b0*/  @!P2 LDG.E.U8 R12, desc[UR20][R8.64] ;  /* 0x00000014080ca981 */ /* 0x0004e2000c1e1100 */
[----:B------:R-:W-:-:S05]  /*18c0*/  IMAD.SHL.U32 R10, R46, 0x20, RZ ;  /* 0x000000202e0a7824 */ /* 0x000fca00078e00ff */
[----:B------:R-:W-:Y:S01]  /*18d0*/  IADD3 R85, P6, PT, R10, R2, RZ ;  /* 0x000000020a557210 */ /* 0x000fe20007fde0ff */
[----:B------:R-:W-:-:S03]  /*18e0*/  VIADD R11, R0, 0xffffffbf ;  /* 0xffffffbf000b7836 */ /* 0x000fc60000000000 */
[-C--:B------:R-:W-:Y:S01]  /*18f0*/  LEA.HI.X.SX32 R97, R10, R3.reuse, 0x1, P6 ;  /* 0x000000030a617211 */ /* 0x080fe200030f0eff */
[----:B--2---:R-:W-:Y:S01]  /*1900*/  @!P0 IMAD.MOV.U32 R8, RZ, RZ, R85 ;  /* 0x000000ffff088224 */ /* 0x004fe200078e0055 */
[----:B------:R-:W-:Y:S01]  /*1910*/  ISETP.GE.U32.AND P2, PT, R11, 0x7fffff40, PT ;  /* 0x7fffff400b00780c */ /* 0x000fe20003f46070 */
[----:B------:R-:W-:Y:S02]  /*1920*/  IMAD R11, R46, 0x28, RZ ;  /* 0x000000282e0b7824 */ /* 0x000fe400078e02ff */
[----:B------:R-:W-:Y:S01]  /*1930*/  @!P0 IMAD.MOV.U32 R9, RZ, RZ, R97 ;  /* 0x000000ffff098224 */ /* 0x000fe200078e0061 */
[----:B------:R-:W-:Y:S02]  /*1940*/  STL [R1+0xe0], R85 ;  /* 0x0000e05501007387 */ /* 0x000fe40000100800 */
[C---:B------:R-:W-:Y:S02]  /*1950*/  IADD3 R89, P6, PT, R11.reuse, R2, RZ ;  /* 0x000000020b597210 */ /* 0x040fe40007fde0ff */
[----:B------:R2:W4:Y:S03]  /*1960*/  @!P0 LDG.E.U8 R84, desc[UR20][R8.64] ;  /* 0x0000001408548981 */ /* 0x000526000c1e1100 */
[----:B--2---:R-:W-:Y:S01]  /*1970*/  @!P3 IMAD.MOV.U32 R8, RZ, RZ, R89 ;  /* 0x000000ffff08b224 */ /* 0x004fe200078e0059 */
[----:B---3--:R-:W-:Y:S04]  /*1980*/  STL [R1+0x1e8], R12 ;  /* 0x0001e80c01007387 */ /* 0x008fe80000100800 */
[----:B------:R2:W-:Y:S02]  /*1990*/  STL [R1+0xdc], R97 ;  /* 0x0000dc6101007387 */ /* 0x0005e40000100800 */
[----:B--2---:R-:W-:-:S05]  /*19a0*/  LEA.HI.X.SX32 R97, R11, R3, 0x1, P6 ;  /* 0x000000030b617211 */ /* 0x004fca00030f0eff */
[----:B------:R-:W-:-:S05]  /*19b0*/  @!P3 IMAD.MOV.U32 R9, RZ, RZ, R97 ;  /* 0x000000ffff09b224 */ /* 0x000fca00078e0061 */
[----:B------:R2:W3:Y:S01]  /*19c0*/  @!P3 LDG.E.U8 R83, desc[UR20][R8.64] ;  /* 0x000000140853b981 */ /* 0x0004e2000c1e1100 */
[----:B------:R-:W-:-:S03]  /*19d0*/  IMAD R10, R46, 0x30, RZ ;  /* 0x000000302e0a7824 */ /* 0x000fc600078e02ff */
[----:B------:R-:W-:Y:S04]  /*19e0*/  STL [R1+0x120], R89 ;  /* 0x0001205901007387 */ /* 0x000fe80000100800 */
[----:B----4-:R4:W-:Y:S02]  /*19f0*/  STL [R1+0x1d0], R84 ;  /* 0x0001d05401007387 */ /* 0x0109e40000100800 */
[----:B----4-:R-:W-:-:S04]  /*1a00*/  IADD3 R84, P6, PT, R10, R2, RZ ;  /* 0x000000020a547210 */ /* 0x010fc80007fde0ff */
[----:B------:R-:W-:Y:S01]  /*1a10*/  LEA.HI.X.SX32 R85, R10, R3, 0x1, P6 ;  /* 0x000000030a557211 */ /* 0x000fe200030f0eff */
[----:B--2---:R-:W-:Y:S01]  /*1a20*/  @!P5 IMAD.MOV.U32 R8, RZ, RZ, R84 ;  /* 0x000000ffff08d224 */ /* 0x004fe200078e0054 */
[----:B------:R-:W-:Y:S01]  /*1a30*/  STL [R1+0x11c], R97 ;  /* 0x00011c6101007387 */ /* 0x000fe20000100800 */
[----:B------:R-:W-:Y:S02]  /*1a40*/  IMAD R11, R46, 0x38, RZ ;  /* 0x000000382e0b7824 */ /* 0x000fe400078e02ff */
[----:B------:R-:W-:Y:S01]  /*1a50*/  @!P5 IMAD.MOV.U32 R9, RZ, RZ, R85 ;  /* 0x000000ffff09d224 */ /* 0x000fe200078e0055 */
[----:B------:R-:W-:Y:S04]  /*1a60*/  STL [R1+0x160], R84 ;  /* 0x0001605401007387 */ /* 0x000fe80000100800 */
[----:B------:R-:W-:Y:S04]  /*1a70*/  STL [R1+0x15c], R85 ;  /* 0x00015c5501007387 */ /* 0x000fe80000100800 */
[----:B------:R2:W4:Y:S04]  /*1a80*/  @!P5 LDG.E.U8 R81, desc[UR20][R8.64] ;  /* 0x000000140851d981 */ /* 0x000528000c1e1100 */
[----:B---3--:R3:W-:Y:S02]  /*1a90*/  STL [R1+0x110], R83 ;  /* 0x0001105301007387 */ /* 0x0087e40000100800 */
[----:B---3--:R-:W-:-:S04]  /*1aa0*/  IADD3 R83, P6, PT, R11, R2, RZ ;  /* 0x000000020b537210 */ /* 0x008fc80007fde0ff */
[----:B------:R-:W-:Y:S01]  /*1ab0*/  LEA.HI.X.SX32 R84, R11, R3, 0x1, P6 ;  /* 0x000000030b547211 */ /* 0x000fe200030f0eff */
[----:B--2---:R-:W-:-:S04]  /*1ac0*/  @!P4 IMAD.MOV.U32 R8, RZ, RZ, R83 ;  /* 0x000000ffff08c224 */ /* 0x004fc800078e0053 */
[----:B------:R-:W-:-:S05]  /*1ad0*/  @!P4 IMAD.MOV.U32 R9, RZ, RZ, R84 ;  /* 0x000000ffff09c224 */ /* 0x000fca00078e0054 */
[----:B------:R2:W3:Y:S01]  /*1ae0*/  @!P4 LDG.E.U8 R82, desc[UR20][R8.64] ;  /* 0x000000140852c981 */ /* 0x0004e2000c1e1100 */
[----:B------:R-:W-:-:S03]  /*1af0*/  IMAD.SHL.U32 R10, R46, 0x40, RZ ;  /* 0x000000402e0a7824 */ /* 0x000fc600078e00ff */
[----:B------:R-:W-:Y:S04]  /*1b00*/  STL [R1+0x1a0], R83 ;  /* 0x0001a05301007387 */ /* 0x000fe80000100800 */
[----:B------:R-:W-:Y:S04]  /*1b10*/  STL [R1+0x19c], R84 ;  /* 0x00019c5401007387 */ /* 0x000fe80000100800 */
[----:B----4-:R4:W-:Y:S01]  /*1b20*/  STL [R1+0x1ec], R81 ;  /* 0x0001ec5101007387 */ /* 0x0109e20000100800 */
[C---:B------:R-:W-:Y:S02]  /*1b30*/  VIADD R11, R0.reuse, 0xffffff9f ;  /* 0xffffff9f000b7836 */ /* 0x040fe40000000000 */
[----:B------:R-:W-:Y:S01]  /*1b40*/  VIADD R12, R0, 0xffffffb7 ;  /* 0xffffffb7000c7836 */ /* 0x000fe20000000000 */
[----:B----4-:R-:W-:-:S04]  /*1b50*/  IADD3 R81, P6, PT, R10, R2, RZ ;  /* 0x000000020a517210 */ /* 0x010fc80007fde0ff */
[----:B------:R-:W-:Y:S01]  /*1b60*/  LEA.HI.X.SX32 R83, R10, R3, 0x1, P6 ;  /* 0x000000030a537211 */ /* 0x000fe200030f0eff */
[----:B--2---:R-:W-:Y:S01]  /*1b70*/  @!P2 IMAD.MOV.U32 R8, RZ, RZ, R81 ;  /* 0x000000ffff08a224 */ /* 0x004fe200078e0051 */
[----:B------:R-:W-:Y:S01]  /*1b80*/  ISETP.GE.U32.AND P4, PT, R11, 0x7fffff20, PT ;  /* 0x7fffff200b00780c */ /* 0x000fe20003f86070 */
[----:B------:R-:W-:Y:S02]  /*1b90*/  IMAD R11, R46, 0x48, RZ ;  /* 0x000000482e0b7824 */ /* 0x000fe400078e02ff */
[----:B------:R-:W-:Y:S01]  /*1ba0*/  @!P2 IMAD.MOV.U32 R9, RZ, RZ, R83 ;  /* 0x000000ffff09a224 */ /* 0x000fe200078e0053 */
[----:B------:R-:W-:Y:S01]  /*1bb0*/  ISETP.GE.U32.AND P0, PT, R12, 0x7fffff38, PT ;  /* 0x7fffff380c00780c */ /* 0x000fe20003f06070 */
        /* <DEDUP_REMOVED lines=9> */
[----:B------:R-:W-:Y:S02]  /*1c50*/  VIADD R12, R0, 0xffffffaf ;  /* 0xffffffaf000c7836 */ /* 0x000fe40000000000 */
[----:B------:R-:W-:Y:S01]  /*1c60*/  IMAD R10, R46, 0x50, RZ ;  /* 0x000000502e0a7824 */ /* 0x000fe200078e02ff */
[----:B------:R-:W-:Y:S02]  /*1c70*/  STL [R1+0x23c], R82 ;  /* 0x00023c5201007387 */ /* 0x000fe40000100800 */
[----:B------:R-:W-:Y:S01]  /*1c80*/  ISETP.GE.U32.AND P3, PT, R12, 0x7fffff30, PT ;  /* 0x7fffff300c00780c */ /* 0x000fe20003f66070 */
[----:B------:R-:W-:Y:S01]  /*1c90*/  VIADD R12, R0, 0xffffffa7 ;  /* 0xffffffa7000c7836 */ /* 0x000fe20000000000 */
[----:B----4-:R4:W-:Y:S02]  /*1ca0*/  STL [R1+0x14c], R80 ;  /* 0x00014c5001007387 */ /* 0x0109e40000100800 */
[----:B----4-:R-:W-:-:S04]  /*1cb0*/  IADD3 R80, P6, PT, R10, R2, RZ ;  /* 0x000000020a507210 */ /* 0x010fc80007fde0ff */
[----:B------:R-:W-:-:S05]  /*1cc0*/  LEA.HI.X.SX32 R81, R10, R3, 0x1, P6 ;  /* 0x000000030a517211 */ /* 0x000fca00030f0eff */
[----:B--2---:R-:W-:Y:S01]  /*1cd0*/  @!P3 IMAD.MOV.U32 R8, RZ, RZ, R80 ;  /* 0x000000ffff08b224 */ /* 0x004fe200078e0050 */
[----:B------:R-:W-:Y:S01]  /*1ce0*/  ISETP.GE.U32.AND P5, PT, R12, 0x7fffff28, PT ;  /* 0x7fffff280c00780c */ /* 0x000fe20003fa6070 */
[----:B------:R-:W-:Y:S02]  /*1cf0*/  IMAD R11, R46, 0x58, RZ ;  /* 0x000000582e0b7824 */ /* 0x000fe400078e02ff */
[----:B------:R-:W-:Y:S01]  /*1d00*/  @!P3 IMAD.MOV.U32 R9, RZ, RZ, R81 ;  /* 0x000000ffff09b224 */ /* 0x000fe200078e0051 */
[----:B------:R-:W-:Y:S04]  /*1d10*/  STL [R1+0x238], R83 ;  /* 0x0002385301007387 */ /* 0x000fe80000100800 */
        /* <DEDUP_REMOVED lines=9> */
[----:B------:R-:W-:-:S03]  /*1db0*/  IMAD R10, R46, 0x60, RZ ;  /* 0x000000602e0a7824 */ /* 0x000fc600078e02ff */
[----:B------:R-:W-:Y:S04]  /*1dc0*/  STL [R1+0x418], R79 ;  /* 0x0004184f01007387 */ /* 0x000fe80000100800 */
[----:B------:R-:W-:Y:S01]  /*1dd0*/  STL [R1+0x414], R80 ;  /* 0x0004145001007387 */ /* 0x000fe20000100800 */
[C---:B------:R-:W-:Y:S02]  /*1de0*/  VIADD R11, R0.reuse, 0xfffffff6 ;  /* 0xfffffff6000b7836 */ /* 0x040fe40000000000 */
[----:B------:R-:W-:-:S03]  /*1df0*/  VIADD R12, R0, 0xffffff97 ;  /* 0xffffff97000c7836 */ /* 0x000fc60000000000 */
[----:B------:R-:W-:Y:S01]  /*1e00*/  ISETP.GE.U32.AND P5, PT, R11, 0x7fffff77, PT ;  /* 0x7fffff770b00780c */ /* 0x000fe20003fa6070 */
[----:B----4-:R4:W-:Y:S02]  /*1e10*/  STL [R1+0x190], R77 ;  /* 0x0001904d01007387 */ /* 0x0109e40000100800 */
[----:B----4-:R-:W-:-:S04]  /*1e20*/  IADD3 R77, P6, PT, R10, R2, RZ ;  /* 0x000000020a4d7210 */ /* 0x010fc80007fde0ff */
[----:B------:R-:W-:Y:S01]  /*1e30*/  LEA.HI.X.SX32 R79, R10, R3, 0x1, P6 ;  /* 0x000000030a4f7211 */ /* 0x000fe200030f0eff */
[----:B--2---:R-:W-:Y:S01]  /*1e40*/  @!P4 IMAD.MOV.U32 R8, RZ, RZ, R77 ;  /* 0x000000ffff08c224 */ /* 0x004fe200078e004d */
[----:B------:R-:W-:Y:S01]  /*1e50*/  ISETP.GE.U32.AND P2, PT, R12, 0x7fffff18, PT ;  /* 0x7fffff180c00780c */ /* 0x000fe20003f46070 */
        /* <DEDUP_REMOVED lines=15> */
[----:B------:R-:W-:-:S05]  /*1f50*/  VIADD R12, R0, 0xffffff87 ;  /* 0xffffff87000c7836 */ /* 0x000fca0000000000 */
[----:B------:R-:W-:Y:S01]  /*1f60*/  ISETP.GE.U32.AND P3, PT, R12, 0x7fffff08, PT ;  /* 0x7fffff080c00780c */ /* 0x000fe20003f66070 */
[----:B------:R-:W-:Y:S02]  /*1f70*/  VIADD R12, R0, 0xffffffee ;  /* 0xffffffee000c7836 */ /* 0x000fe40000000000 */
[----:B------:R-:W-:-:S03]  /*1f80*/  IMAD R11, R46, 0x78, RZ ;  /* 0x000000782e0b7824 */ /* 0x000fc600078e02ff */
[----:B------:R-:W-:Y:S01]  /*1f90*/  ISETP.GE.U32.AND P4, PT, R12, 0x7fffff6f, PT ;  /* 0x7fffff6f0c00780c */ /* 0x000fe20003f86070 */
[----:B----4-:R4:W-:Y:S02]  /*1fa0*/  STL [R1+0x1c8], R76 ;  /* 0x0001c84c01007387 */ /* 0x0109e40000100800 */
[----:B----4-:R-:W-:-:S04]  /*1fb0*/  IADD3 R76, P6, PT, R10, R2, RZ ;  /* 0x000000020a4c7210 */ /* 0x010fc80007fde0ff */
[----:B------:R-:W-:Y:S01]  /*1fc0*/  LEA.HI.X.SX32 R77, R10, R3, 0x1, P6 ;  /* 0x000000030a4d7211 */ /* 0x000fe200030f0eff */
[----:B--2---:R-:W-:Y:S02]  /*1fd0*/  @!P0 IMAD.MOV.U32 R8, RZ, RZ, R76 ;  /* 0x000000ffff088224 */ /* 0x004fe400078e004c */
[C---:B------:R-:W-:Y:S02]  /*1fe0*/  VIADD R12, R0.reuse, 0xffffffe6 ;  /* 0xffffffe6000c7836 */ /* 0x040fe40000000000 */
[----:B------:R-:W-:Y:S01]  /*1ff0*/  @!P0 IMAD.MOV.U32 R9, RZ, RZ, R77 ;  /* 0x000000ffff098224 */ /* 0x000fe200078e004d */
[----:B------:R-:W-:Y:S01]  /*2000*/  STL [R1+0x464], R79 ;  /* 0x0004644f01007387 */ /* 0x000fe20000100800 */
[----:B------:R-:W-:Y:S01]  /*2010*/  VIADD R10, R0, 0xffffffde ;  /* 0xffffffde000a7836 */ /* 0x000fe20000000000 */
[----:B------:R-:W-:Y:S02]  /*2020*/  ISETP.GE.U32.AND P2, PT, R12, 0x7fffff67, PT ;  /* 0x7fffff670c00780c */ /* 0x000fe40003f46070 */
[----:B------:R-:W-:Y:S01]  /*2030*/  STL [R1+0x490], R76 ;  /* 0x0004904c01007387 */ /* 0x000fe20000100800 */
[----:B------:R-:W-:-:S03]  /*2040*/  IMAD R12, R46, 0x9, RZ ;  /* 0x000000092e0c7824 */ /* 0x000fc600078e02ff */
[----:B------:R-:W-:Y:S04]  /*2050*/  STL [R1+0x48c], R77 ;  /* 0x00048c4d01007387 */ /* 0x000fe80000100800 */
[----:B------:R2:W4:Y:S01]  /*2060*/  @!P0 LDG.E.U8 R13, desc[UR20][R8.64] ;  /* 0x00000014080d8981 */ /* 0x000522000c1e1100 */
[----:B------:R-:W-:-:S03]  /*2070*/  ISETP.GE.U32.AND P0, PT, R10, 0x7fffff5f, PT ;  /* 0x7fffff5f0a00780c */ /* 0x000fc60003f06070 */
[----:B---3--:R3:W-:Y:S02]  /*2080*/  STL [R1+0x1b8], R73 ;  /* 0x0001b84901007387 */ /* 0x0087e40000100800 */
[----:B---3--:R-:W-:-:S04]  /*2090*/  IADD3 R73, P6, PT, R11, R2, RZ ;  /* 0x000000020b497210 */ /* 0x008fc80007fde0ff */
[----:B------:R-:W-:Y:S01]  /*20a0*/  LEA.HI.X.SX32 R11, R11, R3, 0x1, P6 ;  /* 0x000000030b0b7211 */ /* 0x000fe200030f0eff */
[----:B------:R-:W-:Y:S01]  /*20b0*/  @!P3 IMAD.MOV.U32 R10, RZ, RZ, R73 ;  /* 0x000000ffff0ab224 */ /* 0x000fe200078e0049 */
[----:B--2---:R-:W-:-:S04]  /*20c0*/  IADD3 R8, P6, PT, R12, R2, RZ ;  /* 0x000000020c087210 */ /* 0x004fc80007fde0ff */
[----:B------:R-:W-:Y:S01]  /*20d0*/  LEA.HI.X.SX32 R9, R12, R3, 0x1, P6 ;  /* 0x000000030c097211 */ /* 0x000fe200030f0eff */
[----:B------:R2:W3:Y:S04]  /*20e0*/  @!P3 LDG.E.U8 R14, desc[UR20][R10.64] ;  /* 0x000000140a0eb981 */ /* 0x0004e8000c1e1100 */
[----:B------:R-:W3:Y:S04]  /*20f0*/  @!P5 LDG.E.U8 R16, desc[UR20][R8.64] ;  /* 0x000000140810d981 */ /* 0x000ee8000c1e1100 */
[----:B------:R-:W-:Y:S01]  /*2100*/  STL [R1+0x4b8], R73 ;  /* 0x0004b84901007387 */ /* 0x000fe20000100800 */
[----:B------:R-:W-:-:S03]  /*2110*/  IMAD R12, R46, 0x19, RZ ;  /* 0x000000192e0c7824 */ /* 0x000fc600078e02ff */
[----:B----4-:R4:W-:Y:S02]  /*2120*/  STL [R1+0x198], R13 ;  /* 0x0001980d01007387 */ /* 0x0109e40000100800 */
[----:B----4-:R-:W-:-:S05]  /*2130*/  VIADD R13, R0, 0xffffffd6 ;  /* 0xffffffd6000d7836 */ /* 0x010fca0000000000 */
[----:B------:R-:W-:Y:S01]  /*2140*/  ISETP.GE.U32.AND P3, PT, R13, 0x7fffff57, PT ;  /* 0x7fffff570d00780c */ /* 0x000fe20003f66070 */
[----:B------:R-:W-:Y:S01]  /*2150*/  IMAD R13, R46, 0x11, RZ ;  /* 0x000000112e0d7824 */ /* 0x000fe200078e02ff */
[----:B------:R4:W-:Y:S04]  /*2160*/  STL [R1+0x4b4], R11 ;  /* 0x0004b40b01007387 */ /* 0x0009e80000100800 */
[----:B--2---:R-:W-:-:S04]  /*2170*/  IADD3 R10, P6, PT, R13, R2, RZ ;  /* 0x000000020d0a7210 */ /* 0x004fc80007fde0ff */
[----:B----4-:R-:W-:Y:S01]  /*2180*/  LEA.HI.X.SX32 R11, R13, R3, 0x1, P6 ;  /* 0x000000030d0b7211 */ /* 0x010fe200030f0eff */
[----:B------:R-:W-:-:S04]  /*2190*/  VIADD R13, R0, 0xffffffc6 ;  /* 0xffffffc6000d7836 */ /* 0x000fc80000000000 */
[----:B------:R-:W2:Y:S01]  /*21a0*/  @!P4 LDG.E.U8 R75, desc[UR20][R10.64] ;  /* 0x000000140a4bc981 */ /* 0x000ea2000c1e1100 */
[----:B------:R-:W-:-:S03]  /*21b0*/  ISETP.GE.U32.AND P4, PT, R13, 0x7fffff47, PT ;  /* 0x7fffff470d00780c */ /* 0x000fc60003f86070 */
[----:B---3--:R-:W-:Y:S04]  /*21c0*/  STL [R1+0x1c4], R14 ;  /* 0x0001c40e01007387 */ /* 0x008fe80000100800 */
[----:B------:R-:W-:Y:S04]  /*21d0*/  STL [R1+0x574], R8 ;  /* 0x0005740801007387 */ /* 0x000fe80000100800 */
[----:B------:R-:W-:Y:S04]  /*21e0*/  STL [R1+0x570], R9 ;  /* 0x0005700901007387 */ /* 0x000fe80000100800 */
[----:B------:R3:W-:Y:S02]  /*21f0*/  STL [R1+0x1c0], R16 ;  /* 0x0001c01001007387 */ /* 0x0007e40000100800 */
[----:B---3--:R-:W-:-:S04]  /*2200*/  IADD3 R16, P6, PT, R12, R2, RZ ;  /* 0x000000020c107210 */ /* 0x008fc80007fde0ff */
[----:B------:R-:W-:Y:S01]  /*2210*/  LEA.HI.X.SX32 R73, R12, R3, 0x1, P6 ;  /* 0x000000030c497211 */ /* 0x000fe200030f0eff */
[----:B------:R-:W-:-:S04]  /*2220*/  @!P2 IMAD.MOV.U32 R12, RZ, RZ, R16 ;  /* 0x000000ffff0ca224 */ /* 0x000fc800078e0010 */
[----:B------:R-:W-:-:S05]  /*2230*/  @!P2 IMAD.MOV.U32 R13, RZ, RZ, R73 ;  /* 0x000000ffff0da224 */ /* 0x000fca00078e0049 */
[----:B------:R3:W4:Y:S01]  /*2240*/  @!P2 LDG.E.U8 R15, desc[UR20][R12.64] ;  /* 0x000000140c0fa981 */ /* 0x000722000c1e1100 */
[----:B------:R-:W-:-:S03]  /*2250*/  VIADD R14, R0, 0xffffffce ;  /* 0xffffffce000e7836 */ /* 0x000fc60000000000 */
[----:B------:R-:W-:Y:S02]  /*2260*/  STL [R1+0x78], R16 ;  /* 0x0000781001007387 */ /* 0x000fe40000100800 */
[----:B------:R-:W-:Y:S01]  /*2270*/  ISETP.GE.U32.AND P5, PT, R14, 0x7fffff4f, PT ;  /* 0x7fffff4f0e00780c */ /* 0x000fe20003fa6070 */
[----:B------:R-:W-:Y:S01]  /*2280*/  IMAD R14, R46, 0x21, RZ ;  /* 0x000000212e0e7824 */ /* 0x000fe200078e02ff */
[----:B------:R-:W-:Y:S04]  /*2290*/  STL [R1+0x57c], R10 ;  /* 0x00057c0a01007387 */ /* 0x000fe80000100800 */
[----:B------:R-:W-:Y:S04]  /*22a0*/  STL [R1+0x5c], R73 ;  /* 0x00005c4901007387 */ /* 0x000fe80000100800 */
[----:B------:R-:W-:Y:S04]  /*22b0*/  STL [R1+0x578], R11 ;  /* 0x0005780b01007387 */ /* 0x000fe80000100800 */
[----:B--2---:R2:W-:Y:S02]  /*22c0*/  STL [R1+0x158], R75 ;  /* 0x0001584b01007387 */ /* 0x0045e40000100800 */
[----:B--2---:R-:W-:-:S04]  /*22d0*/  IADD3 R75, P6, PT, R14, R2, RZ ;  /* 0x000000020e4b7210 */ /* 0x004fc80007fde0ff */
[----:B------:R-:W-:Y:S01]  /*22e0*/  LEA.HI.X.SX32 R76, R14, R3, 0x1, P6 ;  /* 0x000000030e4c7211 */ /* 0x000fe200030f0eff */
[----:B------:R-:W-:Y:S01]  /*22f0*/  STL [R1+0xe8], R75 ;  /* 0x0000e84b01007387 */ /* 0x000fe20000100800 */
[----:B---3--:R-:W-:-:S03]  /*2300*/  @!P0 IMAD.MOV.U32 R12, RZ, RZ, R75 ;  /* 0x000000ffff0c8224 */ /* 0x008fc600078e004b */
[----:B------:R-:W-:-:S05]  /*2310*/  @!P0 IMAD.MOV.U32 R13, RZ, RZ, R76 ;  /* 0x000000ffff0d8224 */ /* 0x000fca00078e004c */
[----:B------:R2:W3:Y:S04]  /*2320*/  @!P0 LDG.E.U8 R74, desc[UR20][R12.64] ;  /* 0x000000140c4a8981 */ /* 0x0004e8000c1e1100 */
[----:B----4-:R4:W-:Y:S02]  /*2330*/  STL [R1+0x154], R15 ;  /* 0x0001540f01007387 */ /* 0x0109e40000100800 */
[----:B----4-:R-:W-:-:S05]  /*2340*/  IMAD R15, R46, 0x29, RZ ;  /* 0x000000292e0f7824 */ /* 0x010fca00078e02ff */
[----:B------:R-:W-:-:S04]  /*2350*/  IADD3 R73, P6, PT, R15, R2, RZ ;  /* 0x000000020f497210 */ /* 0x000fc80007fde0ff */
[----:B------:R-:W-:Y:S01]  /*2360*/  LEA.HI.X.SX32 R75, R15, R3, 0x1, P6 ;  /* 0x000000030f4b7211 */ /* 0x000fe200030f0eff */
[----:B--2---:R-:W-:-:S04]  /*2370*/  @!P3 IMAD.MOV.U32 R12, RZ, RZ, R73 ;  /* 0x000000ffff0cb224 */ /* 0x004fc800078e0049 */
[----:B------:R-:W-:-:S05]  /*2380*/  @!P3 IMAD.MOV.U32 R13, RZ, RZ, R75 ;  /* 0x000000ffff0db224 */ /* 0x000fca00078e004b */
[----:B------:R2:W4:Y:S01]  /*2390*/  @!P3 LDG.E.U8 R72, desc[UR20][R12.64] ;  /* 0x000000140c48b981 */ /* 0x000522000c1e1100 */
[----:B------:R-:W-:-:S03]  /*23a0*/  VIADD R14, R0, 0xffffffb6 ;  /* 0xffffffb6000e7836 */ /* 0x000fc60000000000 */
[----:B------:R-:W-:Y:S02]  /*23b0*/  STL [R1+0xe4], R76 ;  /* 0x0000e44c01007387 */ /* 0x000fe40000100800 */
[----:B------:R-:W-:Y:S01]  /*23c0*/  ISETP.GE.U32.AND P0, PT, R14, 0x7fffff37, PT ;  /* 0x7fffff370e00780c */ /* 0x000fe20003f06070 */
[----:B------:R-:W-:Y:S01]  /*23d0*/  IMAD R14, R46, 0x31, RZ ;  /* 0x000000312e0e7824 */ /* 0x000fe200078e02ff */
[----:B------:R-:W-:Y:S01]  /*23e0*/  STL [R1+0x128], R73 ;  /* 0x0001284901007387 */ /* 0x000fe20000100800 */
[----:B------:R-:W-:-:S03]  /*23f0*/  VIADD R16, R0, 0xffffffbe ;  /* 0xffffffbe00107836 */ /* 0x000fc60000000000 */
[----:B------:R-:W-:Y:S02]  /*2400*/  STL [R1+0x124], R75 ;  /* 0x0001244b01007387 */ /* 0x000fe40000100800 */
[----:B------:R-:W-:Y:S01]  /*2410*/  ISETP.GE.U32.AND P2, PT, R16, 0x7fffff3f, PT ;  /* 0x7fffff3f1000780c */ /* 0x000fe20003f46070 */
[----:B------:R-:W-:Y:S01]  /*2420*/  IMAD R16, R46, 0x39, RZ ;  /* 0x000000392e107824 */ /* 0x000fe200078e02ff */
[----:B---3--:R3:W-:Y:S02]  /*2430*/  STL [R1+0x194], R74 ;  /* 0x0001944a01007387 */ /* 0x0087e40000100800 */
[----:B---3--:R-:W-:-:S04]  /*2440*/  IADD3 R74, P6, PT, R14, R2, RZ ;  /* 0x000000020e4a7210 */ /* 0x008fc80007fde0ff */
[----:B------:R-:W-:Y:S01]  /*2450*/  LEA.HI.X.SX32 R75, R14, R3, 0x1, P6 ;  /* 0x000000030e4b7211 */ /* 0x000fe200030f0eff */
[----:B------:R-:W-:Y:S01]  /*2460*/  STL [R1+0x168], R74 ;  /* 0x0001684a01007387 */ /* 0x000fe20000100800 */
[----:B--2---:R-:W-:-:S03]  /*2470*/  @!P5 IMAD.MOV.U32 R12, RZ, RZ, R74 ;  /* 0x000000ffff0cd224 */ /* 0x004fc600078e004a */
[----:B------:R-:W-:-:S05]  /*2480*/  @!P5 IMAD.MOV.U32 R13, RZ, RZ, R75 ;  /* 0x000000ffff0dd224 */ /* 0x000fca00078e004b */
[----:B------:R2:W3:Y:S04]  /*2490*/  @!P5 LDG.E.U8 R71, desc[UR20][R12.64] ;  /* 0x000000140c47d981 */ /* 0x0004e8000c1e1100 */
[----:B----4-:R4:W-:Y:S02]  /*24a0*/  STL [R1+0x118], R72 ;  /* 0x0001184801007387 */ /* 0x0109e40000100800 */
[----:B----4-:R-:W-:-:S04]  /*24b0*/  IADD3 R72, P6, PT, R16, R2, RZ ;  /* 0x0000000210487210 */ /* 0x010fc80007fde0ff */
        /* <DEDUP_REMOVED lines=10> */
[----:B------:R-:W-:Y:S01]  /*2560*/  STL [R1+0x1a4], R73 ;  /* 0x0001a44901007387 */ /* 0x000fe20000100800 */
[----:B--2---:R-:W-:Y:S01]  /*2570*/  VIADD R12, R0, 0xffffff9e ;  /* 0xffffff9e000c7836 */ /* 0x004fe20000000000 */
[----:B------:R-:W-:Y:S01]  /*2580*/  ISETP.GE.U32.AND P5, PT, R14, 0x7fffff27, PT ;  /* 0x7fffff270e00780c */ /* 0x000fe20003fa6070 */
[----:B------:R-:W-:Y:S01]  /*2590*/  IMAD R14, R46, 0x49, RZ ;  /* 0x000000492e0e7824 */ /* 0x000fe200078e02ff */
[----:B------:R-:W-:Y:S02]  /*25a0*/  PRMT R16, RZ, 0x7610, R16 ;  /* 0x00007610ff107816 */ /* 0x000fe40000000010 */
[----:B------:R-:W-:Y:S01]  /*25b0*/  ISETP.GE.U32.AND P4, PT, R12, 0x7fffff1f, PT ;  /* 0x7fffff1f0c00780c */ /* 0x000fe20003f86070 */
[----:B---3--:R2:W-:Y:S02]  /*25c0*/  STL [R1+0xa4], R71 ;  /* 0x0000a44701007387 */ /* 0x0085e40000100800 */
[----:B--2---:R-:W-:-:S04]  /*25d0*/  IADD3 R71, P6, PT, R15, R2, RZ ;  /* 0x000000020f477210 */ /* 0x004fc80007fde0ff */
[----:B------:R-:W-:Y:S01]  /*25e0*/  LEA.HI.X.SX32 R72, R15, R3, 0x1, P6 ;  /* 0x000000030f487211 */ /* 0x000fe200030f0eff */
[----:B------:R-:W-:Y:S01]  /*25f0*/  STL [R1+0x204], R71 ;  /* 0x0002044701007387 */ /* 0x000fe20000100800 */
[----:B------:R-:W-:-:S03]  /*2600*/  @!P2 IMAD.MOV.U32 R12, RZ, RZ, R71 ;  /* 0x000000ffff0ca224 */ /* 0x000fc600078e0047 */
[----:B------:R-:W-:Y:S01]  /*2610*/  STL [R1+0x200], R72 ;  /* 0x0002004801007387 */ /* 0x000fe20000100800 */
        /* <DEDUP_REMOVED lines=8> */
[----:B------:R-:W-:-:S05]  /*26a0*/  VIADD R15, R0, 0xffffff96 ;  /* 0xffffff96000f7836 */ /* 0x000fca0000000000 */
[----:B------:R-:W-:Y:S01]  /*26b0*/  ISETP.GE.U32.AND P2, PT, R15, 0x7fffff17, PT ;  /* 0x7fffff170f00780c */ /* 0x000fe20003f46070 */
[C---:B------:R-:W-:Y:S01]  /*26c0*/  IMAD R15, R46.reuse, 0x51, RZ ;  /* 0x000000512e0f7824 */ /* 0x040fe200078e02ff */
[----:B------:R-:W-:Y:S04]  /*26d0*/  STL [R1+0x244], R70 ;  /* 0x0002444601007387 */ /* 0x000fe80000100800 */
[----:B------:R-:W-:Y:S01]  /*26e0*/  IADD3 R71, P6, PT, R15, R2, RZ ;  /* 0x000000020f477210 */ /* 0x000fe20007fde0ff */
[----:B------:R-:W-:-:S04]  /*26f0*/  IMAD R14, R46, 0x59, RZ ;  /* 0x000000592e0e7824 */ /* 0x000fc800078e02ff */
[----:B--2---:R-:W-:Y:S01]  /*2700*/  @!P3 IMAD.MOV.U32 R12, RZ, RZ, R71 ;  /* 0x000000ffff0cb224 */ /* 0x004fe200078e0047 */
[----:B---3--:R-:W-:Y:S04]  /*2710*/  STL [R1+0xd4], R16 ;  /* 0x0000d41001007387 */ /* 0x008fe80000100800 */
[----:B------:R2:W-:Y:S04]  /*2720*/  STL [R1+0x240], R72 ;  /* 0x0002404801007387 */ /* 0x0005e80000100800 */
[----:B------:R-:W-:Y:S01]  /*2730*/  STL [R1+0x3f8], R71 ;  /* 0x0003f84701007387 */ /* 0x000fe20000100800 */
[----:B--2---:R-:W-:-:S05]  /*2740*/  LEA.HI.X.SX32 R72, R15, R3, 0x1, P6 ;  /* 0x000000030f487211 */ /* 0x004fca00030f0eff */
        /* <DEDUP_REMOVED lines=8> */
[----:B------:R-:W-:-:S03]  /*27d0*/  IMAD R15, R46, 0x61, RZ ;  /* 0x000000612e0f7824 */ /* 0x000fc600078e02ff */
[----:B------:R-:W-:Y:S01]  /*27e0*/  STL [R1+0x280], R72 ;  /* 0x0002804801007387 */ /* 0x000fe20000100800 */
[----:B------:R-:W-:-:S03]  /*27f0*/  VIADD R16, R0, 0xffffff8e ;  /* 0xffffff8e00107836 */ /* 0x000fc60000000000 */
[----:B------:R-:W-:Y:S04]  /*2800*/  STL [R1+0x420], R69 ;  /* 0x0004204501007387 */ /* 0x000fe80000100800 */
[----:B------:R-:W-:Y:S01]  /*2810*/  STL [R1+0x41c], R70 ;  /* 0x00041c4601007387 */ /* 0x000fe20000100800 */
[----:B------:R-:W-:Y:S01]  /*2820*/  ISETP.GE.U32.AND P0, PT, R16, 0x7fffff0f, PT ;  /* 0x7fffff0f1000780c */ /* 0x000fe20003f06070 */
[----:B------:R-:W-:Y:S02]  /*2830*/  VIADD R16, R0, 0xffffff86 ;  /* 0xffffff8600107836 */ /* 0x000fe40000000000 */
[----:B------:R-:W-:Y:S02]  /*2840*/  IMAD R14, R46, 0x69, RZ ;  /* 0x000000692e0e7824 */ /* 0x000fe400078e02ff */
[----:B--2---:R-:W-:Y:S01]  /*2850*/  VIADD R12, R0, 0xfffffffe ;  /* 0xfffffffe000c7836 */ /* 0x004fe20000000000 */
[----:B------:R-:W-:Y:S01]  /*2860*/  ISETP.GE.U32.AND P3, PT, R16, 0x7fffff07, PT ;  /* 0x7fffff071000780c */ /* 0x000fe20003f66070 */
[----:B---3--:R2:W-:Y:S02]  /*2870*/  STL [R1+0x114], R67 ;  /* 0x0001144301007387 */ /* 0x0085e40000100800 */
[----:B--2---:R-:W-:-:S04]  /*2880*/  IADD3 R67, P6, PT, R15, R2, RZ ;  /* 0x000000020f437210 */ /* 0x004fc80007fde0ff */
[----:B------:R-:W-:Y:S01]  /*2890*/  LEA.HI.X.SX32 R69, R15, R3, 0x1, P6 ;  /* 0x000000030f457211 */ /* 0x000fe200030f0eff */
[----:B------:R-:W-:Y:S01]  /*28a0*/  STL [R1+0x448], R67 ;  /* 0x0004484301007387 */ /* 0x000fe20000100800 */
[----:B------:R-:W-:-:S03]  /*28b0*/  PRMT R16, RZ, 0x7610, R16 ;  /* 0x00007610ff107816 */ /* 0x000fc60000000010 */
[----:B------:R-:W-:Y:S01]  /*28c0*/  STL [R1+0x444], R69 ;  /* 0x0004444501007387 */ /* 0x000fe20000100800 */
[----:B------:R-:W-:Y:S01]  /*28d0*/  ISETP.GE.U32.AND P5, PT, R12, 0x7fffff7f, PT ;  /* 0x7fffff7f0c00780c */ /* 0x000fe20003fa6070 */
[----:B------:R-:W-:Y:S02]  /*28e0*/  @!P4 IMAD.MOV.U32 R12, RZ, RZ, R67 ;  /* 0x000000ffff0cc224 */ /* 0x000fe400078e0043 */
[----:B------:R-:W-:Y:S01]  /*28f0*/  @!P4 IMAD.MOV.U32 R13, RZ, RZ, R69 ;  /* 0x000000ffff0dc224 */ /* 0x000fe200078e0045 */
[----:B------:R-:W-:-:S04]  /*2900*/  PRMT R19, RZ, 0x7610, R19 ;  /* 0x00007610ff137816 */ /* 0x000fc80000000013 */
        /* <DEDUP_REMOVED lines=12> */
[----:B------:R-:W-:Y:S01]  /*29d0*/  IMAD R14, R46, 0x79, RZ ;  /* 0x000000792e0e7824 */ /* 0x000fe200078e02ff */
[----:B------:R-:W-:-:S03]  /*29e0*/  PRMT R66, RZ, 0x7610, R66 ;  /* 0x00007610ff427816 */ /* 0x000fc60000000042 */
[----:B--2---:R-:W-:Y:S01]  /*29f0*/  @!P0 IMAD.MOV.U32 R12, RZ, RZ, R67 ;  /* 0x000000ffff0c8224 */ /* 0x004fe200078e0043 */
[----:B------:R-:W-:Y:S01]  /*2a00*/  PRMT R17, RZ, 0x7610, R17 ;  /* 0x00007610ff117816 */ /* 0x000fe20000000011 */
[----:B---3--:R-:W-:Y:S04]  /*2a10*/  STL [R1+0x8c], R16 ;  /* 0x00008c1001007387 */ /* 0x008fe80000100800 */
[----:B------:R2:W-:Y:S04]  /*2a20*/  STL [R1+0x46c], R69 ;  /* 0x00046c4501007387 */ /* 0x0005e80000100800 */
[----:B------:R-:W-:Y:S01]  /*2a30*/  STL [R1+0x498], R67 ;  /* 0x0004984301007387 */ /* 0x000fe20000100800 */
[----:B--2---:R-:W-:-:S05]  /*2a40*/  LEA.HI.X.SX32 R69, R15, R3, 0x1, P6 ;  /* 0x000000030f457211 */ /* 0x004fca00030f0eff */
[----:B------:R-:W-:Y:S02]  /*2a50*/  @!P0 IMAD.MOV.U32 R13, RZ, RZ, R69 ;  /* 0x000000ffff0d8224 */ /* 0x000fe400078e0045 */
[----:B------:R-:W-:-:S03]  /*2a60*/  VIADD R15, R0, 0xffffffed ;  /* 0xffffffed000f7836 */ /* 0x000fc60000000000 */
[----:B------:R2:W3:Y:S01]  /*2a70*/  @!P0 LDG.E.U8 R66, desc[UR20][R12.64] ;  /* 0x000000140c428981 */ /* 0x0004e2000c1e1100 */
[----:B------:R-:W-:Y:S02]  /*2a80*/  PRMT R18, RZ, 0x7610, R18 ;  /* 0x00007610ff127816 */ /* 0x000fe40000000012 */
[----:B------:R-:W-:Y:S01]  /*2a90*/  ISETP.GE.U32.AND P0, PT, R15, 0x7fffff6e, PT ;  /* 0x7fffff6e0f00780c */ /* 0x000fe20003f06070 */
[----:B----4-:R4:W-:Y:S02]  /*2aa0*/  STL [R1+0xb0], R19 ;  /* 0x0000b01301007387 */ /* 0x0109e40000100800 */
[----:B----4-:R-:W-:-:S04]  /*2ab0*/  IADD3 R19, P6, PT, R14, R2, RZ ;  /* 0x000000020e137210 */ /* 0x010fc80007fde0ff */
[----:B------:R-:W-:Y:S02]  /*2ac0*/  LEA.HI.X.SX32 R21, R14, R3, 0x1, P6 ;  /* 0x000000030e157211 */ /* 0x000fe400030f0eff */
[----:B--2---:R-:W-:-:S04]  /*2ad0*/  IADD3 R12, P6, PT, R2, R46, RZ ;  /* 0x0000002e020c7210 */ /* 0x004fc80007fde0ff */
[----:B------:R-:W-:Y:S01]  /*2ae0*/  LEA.HI.X.SX32 R13, R46, R3, 0x1, P6 ;  /* 0x000000032e0d7211 */ /* 0x000fe200030f0eff */
[----:B------:R-:W-:Y:S02]  /*2af0*/  @!P3 IMAD.MOV.U32 R14, RZ, RZ, R19 ;  /* 0x000000ffff0eb224 */ /* 0x000fe400078e0013 */
[----:B------:R-:W-:Y:S02]  /*2b00*/  @!P3 IMAD.MOV.U32 R15, RZ, RZ, R21 ;  /* 0x000000ffff0fb224 */ /* 0x000fe400078e0015 */
[----:B------:R-:W2:Y:S04]  /*2b10*/  @!P5 LDG.E.U8 R17, desc[UR20][R12.64] ;  /* 0x000000140c11d981 */ /* 0x000ea8000c1e1100 */
[----:B------:R4:W3:Y:S01]  /*2b20*/  @!P3 LDG.E.U8 R18, desc[UR20][R14.64] ;  /* 0x000000140e12b981 */ /* 0x0008e2000c1e1100 */
[----:B------:R-:W-:-:S03]  /*2b30*/  VIADD R16, R0, 0xfffffff5 ;  /* 0xfffffff500107836 */ /* 0x000fc60000000000 */
[----:B------:R-:W-:Y:S01]  /*2b40*/  STL [R1+0x494], R69 ;  /* 0x0004944501007387 */ /* 0x000fe20000100800 */
[----:B----4-:R-:W-:Y:S02]  /*2b50*/  VIADD R14, R0, 0xffffffe5 ;  /* 0xffffffe5000e7836 */ /* 0x010fe40000000000 */
[----:B------:R-:W-:Y:S01]  /*2b60*/  IMAD.SHL.U32 R15, R46, 0x2, RZ ;  /* 0x000000022e0f7824 */ /* 0x000fe200078e00ff */
[----:B------:R4:W-:Y:S02]  /*2b70*/  STL [R1+0x4c0], R19 ;  /* 0x0004c01301007387 */ /* 0x0009e40000100800 */
[----:B------:R-:W-:Y:S02]  /*2b80*/  ISETP.GE.U32.AND P3, PT, R14, 0x7fffff66, PT ;  /* 0x7fffff660e00780c */ /* 0x000fe40003f66070 */
[----:B------:R-:W-:Y:S01]  /*2b90*/  STL [R1+0x4bc], R21 ;  /* 0x0004bc1501007387 */ /* 0x000fe20000100800 */
[----:B------:R-:W-:Y:S02]  /*2ba0*/  IADD3 R14, P6, PT, R15, R2, RZ ;  /* 0x000000020f0e7210 */ /* 0x000fe40007fde0ff */
[----:B------:R-:W-:Y:S01]  /*2bb0*/  ISETP.GE.U32.AND P2, PT, R16, 0x7fffff76, PT ;  /* 0x7fffff761000780c */ /* 0x000fe20003f46070 */
[----:B------:R-:W-:Y:S01]  /*2bc0*/  STL [R1+0x584], R12 ;  /* 0x0005840c01007387 */ /* 0x000fe20000100800 */
[----:B------:R-:W-:Y:S01]  /*2bd0*/  VIADD R16, R0, 0xffffffdd ;  /* 0xffffffdd00107836 */ /* 0x000fe20000000000 */
[----:B------:R-:W-:-:S02]  /*2be0*/  PRMT R20, RZ, 0x7610, R20 ;  /* 0x00007610ff147816 */ /* 0x000fc40000000014 */
[----:B------:R-:W-:Y:S01]  /*2bf0*/  STL [R1+0x580], R13 ;  /* 0x0005800d01007387 */ /* 0x000fe20000100800 */
[----:B------:R-:W-:Y:S01]  /*2c00*/  LEA.HI.X.SX32 R15, R15, R3, 0x1, P6 ;  /* 0x000000030f0f7211 */ /* 0x000fe200030f0eff */
[----:B----4-:R-:W-:Y:S01]  /*2c10*/  IMAD R19, R46, 0x12, RZ ;  /* 0x000000122e137824 */ /* 0x010fe200078e02ff */
[----:B------:R-:W-:-:S03]  /*2c20*/  ISETP.GE.U32.AND P5, PT, R16, 0x7fffff5e, PT ;  /* 0x7fffff5e1000780c */ /* 0x000fc60003fa6070 */
[----:B------:R-:W4:Y:S01]  /*2c30*/  @!P4 LDG.E.U8 R20, desc[UR20][R14.64] ;  /* 0x000000140e14c981 */ /* 0x000f22000c1e1100 */
[----:B------:R-:W-:Y:S02]  /*2c40*/  PRMT R22, RZ, 0x7610, R22 ;  /* 0x00007610ff167816 */ /* 0x000fe40000000016 */
[----:B------:R-:W-:Y:S01]  /*2c50*/  PRMT R23, RZ, 0x7610, R23 ;  /* 0x00007610ff177816 */ /* 0x000fe20000000017 */
[----:B--2---:R2:W-:Y:S04]  /*2c60*/  STL [R1+0xac], R17 ;  /* 0x0000ac1101007387 */ /* 0x0045e80000100800 */
[----:B---3--:R3:W-:Y:S01]  /*2c70*/  STL [R1+0x94], R18 ;  /* 0x0000941201007387 */ /* 0x0087e20000100800 */
[----:B--2---:R-:W-:Y:S02]  /*2c80*/  IMAD R17, R46, 0xa, RZ ;  /* 0x0000000a2e117824 */ /* 0x004fe400078e02ff */
[----:B---3--:R-:W-:-:S03]  /*2c90*/  VIADD R18, R0, 0xffffffd5 ;  /* 0xffffffd500127836 */ /* 0x008fc60000000000 */
[CC--:B------:R-:W-:Y:S02]  /*2ca0*/  IADD3 R16, P6, PT, R17.reuse, R2.reuse, RZ ;  /* 0x0000000211107210 */ /* 0x0c0fe40007fde0ff */
[----:B------:R-:W-:Y:S02]  /*2cb0*/  ISETP.GE.U32.AND P4, PT, R18, 0x7fffff56, PT ;  /* 0x7fffff561200780c */ /* 0x000fe40003f86070 */
[----:B------:R-:W-:Y:S02]  /*2cc0*/  LEA.HI.X.SX32 R17, R17, R3, 0x1, P6 ;  /* 0x0000000311117211 */ /* 0x000fe400030f0eff */
[----:B------:R-:W-:-:S03]  /*2cd0*/  IADD3 R18, P6, PT, R19, R2, RZ ;  /* 0x0000000213127210 */ /* 0x000fc60007fde0ff */
[----:B------:R-:W2:Y:S01]  /*2ce0*/  @!P2 LDG.E.U8 R23, desc[UR20][R16.64] ;  /* 0x000000141017a981 */ /* 0x000ea2000c1e1100 */
[----:B------:R-:W-:-:S05]  /*2cf0*/  LEA.HI.X.SX32 R19, R19, R3, 0x1, P6 ;  /* 0x0000000313137211 */ /* 0x000fca00030f0eff */
[----:B------:R-:W3:Y:S04]  /*2d00*/  @!P0 LDG.E.U8 R22, desc[UR20][R18.64] ;  /* 0x0000001412168981 */ /* 0x000ee8000c1e1100 */
[----:B------:R-:W-:Y:S04]  /*2d10*/  STL [R1+0x58c], R14 ;  /* 0x00058c0e01007387 */ /* 0x000fe80000100800 */
[----:B------:R-:W-:Y:S04]  /*2d20*/  STL [R1+0x588], R15 ;  /* 0x0005880f01007387 */ /* 0x000fe80000100800 */
[----:B------:R-:W-:Y:S04]  /*2d30*/  STL [R1+0x98], R66 ;  /* 0x0000984201007387 */ /* 0x000fe80000100800 */
[----:B----4-:R4:W-:Y:S01]  /*2d40*/  STL [R1+0xa0], R20 ;  /* 0x0000a01401007387 */ /* 0x0109e20000100800 */
[----:B------:R-:W-:-:S02]  /*2d50*/  VIADD R21, R0, 0xffffffcd ;  /* 0xffffffcd00157836 */ /* 0x000fc40000000000 */
[----:B----4-:R-:W-:Y:S01]  /*2d60*/  IMAD R20, R46, 0x1a, RZ ;  /* 0x0000001a2e147824 */ /* 0x010fe200078e02ff */
[----:B------:R-:W-:Y:S04]  /*2d70*/  STL [R1+0x598], R16 ;  /* 0x0005981001007387 */ /* 0x000fe80000100800 */
[----:B------:R-:W-:Y:S01]  /*2d80*/  IADD3 R67, P6, PT, R20, R2, RZ ;  /* 0x0000000214437210 */ /* 0x000fe20007fde0ff */
[----:B------:R-:W-:Y:S01]  /*2d90*/  STL [R1+0x594], R17 ;  /* 0x0005941101007387 */ /* 0x000fe20000100800 */
[----:B------:R-:W-:-:S03]  /*2da0*/  ISETP.GE.U32.AND P2, PT, R21, 0x7fffff4e, PT ;  /* 0x7fffff4e1500780c */ /* 0x000fc60003f46070 */
[----:B------:R-:W-:Y:S01]  /*2db0*/  STL [R1+0x5a0], R18 ;  /* 0x0005a01201007387 */ /* 0x000fe20000100800 */
[----:B------:R-:W-:-:S03]  /*2dc0*/  VIADD R21, R0, 0xffffffc5 ;  /* 0xffffffc500157836 */ /* 0x000fc60000000000 */
[----:B------:R-:W-:Y:S01]  /*2dd0*/  STL [R1+0xa8], R67 ;  /* 0x0000a84301007387 */ /* 0x000fe20000100800 */
[----:B------:R-:W-:-:S03]  /*2de0*/  LEA.HI.X.SX32 R20, R20, R3, 0x1, P6 ;  /* 0x0000000314147211 */ /* 0x000fc600030f0eff */
[----:B------:R-:W-:Y:S01]  /*2df0*/  STL [R1+0x59c], R19 ;  /* 0x00059c1301007387 */ /* 0x000fe20000100800 */
[----:B------:R-:W-:Y:S01]  /*2e00*/  ISETP.GE.U32.AND P0, PT, R21, 0x7fffff46, PT ;  /* 0x7fffff461500780c */ /* 0x000fe20003f06070 */
[----:B------:R-:W-:Y:S01]  /*2e10*/  @!P3 IMAD.MOV.U32 R21, RZ, RZ, R20 ;  /* 0x000000ffff15b224 */ /* 0x000fe200078e0014 */
[----:B------:R-:W-:Y:S02]  /*2e20*/  PRMT R24, RZ, 0x7610, R24 ;  /* 0x00007610ff187816 */ /* 0x000fe40000000018 */
[----:B------:R-:W-:Y:S01]  /*2e30*/  PRMT R65, RZ, 0x7610, R65 ;  /* 0x00007610ff417816 */ /* 0x000fe20000000041 */
[----:B---3--:R3:W-:Y:S04]  /*2e40*/  STL [R1+0x84], R22 ;  /* 0x0000841601007387 */ /* 0x0087e80000100800 */
[----:B--2---:R-:W-:Y:S01]  /*2e50*/  STL [R1+0x88], R23 ;  /* 0x0000881701007387 */ /* 0x004fe20000100800 */
[----:B---3--:R-:W-:-:S03]  /*2e60*/  IMAD R22, R46, 0x22, RZ ;  /* 0x000000222e167824 */ /* 0x008fc600078e02ff */
[----:B------:R2:W-:Y:S02]  /*2e70*/  STL [R1+0x90], R20 ;  /* 0x0000901401007387 */ /* 0x0005e40000100800 */
[----:B------:R-:W-:Y:S01]  /*2e80*/  IADD3 R66, P6, PT, R22, R2, RZ ;  /* 0x0000000216427210 */ /* 0x000fe20007fde0ff */
[----:B--2---:R-:W-:-:S03]  /*2e90*/  @!P3 IMAD.MOV.U32 R20, RZ, RZ, R67 ;  /* 0x000000ffff14b224 */ /* 0x004fc600078e0043 */
[----:B------:R-:W-:Y:S02]  /*2ea0*/  LEA.HI.X.SX32 R69, R22, R3, 0x1, P6 ;  /* 0x0000000316457211 */ /* 0x000fe400030f0eff */
[----:B------:R2:W3:Y:S02]  /*2eb0*/  @!P3 LDG.E.U8 R24, desc[UR20][R20.64] ;  /* 0x000000141418b981 */ /* 0x0004e4000c1e1100 */
[----:B--2---:R-:W-:Y:S02]  /*2ec0*/  @!P5 IMAD.MOV.U32 R20, RZ, RZ, R66 ;  /* 0x000000ffff14d224 */ /* 0x004fe400078e0042 */
        /* <DEDUP_REMOVED lines=14> */
[----:B--2---:R-:W-:-:S03]  /*2fb0*/  LEA.HI.X.SX32 R69, R23, R3, 0x1, P6 ;  /* 0x0000000317457211 */ /* 0x004fc600030f0eff */
[----:B----4-:R2:W-:Y:S02]  /*2fc0*/  STL [R1+0x74], R65 ;  /* 0x0000744101007387 */ /* 0x0105e40000100800 */
[----:B------:R-:W-:-:S05]  /*2fd0*/  @!P4 IMAD.MOV.U32 R21, RZ, RZ, R69 ;  /* 0x000000ffff15c224 */ /* 0x000fca00078e0045 */
[----:B------:R3:W4:Y:S01]  /*2fe0*/  @!P4 LDG.E.U8 R64, desc[UR20][R20.64] ;  /* 0x000000141440c981 */ /* 0x000722000c1e1100 */
[----:B--2---:R-:W-:-:S04]  /*2ff0*/  IADD3 R65, P6, PT, R22, R2, RZ ;  /* 0x0000000216417210 */ /* 0x004fc80007fde0ff */
[----:B------:R-:W-:Y:S01]  /*3000*/  LEA.HI.X.SX32 R66, R22, R3, 0x1, P6 ;  /* 0x0000000316427211 */ /* 0x000fe200030f0eff */
[----:B---3--:R-:W-:-:S04]  /*3010*/  @!P2 IMAD.MOV.U32 R20, RZ, RZ, R65 ;  /* 0x000000ffff14a224 */ /* 0x008fc800078e0041 */
[----:B------:R-:W-:-:S05]  /*3020*/  @!P2 IMAD.MOV.U32 R21, RZ, RZ, R66 ;  /* 0x000000ffff15a224 */ /* 0x000fca00078e0042 */
[----:B------:R2:W3:Y:S01]  /*3030*/  @!P2 LDG.E.U8 R38, desc[UR20][R20.64] ;  /* 0x000000141426a981 */ /* 0x0004e2000c1e1100 */
[----:B------:R-:W-:-:S03]  /*3040*/  IMAD R23, R46, 0x3a, RZ ;  /* 0x0000003a2e177824 */ /* 0x000fc600078e02ff */
[----:B------:R-:W-:Y:S01]  /*3050*/  STL [R1+0x12c], R69 ;  /* 0x00012c4501007387 */ /* 0x000fe20000100800 */
[----:B------:R-:W-:-:S03]  /*3060*/  VIADD R24, R0, 0xffffffb5 ;  /* 0xffffffb500187836 */ /* 0x000fc60000000000 */
[----:B------:R-:W-:Y:S04]  /*3070*/  STL [R1+0x170], R65 ;  /* 0x0001704101007387 */ /* 0x000fe80000100800 */
[----:B------:R-:W-:Y:S01]  /*3080*/  STL [R1+0x16c], R66 ;  /* 0x00016c4201007387 */ /* 0x000fe20000100800 */
[----:B------:R-:W-:Y:S01]  /*3090*/  ISETP.GE.U32.AND P5, PT, R24, 0x7fffff36, PT ;  /* 0x7fffff361800780c */ /* 0x000fe20003fa6070 */
[C---:B------:R-:W-:Y:S02]  /*30a0*/  VIADD R24, R0.reuse, 0xffffffad ;  /* 0xffffffad00187836 */ /* 0x040fe40000000000 */
[----:B--2---:R-:W-:Y:S02]  /*30b0*/  VIADD R20, R0, 0xffffffa5 ;  /* 0xffffffa500147836 */ /* 0x004fe40000000000 */
[----:B------:R-:W-:Y:S01]  /*30c0*/  IMAD R22, R46, 0x42, RZ ;  /* 0x000000422e167824 */ /* 0x000fe200078e02ff */
[----:B------:R-:W-:-:S02]  /*30d0*/  ISETP.GE.U32.AND P4, PT, R24, 0x7fffff2e, PT ;  /* 0x7fffff2e1800780c */ /* 0x000fc40003f86070 */
[----:B------:R-:W-:Y:S02]  /*30e0*/  PRMT R24, RZ, 0x7610, R24 ;  /* 0x00007610ff187816 */ /* 0x000fe40000000018 */
[----:B------:R-:W-:Y:S02]  /*30f0*/  ISETP.GE.U32.AND P2, PT, R20, 0x7fffff26, PT ;  /* 0x7fffff261400780c */ /* 0x000fe40003f46070 */
[----:B------:R-:W-:Y:S01]  /*3100*/  PRMT R34, RZ, 0x7610, R34 ;  /* 0x00007610ff227816 */ /* 0x000fe20000000022 */
[----:B----4-:R2:W-:Y:S02]  /*3110*/  STL [R1+0x70], R64 ;  /* 0x0000704001007387 */ /* 0x0105e40000100800 */
[----:B--2---:R-:W-:-:S04]  /*3120*/  IADD3 R64, P6, PT, R23, R2, RZ ;  /* 0x0000000217407210 */ /* 0x004fc80007fde0ff */
[----:B------:R-:W-:Y:S01]  /*3130*/  LEA.HI.X.SX32 R65, R23, R3, 0x1, P6 ;  /* 0x0000000317417211 */ /* 0x000fe200030f0eff */
[----:B------:R-:W-:Y:S01]  /*3140*/  STL [R1+0x1b0], R64 ;  /* 0x0001b04001007387 */ /* 0x000fe20000100800 */
[----:B------:R-:W-:-:S03]  /*3150*/  @!P0 IMAD.MOV.U32 R20, RZ, RZ, R64 ;  /* 0x000000ffff148224 */ /* 0x000fc600078e0040 */
[----:B------:R-:W-:Y:S01]  /*3160*/  STL [R1+0x1ac], R65 ;  /* 0x0001ac4101007387 */ /* 0x000fe20000100800 */
[----:B------:R-:W-:-:S03]  /*3170*/  @!P0 IMAD.MOV.U32 R21, RZ, RZ, R65 ;  /* 0x000000ffff158224 */ /* 0x000fc600078e0041 */
[----:B---3--:R2:W-:Y:S04]  /*3180*/  STL [R1+0x7c], R38 ;  /* 0x00007c2601007387 */ /* 0x0085e80000100800 */
[----:B------:R3:W4:Y:S01]  /*3190*/  @!P0 LDG.E.U8 R24, desc[UR20][R20.64] ;  /* 0x0000001414188981 */ /* 0x000722000c1e1100 */
[----:B--2---:R-:W-:-:S04]  /*31a0*/  IADD3 R38, P6, PT, R22, R2, RZ ;  /* 0x0000000216267210 */ /* 0x004fc80007fde0ff */
[----:B------:R-:W-:Y:S01]  /*31b0*/  LEA.HI.X.SX32 R65, R22, R3, 0x1, P6 ;  /* 0x0000000316417211 */ /* 0x000fe200030f0eff */
[----:B---3--:R-:W-:-:S04]  /*31c0*/  @!P3 IMAD.MOV.U32 R20, RZ, RZ, R38 ;  /* 0x000000ffff14b224 */ /* 0x008fc800078e0026 */
[----:B------:R-:W-:-:S05]  /*31d0*/  @!P3 IMAD.MOV.U32 R21, RZ, RZ, R65 ;  /* 0x000000ffff15b224 */ /* 0x000fca00078e0041 */
[----:B------:R2:W3:Y:S01]  /*31e0*/  @!P3 LDG.E.U8 R34, desc[UR20][R20.64] ;  /* 0x000000141422b981 */ /* 0x0004e2000c1e1100 */
        /* <DEDUP_REMOVED lines=9> */
[----:B----4-:R-:W-:Y:S04]  /*3280*/  STL [R1+0x6c], R24 ;  /* 0x00006c1801007387 */ /* 0x010fe80000100800 */
[----:B------:R2:W-:Y:S04]  /*3290*/  STL [R1+0x208], R65 ;  /* 0x0002084101007387 */ /* 0x0005e80000100800 */
[----:B------:R-:W-:Y:S01]  /*32a0*/  STL [R1+0x24c], R64 ;  /* 0x00024c4001007387 */ /* 0x000fe20000100800 */
[----:B--2---:R-:W-:-:S05]  /*32b0*/  LEA.HI.X.SX32 R65, R23, R3, 0x1, P6 ;  /* 0x0000000317417211 */ /* 0x004fca00030f0eff */
[----:B------:R-:W-:Y:S01]  /*32c0*/  @!P5 IMAD.MOV.U32 R21, RZ, RZ, R65 ;  /* 0x000000ffff15d224 */ /* 0x000fe200078e0041 */
[----:B---3--:R2:W-:Y:S04]  /*32d0*/  STL [R1+0x60], R34 ;  /* 0x0000602201007387 */ /* 0x0085e80000100800 */
[----:B------:R3:W4:Y:S01]  /*32e0*/  @!P5 LDG.E.U8 R33, desc[UR20][R20.64] ;  /* 0x000000141421d981 */ /* 0x000722000c1e1100 */
[----:B--2---:R-:W-:-:S04]  /*32f0*/  IADD3 R34, P6, PT, R22, R2, RZ ;  /* 0x0000000216227210 */ /* 0x004fc80007fde0ff */
[----:B------:R-:W-:Y:S01]  /*3300*/  LEA.HI.X.SX32 R38, R22, R3, 0x1, P6 ;  /* 0x0000000316267211 */ /* 0x000fe200030f0eff */
[----:B---3--:R-:W-:-:S04]  /*3310*/  @!P4 IMAD.MOV.U32 R20, RZ, RZ, R34 ;  /* 0x000000ffff14c224 */ /* 0x008fc800078e0022 */
[----:B------:R-:W-:-:S05]  /*3320*/  @!P4 IMAD.MOV.U32 R21, RZ, RZ, R38 ;  /* 0x000000ffff15c224 */ /* 0x000fca00078e0026 */
[----:B------:R2:W3:Y:S01]  /*3330*/  @!P4 LDG.E.U8 R31, desc[UR20][R20.64] ;  /* 0x00000014141fc981 */ /* 0x0004e2000c1e1100 */
[----:B------:R-:W-:-:S03]  /*3340*/  IMAD R23, R46, 0x5a, RZ ;  /* 0x0000005a2e177824 */ /* 0x000fc600078e02ff */
[----:B------:R-:W-:Y:S04]  /*3350*/  STL [R1+0x248], R65 ;  /* 0x0002484101007387 */ /* 0x000fe80000100800 */
[----:B------:R-:W-:Y:S01]  /*3360*/  STL [R1+0x400], R34 ;  /* 0x0004002201007387 */ /* 0x000fe20000100800 */
[----:B------:R-:W-:-:S03]  /*3370*/  VIADD R24, R0, 0xffffff95 ;  /* 0xffffff9500187836 */ /* 0x000fc60000000000 */
[----:B------:R-:W-:Y:S01]  /*3380*/  STL [R1+0x3fc], R38 ;  /* 0x0003fc2601007387 */ /* 0x000fe20000100800 */
[----:B------:R-:W-:Y:S01]  /*3390*/  IMAD R22, R46, 0x62, RZ ;  /* 0x000000622e167824 */ /* 0x000fe200078e02ff */
[----:B------:R-:W-:Y:S01]  /*33a0*/  ISETP.GE.U32.AND P3, PT, R24, 0x7fffff16, PT ;  /* 0x7fffff161800780c */ /* 0x000fe20003f66070 */
[C---:B------:R-:W-:Y:S02]  /*33b0*/  VIADD R24, R0.reuse, 0xffffff8d ;  /* 0xffffff8d00187836 */ /* 0x040fe40000000000 */
[----:B--2---:R-:W-:-:S03]  /*33c0*/  VIADD R20, R0, 0xffffff85 ;  /* 0xffffff8500147836 */ /* 0x004fc60000000000 */
[----:B------:R-:W-:Y:S02]  /*33d0*/  ISETP.GE.U32.AND P5, PT, R24, 0x7fffff0e, PT ;  /* 0x7fffff0e1800780c */ /* 0x000fe40003fa6070 */
[----:B------:R-:W-:Y:S02]  /*33e0*/  PRMT R24, RZ, 0x7610, R24 ;  /* 0x00007610ff187816 */ /* 0x000fe40000000018 */
[----:B------:R-:W-:Y:S02]  /*33f0*/  ISETP.GE.U32.AND P4, PT, R20, 0x7fffff06, PT ;  /* 0x7fffff061400780c */ /* 0x000fe40003f86070 */
[----:B------:R-:W-:Y:S01]  /*3400*/  PRMT R29, RZ, 0x7610, R29 ;  /* 0x00007610ff1d7816 */ /* 0x000fe2000000001d */
[----:B----4-:R2:W-:Y:S02]  /*3410*/  STL [R1+0x68], R33 ;  /* 0x0000682101007387 */ /* 0x0105e40000100800 */
[----:B--2---:R-:W-:-:S04]  /*3420*/  IADD3 R33, P6, PT, R23, R2, RZ ;  /* 0x0000000217217210 */ /* 0x004fc80007fde0ff */
[----:B------:R-:W-:Y:S01]  /*3430*/  LEA.HI.X.SX32 R34, R23, R3, 0x1, P6 ;  /* 0x0000000317227211 */ /* 0x000fe200030f0eff */
[----:B------:R-:W-:Y:S04]  /*3440*/  STL [R1+0x428], R33 ;  /* 0x0004282101007387 */ /* 0x000fe80000100800 */
[----:B------:R-:W-:Y:S04]  /*3450*/  STL [R1+0x424], R34 ;  /* 0x0004242201007387 */ /* 0x000fe80000100800 */
[----:B---3--:R2:W-:Y:S01]  /*3460*/  STL [R1+0x64], R31 ;  /* 0x0000641f01007387 */ /* 0x0085e20000100800 */
[----:B------:R-:W-:-:S02]  /*3470*/  @!P2 IMAD.MOV.U32 R20, RZ, RZ, R33 ;  /* 0x000000ffff14a224 */ /* 0x000fc400078e0021 */
[----:B------:R-:W-:-:S05]  /*3480*/  @!P2 IMAD.MOV.U32 R21, RZ, RZ, R34 ;  /* 0x000000ffff15a224 */ /* 0x000fca00078e0022 */
[----:B------:R3:W4:Y:S01]  /*3490*/  @!P2 LDG.E.U8 R24, desc[UR20][R20.64] ;  /* 0x000000141418a981 */ /* 0x000722000c1e1100 */
[----:B--2---:R-:W-:-:S04]  /*34a0*/  IADD3 R31, P6, PT, R22, R2, RZ ;  /* 0x00000002161f7210 */ /* 0x004fc80007fde0ff */
[----:B------:R-:W-:Y:S01]  /*34b0*/  LEA.HI.X.SX32 R34, R22, R3, 0x1, P6 ;  /* 0x0000000316227211 */ /* 0x000fe200030f0eff */
[----:B---3--:R-:W-:-:S04]  /*34c0*/  @!P0 IMAD.MOV.U32 R20, RZ, RZ, R31 ;  /* 0x000000ffff148224 */ /* 0x008fc800078e001f */
[----:B------:R-:W-:-:S05]  /*34d0*/  @!P0 IMAD.MOV.U32 R21, RZ, RZ, R34 ;  /* 0x000000ffff158224 */ /* 0x000fca00078e0022 */
[----:B------:R-:W2:Y:S01]  /*34e0*/  @!P0 LDG.E.U8 R29, desc[UR20][R20.64] ;  /* 0x00000014141d8981 */ /* 0x000ea2000c1e1100 */
[----:B------:R-:W-:-:S05]  /*34f0*/  VIADD R23, R0, 0xfffffffc ;  /* 0xfffffffc00177836 */ /* 0x000fca0000000000 */
[----:B------:R-:W-:Y:S01]  /*3500*/  ISETP.GE.U32.AND P2, PT, R23, 0x7fffff7d, PT ;  /* 0x7fffff7d1700780c */ /* 0x000fe20003f46070 */
[C---:B------:R-:W-:Y:S01]  /*3510*/  IMAD R23, R46.reuse, 0x6a, RZ ;  /* 0x0000006a2e177824 */ /* 0x040fe200078e02ff */
[----:B------:R-:W-:Y:S01]  /*3520*/  STL [R1+0x450], R31 ;  /* 0x0004501f01007387 */ /* 0x000fe20000100800 */
[----:B------:R-:W-:-:S03]  /*3530*/  IMAD R22, R46, 0x72, RZ ;  /* 0x000000722e167824 */ /* 0x000fc600078e02ff */
[C---:B------:R-:W-:Y:S02]  /*3540*/  IADD3 R33, P6, PT, R23.reuse, R2, RZ ;  /* 0x0000000217217210 */ /* 0x040fe40007fde0ff */
[----:B------:R-:W-:Y:S01]  /*3550*/  PRMT R25, RZ, 0x7610, R25 ;  /* 0x00007610ff197816 */ /* 0x000fe20000000019 */
[----:B----4-:R-:W-:Y:S04]  /*3560*/  STL [R1+0x54], R24 ;  /* 0x0000541801007387 */ /* 0x010fe80000100800 */
[----:B------:R3:W-:Y:S04]  /*3570*/  STL [R1+0x44c], R34 ;  /* 0x00044c2201007387 */ /* 0x0007e80000100800 */
[----:B------:R-:W-:Y:S01]  /*3580*/  STL [R1+0x478], R33 ;  /* 0x0004782101007387 */ /* 0x000fe20000100800 */
[----:B---3--:R-:W-:Y:S01]  /*3590*/  LEA.HI.X.SX32 R34, R23, R3, 0x1, P6 ;  /* 0x0000000317227211 */ /* 0x008fe200030f0eff */
[----:B------:R-:W-:-:S02]  /*35a0*/  IMAD R23, R46, 0x7a, RZ ;  /* 0x0000007a2e177824 */ /* 0x000fc400078e02ff */
[----:B--2---:R2:W-:Y:S02]  /*35b0*/  STL [R1+0x58], R29 ;  /* 0x0000581d01007387 */ /* 0x0045e40000100800 */
[----:B--2---:R-:W-:-:S04]  /*35c0*/  IADD3 R29, P6, PT, R22, R2, RZ ;  /* 0x00000002161d7210 */ /* 0x004fc80007fde0ff */
[----:B------:R-:W-:Y:S02]  /*35d0*/  LEA.HI.X.SX32 R31, R22, R3, 0x1, P6 ;  /* 0x00000003161f7211 */ /* 0x000fe400030f0eff */
[----:B------:R-:W-:-:S04]  /*35e0*/  IADD3 R22, P6, PT, R23, R2, RZ ;  /* 0x0000000217167210 */ /* 0x000fc80007fde0ff */
[----:B------:R-:W-:-:S05]  /*35f0*/  LEA.HI.X.SX32 R23, R23, R3, 0x1, P6 ;  /* 0x0000000317177211 */ /* 0x000fca00030f0eff */
[----:B------:R-:W2:Y:S01]  /*3600*/  @!P4 LDG.E.U8 R25, desc[UR20][R22.64] ;  /* 0x000000141619c981 */ /* 0x000ea2000c1e1100 */
[----:B------:R-:W-:Y:S01]  /*3610*/  PRMT R32, RZ, 0x7610, R32 ;  /* 0x00007610ff207816 */ /* 0x000fe20000000020 */
[----:B------:R-:W-:Y:S02]  /*3620*/  @!P3 IMAD.MOV.U32 R20, RZ, RZ, R33 ;  /* 0x000000ffff14b224 */ /* 0x000fe400078e0021 */
[----:B------:R-:W-:Y:S01]  /*3630*/  @!P3 IMAD.MOV.U32 R21, RZ, RZ, R34 ;  /* 0x000000ffff15b224 */ /* 0x000fe200078e0022 */
[----:B------:R-:W-:-:S04]  /*3640*/  PRMT R27, RZ, 0x7610, R27 ;  /* 0x00007610ff1b7816 */ /* 0x000fc8000000001b */
[----:B------:R3:W4:Y:S01]  /*3650*/  @!P3 LDG.E.U8 R32, desc[UR20][R20.64] ;  /* 0x000000141420b981 */ /* 0x000722000c1e1100 */
[----:B------:R-:W-:Y:S02]  /*3660*/  VIADD R24, R0, 0xfffffff4 ;  /* 0xfffffff400187836 */ /* 0x000fe40000000000 */
[----:B---3--:R-:W-:Y:S02]  /*3670*/  @!P5 IMAD.MOV.U32 R20, RZ, RZ, R29 ;  /* 0x000000ffff14d224 */ /* 0x008fe400078e001d */
[----:B------:R-:W-:-:S05]  /*3680*/  @!P5 IMAD.MOV.U32 R21, RZ, RZ, R31 ;  /* 0x000000ffff15d224 */ /* 0x000fca00078e001f */
[----:B------:R3:W4:Y:S01]  /*3690*/  @!P5 LDG.E.U8 R27, desc[UR20][R20.64] ;  /* 0x00000014141bd981 */ /* 0x000722000c1e1100 */
[----:B------:R-:W-:Y:S01]  /*36a0*/  ISETP.GE.U32.AND P0, PT, R24, 0x7fffff75, PT ;  /* 0x7fffff751800780c */ /* 0x000fe20003f06070 */
[C---:B------:R-:W-:Y:S02]  /*36b0*/  VIADD R24, R0.reuse, 0xffffffec ;  /* 0xffffffec00187836 */ /* 0x040fe40000000000 */
[----:B---3--:R-:W-:Y:S02]  /*36c0*/  VIADD R20, R0, 0xffffffe4 ;  /* 0xffffffe400147836 */ /* 0x008fe40000000000 */
[----:B------:R-:W-:-:S03]  /*36d0*/  IMAD R21, R46, 0x3, RZ ;  /* 0x000000032e157824 */ /* 0x000fc600078e02ff */
[----:B------:R-:W-:Y:S02]  /*36e0*/  ISETP.GE.U32.AND P5, PT, R20, 0x7fffff65, PT ;  /* 0x7fffff651400780c */ /* 0x000fe40003fa6070 */
[C---:B------:R-:W-:Y:S01]  /*36f0*/  IADD3 R20, P6, PT, R21.reuse, R2, RZ ;  /* 0x0000000215147210 */ /* 0x040fe20007fde0ff */
[----:B------:R-:W-:Y:S01]  /*3700*/  STL [R1+0x474], R34 ;  /* 0x0004742201007387 */ /* 0x000fe20000100800 */
[----:B------:R-:W-:Y:S02]  /*3710*/  PRMT R26, RZ, 0x7610, R26 ;  /* 0x00007610ff1a7816 */ /* 0x000fe4000000001a */
[----:B------:R-:W-:Y:S01]  /*3720*/  LEA.HI.X.SX32 R21, R21, R3, 0x1, P6 ;  /* 0x0000000315157211 */ /* 0x000fe200030f0eff */
[----:B------:R-:W-:Y:S01]  /*3730*/  STL [R1+0x4a0], R29 ;  /* 0x0004a01d01007387 */ /* 0x000fe20000100800 */
[----:B------:R-:W-:Y:S01]  /*3740*/  ISETP.GE.U32.AND P3, PT, R24, 0x7fffff6d, PT ;  /* 0x7fffff6d1800780c */ /* 0x000fe20003f66070 */
[----:B------:R-:W-:Y:S02]  /*3750*/  VIADD R24, R0, 0xffffffdc ;  /* 0xffffffdc00187836 */ /* 0x000fe40000000000 */
[----:B------:R-:W-:Y:S04]  /*3760*/  STL [R1+0x49c], R31 ;  /* 0x00049c1f01007387 */ /* 0x000fe80000100800 */
[----:B------:R-:W-:Y:S04]  /*3770*/  STL [R1+0x4c8], R22 ;  /* 0x0004c81601007387 */ /* 0x000fe80000100800 */
[----:B------:R3:W-:Y:S01]  /*3780*/  STL [R1+0x4c4], R23 ;  /* 0x0004c41701007387 */ /* 0x0007e20000100800 */
[----:B------:R-:W-:-:S03]  /*3790*/  ISETP.GE.U32.AND P4, PT, R24, 0x7fffff5d, PT ;  /* 0x7fffff5d1800780c */ /* 0x000fc60003f86070 */
[----:B------:R-:W4:Y:S01]  /*37a0*/  @!P2 LDG.E.U8 R26, desc[UR20][R20.64] ;  /* 0x00000014141aa981 */ /* 0x000f22000c1e1100 */
[----:B------:R-:W-:Y:S02]  /*37b0*/  VIADD R24, R0, 0xffffffd4 ;  /* 0xffffffd400187836 */ /* 0x000fe40000000000 */
[----:B---3--:R-:W-:Y:S01]  /*37c0*/  IMAD R23, R46, 0xb, RZ ;  /* 0x0000000b2e177824 */ /* 0x008fe200078e02ff */
[----:B------:R-:W-:-:S04]  /*37d0*/  PRMT R28, RZ, 0x7610, R28 ;  /* 0x00007610ff1c7816 */ /* 0x000fc8000000001c */
[C---:B------:R-:W-:Y:S02]  /*37e0*/  IADD3 R22, P6, PT, R23.reuse, R2, RZ ;  /* 0x0000000217167210 */ /* 0x040fe40007fde0ff */
[----:B------:R-:W-:Y:S02]  /*37f0*/  ISETP.GE.U32.AND P2, PT, R24, 0x7fffff55, PT ;  /* 0x7fffff551800780c */ /* 0x000fe40003f46070 */
[----:B------:R-:W-:Y:S02]  /*3800*/  LEA.HI.X.SX32 R23, R23, R3, 0x1, P6 ;  /* 0x0000000317177211 */ /* 0x000fe400030f0eff */
[----:B------:R-:W-:-:S03]  /*3810*/  PRMT R15, RZ, 0x7610, R15 ;  /* 0x00007610ff0f7816 */ /* 0x000fc6000000000f */
[----:B------:R-:W3:Y:S04]  /*3820*/  @!P0 LDG.E.U8 R28, desc[UR20][R22.64] ;  /* 0x00000014161c8981 */ /* 0x000ee8000c1e1100 */
[----:B--2---:R2:W-:Y:S02]  /*3830*/  STL [R1+0x44], R25 ;  /* 0x0000441901007387 */ /* 0x0045e40000100800 */
[----:B--2---:R-:W-:-:S05]  /*3840*/  IMAD R25, R46, 0x13, RZ ;  /* 0x000000132e197824 */ /* 0x004fca00078e02ff */
[----:B------:R-:W-:-:S04]  /*3850*/  IADD3 R24, P6, PT, R25, R2, RZ ;  /* 0x0000000219187210 */ /* 0x000fc80007fde0ff */
[----:B------:R-:W-:-:S05]  /*3860*/  LEA.HI.X.SX32 R25, R25, R3, 0x1, P6 ;  /* 0x0000000319197211 */ /* 0x000fca00030f0eff */
[----:B------:R-:W2:Y:S04]  /*3870*/  @!P3 LDG.E.U8 R15, desc[UR20][R24.64] ;  /* 0x00000014180fb981 */ /* 0x000ea8000c1e1100 */
[----:B------:R-:W-:Y:S04]  /*3880*/  STL [R1+0x5a8], R20 ;  /* 0x0005a81401007387 */ /* 0x000fe80000100800 */
[----:B------:R-:W-:Y:S04]  /*3890*/  STL [R1+0x5a4], R21 ;  /* 0x0005a41501007387 */ /* 0x000fe80000100800 */
[----:B----4-:R-:W-:Y:S04]  /*38a0*/  STL [R1+0x50], R32 ;  /* 0x0000502001007387 */ /* 0x010fe80000100800 */
[----:B------:R4:W-:Y:S02]  /*38b0*/  STL [R1+0x4c], R27 ;  /* 0x00004c1b01007387 */ /* 0x0009e40000100800 */
[----:B----4-:R-:W-:-:S02]  /*38c0*/  VIADD R27, R0, 0xffffffcc ;  /* 0xffffffcc001b7836 */ /* 0x010fc40000000000 */
[----:B------:R4:W-:Y:S02]  /*38d0*/  STL [R1+0x40], R26 ;  /* 0x0000401a01007387 */ /* 0x0009e40000100800 */
[----:B----4-:R-:W-:Y:S02]  /*38e0*/  IMAD R26, R46, 0x1b, RZ ;  /* 0x0000001b2e1a7824 */ /* 0x010fe400078e02ff */
[----:B------:R-:W-:Y:S03]  /*38f0*/  STL [R1+0x5b0], R22 ;  /* 0x0005b01601007387 */ /* 0x000fe60000100800 */
[----:B------:R-:W-:Y:S01]  /*3900*/  IADD3 R31, P6, PT, R26, R2, RZ ;  /* 0x000000021a1f7210 */ /* 0x000fe20007fde0ff */
[----:B------:R-:W-:Y:S01]  /*3910*/  STL [R1+0x5ac], R23 ;  /* 0x0005ac1701007387 */ /* 0x000fe20000100800 */
[----:B------:R-:W-:-:S03]  /*3920*/  ISETP.GE.U32.AND P0, PT, R27, 0x7fffff4d, PT ;  /* 0x7fffff4d1b00780c */ /* 0x000fc60003f06070 */
[----:B------:R-:W-:Y:S01]  /*3930*/  STL [R1+0x5b8], R24 ;  /* 0x0005b81801007387 */ /* 0x000fe20000100800 */
[----:B------:R-:W-:Y:S01]  /*3940*/  LEA.HI.X.SX32 R26, R26, R3, 0x1, P6 ;  /* 0x000000031a1a7211 */ /* 0x000fe200030f0eff */
[----:B------:R-:W-:Y:S02]  /*3950*/  VIADD R27, R0, 0xffffffc4 ;  /* 0xffffffc4001b7836 */ /* 0x000fe40000000000 */
[----:B------:R-:W-:Y:S04]  /*3960*/  STL [R1+0xb8], R31 ;  /* 0x0000b81f01007387 */ /* 0x000fe80000100800 */
[----:B------:R-:W-:Y:S04]  /*3970*/  STL [R1+0x5b4], R25 ;  /* 0x0005b41901007387 */ /* 0x000fe80000100800 */
[----:B---3--:R3:W-:Y:S01]  /*3980*/  STL [R1+0x10], R28 ;  /* 0x0000101c01007387 */ /* 0x0087e20000100800 */
[----:B------:R-:W-:Y:S01]  /*3990*/  ISETP.GE.U32.AND P3, PT, R27, 0x7fffff45, PT ;  /* 0x7fffff451b00780c */ /* 0x000fe20003f66070 */
[----:B------:R-:W-:-:S02]  /*39a0*/  @!P5 IMAD.MOV.U32 R27, RZ, RZ, R26 ;  /* 0x000000ffff1bd224 */ /* 0x000fc400078e001a */
[----:B------:R4:W-:Y:S01]  /*39b0*/  STL [R1+0xb4], R26 ;  /* 0x0000b41a01007387 */ /* 0x0009e20000100800 */
[----:B------:R-:W-:Y:S01]  /*39c0*/  PRMT R30, RZ, 0x7610, R30 ;  /* 0x00007610ff1e7816 */ /* 0x000fe2000000001e */
[----:B---3--:R-:W-:Y:S02]  /*39d0*/  IMAD R28, R46, 0x23, RZ ;  /* 0x000000232e1c7824 */ /* 0x008fe400078e02ff */
[----:B----4-:R-:W-:Y:S01]  /*39e0*/  @!P5 IMAD.MOV.U32 R26, RZ, RZ, R31 ;  /* 0x000000ffff1ad224 */ /* 0x010fe200078e001f */
[----:B------:R-:W-:-:S04]  /*39f0*/  PRMT R14, RZ, 0x7610, R14 ;  /* 0x00007610ff0e7816 */ /* 0x000fc8000000000e */
[----:B------:R3:W4:Y:S04]  /*3a00*/  @!P5 LDG.E.U8 R30, desc[UR20][R26.64] ;  /* 0x000000141a1ed981 */ /* 0x000728000c1e1100 */
[----:B--2---:R2:W-:Y:S02]  /*3a10*/  STL [R1+0x4], R15 ;  /* 0x0000040f01007387 */ /* 0x0045e40000100800 */
        /* <DEDUP_REMOVED lines=18> */
[----:B------:R-:W-:-:S05]  /*3b40*/  @!P2 IMAD.MOV.U32 R27, RZ, RZ, R32 ;  /* 0x000000ffff1ba224 */ /* 0x000fca00078e0020 */
        /* <DEDUP_REMOVED lines=9> */
[----:B------:R-:W-:Y:S04]  /*3be0*/  STL [R1+0x178], R14 ;  /* 0x0001780e01007387 */ /* 0x000fe80000100800 */
[----:B------:R-:W-:Y:S01]  /*3bf0*/  STL [R1+0x174], R15 ;  /* 0x0001740f01007387 */ /* 0x000fe20000100800 */
[----:B--2---:R-:W-:Y:S02]  /*3c00*/  VIADD R26, R0, 0xffffffa4 ;  /* 0xffffffa4001a7836 */ /* 0x004fe40000000000 */
[----:B------:R-:W-:Y:S01]  /*3c10*/  IMAD R28, R46, 0x43, RZ ;  /* 0x000000432e1c7824 */ /* 0x000fe200078e02ff */
[----:B------:R-:W-:-:S02]  /*3c20*/  PRMT R12, RZ, 0x7610, R12 ;  /* 0x00007610ff0c7816 */ /* 0x000fc4000000000c */
        /* <DEDUP_REMOVED lines=16> */
[C---:B------:R-:W-:Y:S02]  /*3d30*/  VIADD R29, R0.reuse, 0xffffff9c ;  /* 0xffffff9c001d7836 */ /* 0x040fe40000000000 */
[----:B------:R-:W-:-:S03]  /*3d40*/  VIADD R30, R0, 0xffffffb4 ;  /* 0xffffffb4001e7836 */ /* 0x000fc60000000000 */
[----:B------:R-:W-:Y:S01]  /*3d50*/  ISETP.GE.U32.AND P3, PT, R29, 0x7fffff1d, PT ;  /* 0x7fffff1d1d00780c */ /* 0x000fe20003f66070 */
[----:B------:R-:W-:Y:S01]  /*3d60*/  IMAD R29, R46, 0x4b, RZ ;  /* 0x0000004b2e1d7824 */ /* 0x000fe200078e02ff */
[----:B------:R-:W-:Y:S01]  /*3d70*/  ISETP.GE.U32.AND P4, PT, R30, 0x7fffff35, PT ;  /* 0x7fffff351e00780c */ /* 0x000fe20003f86070 */
[----:B------:R-:W-:Y:S04]  /*3d80*/  STL [R1+0x214], R11 ;  /* 0x0002140b01007387 */ /* 0x000fe80000100800 */
[----:B------:R-:W-:Y:S01]  /*3d90*/  STL [R1+0x210], R13 ;  /* 0x0002100d01007387 */ /* 0x000fe20000100800 */
[----:B------:R-:W-:Y:S02]  /*3da0*/  VIADD R30, R0, 0xffffffac ;  /* 0xffffffac001e7836 */ /* 0x000fe40000000000 */
[----:B------:R-:W-:Y:S01]  /*3db0*/  IMAD R28, R46, 0x53, RZ ;  /* 0x000000532e1c7824 */ /* 0x000fe200078e02ff */
[----:B------:R-:W-:-:S02]  /*3dc0*/  PRMT R9, RZ, 0x7610, R9 ;  /* 0x00007610ff097816 */ /* 0x000fc40000000009 */
[----:B------:R-:W-:Y:S02]  /*3dd0*/  ISETP.GE.U32.AND P2, PT, R30, 0x7fffff2d, PT ;  /* 0x7fffff2d1e00780c */ /* 0x000fe40003f46070 */
[----:B------:R-:W-:Y:S01]  /*3de0*/  PRMT R7, RZ, 0x7610, R7 ;  /* 0x00007610ff077816 */ /* 0x000fe20000000007 */
[----:B----4-:R4:W-:Y:S02]  /*3df0*/  STL [R1+0x28], R12 ;  /* 0x0000280c01007387 */ /* 0x0109e40000100800 */
[----:B----4-:R-:W-:-:S04]  /*3e00*/  IADD3 R12, P6, PT, R29, R2, RZ ;  /* 0x000000021d0c7210 */ /* 0x010fc80007fde0ff */
[----:B------:R-:W-:Y:S01]  /*3e10*/  LEA.HI.X.SX32 R13, R29, R3, 0x1, P6 ;  /* 0x000000031d0d7211 */ /* 0x000fe200030f0eff */
[----:B------:R-:W-:Y:S01]  /*3e20*/  STL [R1+0x254], R12 ;  /* 0x0002540c01007387 */ /* 0x000fe20000100800 */
[----:B--2---:R-:W-:-:S03]  /*3e30*/  @!P4 IMAD.MOV.U32 R26, RZ, RZ, R12 ;  /* 0x000000ffff1ac224 */ /* 0x004fc600078e000c */
        /* <DEDUP_REMOVED lines=12> */
[----:B------:R-:W-:Y:S02]  /*3f00*/  IMAD R28, R46, 0x63, RZ ;  /* 0x000000632e1c7824 */ /* 0x000fe400078e02ff */
[----:B--2---:R-:W-:Y:S01]  /*3f10*/  VIADD R26, R0, 0xffffff84 ;  /* 0xffffff84001a7836 */ /* 0x004fe20000000000 */
[----:B------:R-:W-:-:S04]  /*3f20*/  PRMT R8, RZ, 0x7610, R8 ;  /* 0x00007610ff087816 */ /* 0x000fc80000000008 */
[----:B------:R-:W-:Y:S02]  /*3f30*/  ISETP.GE.U32.AND P2, PT, R26, 0x7fffff05, PT ;  /* 0x7fffff051a00780c */ /* 0x000fe40003f46070 */
[----:B------:R-:W-:Y:S01]  /*3f40*/  PRMT R6, RZ, 0x7610, R6 ;  /* 0x00007610ff067816 */ /* 0x000fe20000000006 */
[----:B----4-:R2:W-:Y:S02]  /*3f50*/  STL [R1+0x24], R9 ;  /* 0x0000240901007387 */ /* 0x0105e40000100800 */
[----:B--2---:R-:W-:-:S04]  /*3f60*/  IADD3 R9, P6, PT, R29, R2, RZ ;  /* 0x000000021d097210 */ /* 0x004fc80007fde0ff */
[----:B------:R-:W-:Y:S01]  /*3f70*/  LEA.HI.X.SX32 R10, R29, R3, 0x1, P6 ;  /* 0x000000031d0a7211 */ /* 0x000fe200030f0eff */
[----:B------:R-:W-:Y:S04]  /*3f80*/  STL [R1+0x430], R9 ;  /* 0x0004300901007387 */ /* 0x000fe80000100800 */
[----:B------:R-:W-:Y:S01]  /*3f90*/  STL [R1+0x42c], R10 ;  /* 0x00042c0a01007387 */ /* 0x000fe20000100800 */
[----:B------:R-:W-:Y:S02]  /*3fa0*/  @!P0 IMAD.MOV.U32 R26, RZ, RZ, R9 ;  /* 0x000000ffff1a8224 */ /* 0x000fe400078e0009 */
        /* <DEDUP_REMOVED lines=13> */
[----:B------:R-:W-:Y:S01]  /*4080*/  STL [R1+0x458], R7 ;  /* 0x0004580701007387 */ /* 0x000fe20000100800 */
[----:B------:R-:W-:-:S03]  /*4090*/  VIADD R30, R0, 0xffffff8c ;  /* 0xffffff8c001e7836 */ /* 0x000fc60000000000 */
[----:B------:R-:W-:Y:S01]  /*40a0*/  STL [R1+0x454], R9 ;  /* 0x0004540901007387 */ /* 0x000fe20000100800 */
[----:B------:R-:W-:Y:S01]  /*40b0*/  IMAD R28, R46, 0x73, RZ ;  /* 0x000000732e1c7824 */ /* 0x000fe200078e02ff */
[----:B------:R-:W-:Y:S02]  /*40c0*/  ISETP.GE.U32.AND P4, PT, R30, 0x7fffff0d, PT ;  /* 0x7fffff0d1e00780c */ /* 0x000fe40003f86070 */
[----:B------:R-:W-:Y:S02]  /*40d0*/  PRMT R4, RZ, 0x7610, R4 ;  /* 0x00007610ff047816 */ /* 0x000fe40000000004 */
        /* <DEDUP_REMOVED lines=18> */
[C---:B------:R-:W-:Y:S01]  /*4200*/  VIADD R30, R0.reuse, 0xfffffff3 ;  /* 0xfffffff3001e7836 */ /* 0x040fe20000000000 */
[----:B------:R-:W-:Y:S01]  /*4210*/  PRMT R24, RZ, 0x7610, R24 ;  /* 0x00007610ff187816 */ /* 0x000fe20000000018 */
[----:B--2---:R-:W-:-:S03]  /*4220*/  VIADD R26, R0, 0xffffffe3 ;  /* 0xffffffe3001a7836 */ /* 0x004fc60000000000 */
[----:B------:R-:W-:Y:S01]  /*4230*/  ISETP.GE.U32.AND P3, PT, R30, 0x7fffff74, PT ;  /* 0x7fffff741e00780c */ /* 0x000fe20003f66070 */
[----:B------:R-:W-:Y:S02]  /*4240*/  VIADD R30, R0, 0xffffffeb ;  /* 0xffffffeb001e7836 */ /* 0x000fe40000000000 */
[----:B------:R-:W-:Y:S01]  /*4250*/  IMAD.SHL.U32 R27, R46, 0x4, RZ ;  /* 0x000000042e1b7824 */ /* 0x000fe200078e00ff */
[----:B------:R-:W-:Y:S02]  /*4260*/  ISETP.GE.U32.AND P4, PT, R26, 0x7fffff64, PT ;  /* 0x7fffff641a00780c */ /* 0x000fe40003f86070 */
[----:B------:R-:W-:Y:S01]  /*4270*/  ISETP.GE.U32.AND P5, PT, R30, 0x7fffff6c, PT ;  /* 0x7fffff6c1e00780c */ /* 0x000fe20003fa6070 */
[----:B------:R-:W-:Y:S01]  /*4280*/  VIADD R30, R0, 0xffffffdb ;  /* 0xffffffdb001e7836 */ /* 0x000fe20000000000 */
[----:B------:R-:W-:Y:S01]  /*4290*/  PRMT R25, RZ, 0x7610, R25 ;  /* 0x00007610ff197816 */ /* 0x000fe20000000019 */
[----:B------:R-:W-:Y:S01]  /*42a0*/  IMAD R34, R46, 0x1c, RZ ;  /* 0x0000001c2e227824 */ /* 0x000fe200078e02ff */
[----:B------:R-:W-:Y:S01]  /*42b0*/  PRMT R23, RZ, 0x7610, R23 ;  /* 0x00007610ff177816 */ /* 0x000fe20000000017 */
[----:B------:R-:W-:Y:S01]  /*42c0*/  VIADD R31, R0, 0xffffffd3 ;  /* 0xffffffd3001f7836 */ /* 0x000fe20000000000 */
[----:B----4-:R2:W-:Y:S02]  /*42d0*/  STL [R1+0xc], R4 ;  /* 0x00000c0401007387 */ /* 0x0105e40000100800 */
[----:B--2---:R-:W-:-:S05]  /*42e0*/  IADD3 R4, P6, PT, R29, R2, RZ ;  /* 0x000000021d047210 */ /* 0x004fca0007fde0ff */
[----:B------:R-:W-:Y:S01]  /*42f0*/  STL [R1+0x4d0], R4 ;  /* 0x0004d00401007387 */ /* 0x000fe20000100800 */
[----:B------:R-:W-:Y:S01]  /*4300*/  @!P2 IMAD.MOV.U32 R28, RZ, RZ, R4 ;  /* 0x000000ffff1ca224 */ /* 0x000fe200078e0004 */
[----:B------:R-:W-:Y:S02]  /*4310*/  PRMT R22, RZ, 0x7610, R22 ;  /* 0x00007610ff167816 */ /* 0x000fe40000000016 */
[----:B------:R-:W-:Y:S02]  /*4320*/  PRMT R20, RZ, 0x7610, R20 ;  /* 0x00007610ff147816 */ /* 0x000fe40000000014 */
[----:B------:R-:W-:Y:S02]  /*4330*/  PRMT R21, RZ, 0x7610, R21 ;  /* 0x00007610ff157816 */ /* 0x000fe40000000015 */
[----:B------:R-:W-:Y:S02]  /*4340*/  PRMT R124, RZ, 0x7610, R124 ;  /* 0x00007610ff7c7816 */ /* 0x000fe4000000007c */
[----:B------:R-:W-:-:S02]  /*4350*/  PRMT R18, RZ, 0x7610, R18 ;  /* 0x00007610ff127816 */ /* 0x000fc40000000012 */
[----:B------:R-:W-:Y:S01]  /*4360*/  PRMT R19, RZ, 0x7610, R19 ;  /* 0x00007610ff137816 */ /* 0x000fe20000000013 */
[----:B------:R-:W-:Y:S01]  /*4370*/  VIADD R38, R0, 0xffffffb3 ;  /* 0xffffffb300267836 */ /* 0x000fe20000000000 */
[----:B------:R-:W-:Y:S02]  /*4380*/  PRMT R121, RZ, 0x7610, R121 ;  /* 0x00007610ff797816 */ /* 0x000fe40000000079 */
[----:B------:R-:W-:Y:S02]  /*4390*/  PRMT R16, RZ, 0x7610, R16 ;  /* 0x00007610ff107816 */ /* 0x000fe40000000010 */
[----:B------:R-:W-:Y:S02]  /*43a0*/  PRMT R17, RZ, 0x7610, R17 ;  /* 0x00007610ff117816 */ /* 0x000fe40000000011 */
[----:B------:R-:W-:Y:S02]  /*43b0*/  PRMT R117, RZ, 0x7610, R117 ;  /* 0x00007610ff757816 */ /* 0x000fe40000000075 */
[----:B------:R-:W-:-:S02]  /*43c0*/  PRMT R125, RZ, 0x7610, R125 ;  /* 0x00007610ff7d7816 */ /* 0x000fc4000000007d */
[----:B------:R-:W-:Y:S02]  /*43d0*/  PRMT R120, RZ, 0x7610, R120 ;  /* 0x00007610ff787816 */ /* 0x000fe40000000078 */
[----:B------:R-:W-:Y:S02]  /*43e0*/  PRMT R119, RZ, 0x7610, R119 ;  /* 0x00007610ff777816 */ /* 0x000fe40000000077 */
[----:B------:R-:W-:Y:S02]  /*43f0*/  PRMT R123, RZ, 0x7610, R123 ;  /* 0x00007610ff7b7816 */ /* 0x000fe4000000007b */
[----:B------:R-:W-:Y:S01]  /*4400*/  PRMT R122, RZ, 0x7610, R122 ;  /* 0x00007610ff7a7816 */ /* 0x000fe2000000007a */
[----:B------:R-:W-:Y:S01]  /*4410*/  IMAD R97, R46, 0x15, RZ ;  /* 0x000000152e617824 */ /* 0x000fe200078e02ff */
[----:B------:R-:W-:Y:S02]  /*4420*/  PRMT R116, RZ, 0x7610, R116 ;  /* 0x00007610ff747816 */ /* 0x000fe40000000074 */
[----:B------:R-:W-:Y:S01]  /*4430*/  PRMT R115, RZ, 0x7610, R115 ;  /* 0x00007610ff737816 */ /* 0x000fe20000000073 */
[----:B---3--:R2:W-:Y:S02]  /*4440*/  STL [R1+0x8], R5 ;  /* 0x0000080501007387 */ /* 0x0085e40000100800 */
[----:B--2---:R-:W-:-:S05]  /*4450*/  LEA.HI.X.SX32 R5, R29, R3, 0x1, P6 ;  /* 0x000000031d057211 */ /* 0x004fca00030f0eff */
[----:B------:R-:W-:Y:S01]  /*4460*/  @!P2 IMAD.MOV.U32 R29, RZ, RZ, R5 ;  /* 0x000000ffff1da224 */ /* 0x000fe200078e0005 */
[----:B------:R-:W-:-:S04]  /*4470*/  IADD3 R26, P6, PT, R27, R2, RZ ;  /* 0x000000021b1a7210 */ /* 0x000fc80007fde0ff */
[----:B------:R2:W3:Y:S01]  /*4480*/  @!P2 LDG.E.U8 R24, desc[UR20][R28.64] ;  /* 0x000000141c18a981 */ /* 0x0004e2000c1e1100 */
[----:B------:R-:W-:Y:S01]  /*4490*/  ISETP.GE.U32.AND P2, PT, R30, 0x7fffff5c, PT ;  /* 0x7fffff5c1e00780c */ /* 0x000fe20003f46070 */
[----:B------:R-:W-:Y:S01]  /*44a0*/  IMAD R30, R46, 0x14, RZ ;  /* 0x000000142e1e7824 */ /* 0x000fe200078e02ff */
[----:B------:R-:W-:-:S05]  /*44b0*/  LEA.HI.X.SX32 R27, R27, R3, 0x1, P6 ;  /* 0x000000031b1b7211 */ /* 0x000fca00030f0eff */
[----:B------:R-:W4:Y:S01]  /*44c0*/  @!P0 LDG.E.U8 R25, desc[UR20][R26.64] ;  /* 0x000000141a198981 */ /* 0x000f22000c1e1100 */
[----:B--2---:R-:W-:-:S05]  /*44d0*/  IMAD R29, R46, 0xc, RZ ;  /* 0x0000000c2e1d7824 */ /* 0x004fca00078e02ff */
[----:B------:R-:W-:-:S04]  /*44e0*/  IADD3 R28, P6, PT, R29, R2, RZ ;  /* 0x000000021d1c7210 */ /* 0x000fc80007fde0ff */
[-C--:B------:R-:W-:Y:S02]  /*44f0*/  LEA.HI.X.SX32 R29, R29, R3.reuse, 0x1, P6 ;  /* 0x000000031d1d7211 */ /* 0x080fe400030f0eff */
[CC--:B------:R-:W-:Y:S02]  /*4500*/  IADD3 R89, P6, PT, R30.reuse, R2.reuse, RZ ;  /* 0x000000021e597210 */ /* 0x0c0fe40007fde0ff */
[----:B------:R-:W-:Y:S01]  /*4510*/  ISETP.GE.U32.AND P0, PT, R31, 0x7fffff54, PT ;  /* 0x7fffff541f00780c */ /* 0x000fe20003f06070 */
[----:B------:R-:W2:Y:S01]  /*4520*/  @!P3 LDG.E.U8 R22, desc[UR20][R28.64] ;  /* 0x000000141c16b981 */ /* 0x000ea2000c1e1100 */
[----:B------:R-:W-:Y:S01]  /*4530*/  LEA.HI.X.SX32 R30, R30, R3, 0x1, P6 ;  /* 0x000000031e1e7211 */ /* 0x000fe200030f0eff */
[----:B------:R-:W-:Y:S01]  /*4540*/  @!P5 IMAD.MOV.U32 R32, RZ, RZ, R89 ;  /* 0x000000ffff20d224 */ /* 0x000fe200078e0059 */
[----:B------:R-:W-:-:S03]  /*4550*/  IADD3 R4, P6, PT, R34, R2, RZ ;  /* 0x0000000222047210 */ /* 0x000fc60007fde0ff */
[----:B------:R-:W-:Y:S01]  /*4560*/  @!P5 IMAD.MOV.U32 R33, RZ, RZ, R30 ;  /* 0x000000ffff21d224 */ /* 0x000fe200078e001e */
[----:B------:R-:W-:Y:S01]  /*4570*/  LEA.HI.X.SX32 R6, R34, R3, 0x1, P6 ;  /* 0x0000000322067211 */ /* 0x000fe200030f0eff */
[----:B------:R-:W-:-:S03]  /*4580*/  VIADD R31, R0, 0xffffffcb ;  /* 0xffffffcb001f7836 */ /* 0x000fc60000000000 */
[----:B------:R0:W2:Y:S01]  /*4590*/  @!P5 LDG.E.U8 R23, desc[UR20][R32.64] ;  /* 0x000000142017d981 */ /* 0x0000a2000c1e1100 */
[----:B------:R-:W-:Y:S01]  /*45a0*/  VIADD R34, R0, 0xffffffbb ;  /* 0xffffffbb00227836 */ /* 0x000fe20000000000 */
[----:B------:R-:W-:Y:S01]  /*45b0*/  ISETP.GE.U32.AND P3, PT, R31, 0x7fffff4c, PT ;  /* 0x7fffff4c1f00780c */ /* 0x000fe20003f66070 */
[----:B------:R-:W-:Y:S02]  /*45c0*/  IMAD R31, R46, 0x24, RZ ;  /* 0x000000242e1f7824 */ /* 0x000fe400078e02ff */
[----:B0-----:R-:W-:Y:S02]  /*45d0*/  VIADD R32, R0, 0xffffffc3 ;  /* 0xffffffc300207836 */ /* 0x001fe40000000000 */
[----:B------:R-:W-:-:S03]  /*45e0*/  @!P4 IMAD.MOV.U32 R33, RZ, RZ, R6 ;  /* 0x000000ffff21c224 */ /* 0x000fc600078e0006 */
[----:B------:R-:W-:Y:S01]  /*45f0*/  ISETP.GE.U32.AND P5, PT, R32, 0x7fffff44, PT ;  /* 0x7fffff442000780c */ /* 0x000fe20003fa6070 */
[----:B------:R-:W-:Y:S01]  /*4600*/  @!P4 IMAD.MOV.U32 R32, RZ, RZ, R4 ;  /* 0x000000ffff20c224 */ /* 0x000fe200078e0004 */
[----:B------:R0:W-:Y:S04]  /*4610*/  STL [R1+0x4cc], R5 ;  /* 0x0004cc0501007387 */ /* 0x0001e80000100800 */
[----:B------:R1:W2:Y:S01]  /*4620*/  @!P4 LDG.E.U8 R20, desc[UR20][R32.64] ;  /* 0x000000142014c981 */ /* 0x0002a2000c1e1100 */
[----:B------:R-:W-:Y:S01]  /*4630*/  ISETP.GE.U32.AND P4, PT, R34, 0x7fffff3c, PT ;  /* 0x7fffff3c2200780c */ /* 0x000fe20003f86070 */
[----:B------:R-:W-:Y:S02]  /*4640*/  IMAD R34, R46, 0x2c, RZ ;  /* 0x0000002c2e227824 */ /* 0x000fe400078e02ff */
[----:B------:R-:W-:Y:S01]  /*4650*/  STL [R1+0xc0], R4 ;  /* 0x0000c00401007387 */ /* 0x000fe20000100800 */
[----:B0-----:R-:W-:-:S03]  /*4660*/  IADD3 R5, P6, PT, R31, R2, RZ ;  /* 0x000000021f057210 */ /* 0x001fc60007fde0ff */
[----:B------:R0:W-:Y:S02]  /*4670*/  STL [R1+0xbc], R6 ;  /* 0x0000bc0601007387 */ /* 0x0001e40000100800 */
[----:B-1----:R-:W-:Y:S01]  /*4680*/  @!P2 IMAD.MOV.U32 R32, RZ, RZ, R5 ;  /* 0x000000ffff20a224 */ /* 0x002fe200078e0005 */
[-C--:B0-----:R-:W-:Y:S01]  /*4690*/  LEA.HI.X.SX32 R6, R31, R3.reuse, 0x1, P6 ;  /* 0x000000031f067211 */ /* 0x081fe200030f0eff */
[----:B------:R-:W-:Y:S01]  /*46a0*/  IMAD R31, R46, 0x34, RZ ;  /* 0x000000342e1f7824 */ /* 0x000fe200078e02ff */
[CC--:B------:R-:W-:Y:S01]  /*46b0*/  IADD3 R4, P6, PT, R34.reuse, R2.reuse, RZ ;  /* 0x0000000222047210 */ /* 0x0c0fe20007fde0ff */
[----:B------:R0:W-:Y:S02]  /*46c0*/  STL [R1+0x100], R5 ;  /* 0x0001000501007387 */ /* 0x0001e40000100800 */
[----:B------:R-:W-:Y:S01]  /*46d0*/  @!P2 IMAD.MOV.U32 R33, RZ, RZ, R6 ;  /* 0x000000ffff21a224 */ /* 0x000fe200078e0006 */
[----:B------:R-:W-:Y:S01]  /*46e0*/  LEA.HI.X.SX32 R7, R34, R3, 0x1, P6 ;  /* 0x0000000322077211 */ /* 0x000fe200030f0eff */
[----:B------:R1:W-:Y:S04]  /*46f0*/  STL [R1+0xfc], R6 ;  /* 0x0000fc0601007387 */ /* 0x0003e80000100800 */
[----:B------:R1:W2:Y:S01]  /*4700*/  @!P2 LDG.E.U8 R21, desc[UR20][R32.64] ;  /* 0x000000142015a981 */ /* 0x0002a2000c1e1100 */
[----:B0-----:R-:W-:Y:S01]  /*4710*/  IADD3 R5, P6, PT, R31, R2, RZ ;  /* 0x000000021f057210 */ /* 0x001fe20007fde0ff */
[----:B------:R-:W-:-:S03]  /*4720*/  IMAD R34, R46, 0x3c, RZ ;  /* 0x0000003c2e227824 */ /* 0x000fc600078e02ff */
[----:B-1----:R-:W-:Y:S01]  /*4730*/  LEA.HI.X.SX32 R6, R31, R3, 0x1, P6 ;  /* 0x000000031f067211 */ /* 0x002fe200030f0eff */
[----:B------:R-:W-:Y:S02]  /*4740*/  @!P0 IMAD.MOV.U32 R32, RZ, RZ, R4 ;  /* 0x000000ffff208224 */ /* 0x000fe400078e0004 */
[----:B------:R-:W-:Y:S01]  /*4750*/  @!P0 IMAD.MOV.U32 R33, RZ, RZ, R7 ;  /* 0x000000ffff218224 */ /* 0x000fe200078e0007 */
[----:B------:R0:W-:Y:S04]  /*4760*/  STL [R1+0x140], R4 ;  /* 0x0001400401007387 */ /* 0x0001e80000100800 */
[----:B------:R1:W2:Y:S04]  /*4770*/  @!P0 LDG.E.U8 R124, desc[UR20][R32.64] ;  /* 0x00000014207c8981 */ /* 0x0002a8000c1e1100 */
[----:B------:R-:W-:Y:S01]  /*4780*/  STL [R1+0x13c], R7 ;  /* 0x00013c0701007387 */ /* 0x000fe20000100800 */
[----:B0-----:R-:W-:Y:S01]  /*4790*/  IADD3 R4, P6, PT, R34, R2, RZ ;  /* 0x0000000222047210 */ /* 0x001fe20007fde0ff */
[----:B-1----:R-:W-:-:S02]  /*47a0*/  @!P3 IMAD.MOV.U32 R32, RZ, RZ, R5 ;  /* 0x000000ffff20b224 */ /* 0x002fc400078e0005 */
[----:B------:R-:W-:Y:S01]  /*47b0*/  @!P3 IMAD.MOV.U32 R33, RZ, RZ, R6 ;  /* 0x000000ffff21b224 */ /* 0x000fe200078e0006 */
[----:B------:R-:W-:Y:S04]  /*47c0*/  STL [R1+0x180], R5 ;  /* 0x0001800501007387 */ /* 0x000fe80000100800 */
[----:B------:R0:W2:Y:S04]  /*47d0*/  @!P3 LDG.E.U8 R18, desc[UR20][R32.64] ;  /* 0x000000142012b981 */ /* 0x0000a8000c1e1100 */
[----:B------:R1:W-:Y:S01]  /*47e0*/  STL [R1+0x17c], R6 ;  /* 0x00017c0601007387 */ /* 0x0003e20000100800 */
[----:B0-----:R-:W-:Y:S01]  /*47f0*/  VIADD R32, R0, 0xffffffa3 ;  /* 0xffffffa300207836 */ /* 0x001fe20000000000 */
[----:B-1----:R-:W-:-:S04]  /*4800*/  LEA.HI.X.SX32 R6, R34, R3, 0x1, P6 ;  /* 0x0000000322067211 */ /* 0x002fc800030f0eff */
[----:B------:R-:W-:Y:S01]  /*4810*/  ISETP.GE.U32.AND P3, PT, R32, 0x7fffff24, PT ;  /* 0x7fffff242000780c */ /* 0x000fe20003f66070 */
[----:B------:R-:W-:Y:S02]  /*4820*/  @!P5 IMAD.MOV.U32 R32, RZ, RZ, R4 ;  /* 0x000000ffff20d224 */ /* 0x000fe400078e0004 */
[----:B------:R-:W-:Y:S02]  /*4830*/  @!P5 IMAD.MOV.U32 R33, RZ, RZ, R6 ;  /* 0x000000ffff21d224 */ /* 0x000fe400078e0006 */
[----:B------:R-:W-:Y:S02]  /*4840*/  IMAD R31, R46, 0x44, RZ ;  /* 0x000000442e1f7824 */ /* 0x000fe400078e02ff */
[----:B------:R-:W-:Y:S01]  /*4850*/  VIADD R34, R0, 0xffffff9b ;  /* 0xffffff9b00227836 */ /* 0x000fe20000000000 */
[----:B------:R0:W2:Y:S02]  /*4860*/  @!P5 LDG.E.U8 R19, desc[UR20][R32.64] ;  /* 0x000000142013d981 */ /* 0x0000a4000c1e1100 */
[----:B------:R-:W-:-:S02]  /*4870*/  IADD3 R5, P6, PT, R31, R2, RZ ;  /* 0x000000021f057210 */ /* 0x000fc40007fde0ff */
[----:B------:R-:W-:Y:S01]  /*4880*/  ISETP.GE.U32.AND P5, PT, R34, 0x7fffff1c, PT ;  /* 0x7fffff1c2200780c */ /* 0x000fe20003fa6070 */
[----:B------:R-:W-:Y:S01]  /*4890*/  IMAD R34, R46, 0x4c, RZ ;  /* 0x0000004c2e227824 */ /* 0x000fe200078e02ff */
[----:B------:R-:W-:Y:S01]  /*48a0*/  ISETP.GE.U32.AND P2, PT, R38, 0x7fffff34, PT ;  /* 0x7fffff342600780c */ /* 0x000fe20003f46070 */
[----:B------:R-:W-:Y:S01]  /*48b0*/  STL [R1+0x1dc], R4 ;  /* 0x0001dc0401007387 */ /* 0x000fe20000100800 */
[----:B------:R-:W-:-:S03]  /*48c0*/  VIADD R38, R0, 0xffffffab ;  /* 0xffffffab00267836 */ /* 0x000fc60000000000 */
[----:B------:R1:W-:Y:S01]  /*48d0*/  STL [R1+0x1d8], R6 ;  /* 0x0001d80601007387 */ /* 0x0003e20000100800 */
[----:B0-----:R-:W-:Y:S01]  /*48e0*/  @!P4 IMAD.MOV.U32 R32, RZ, RZ, R5 ;  /* 0x000000ffff20c224 */ /* 0x001fe200078e0005 */
[----:B------:R-:W-:Y:S02]  /*48f0*/  ISETP.GE.U32.AND P0, PT, R38, 0x7fffff2c, PT ;  /* 0x7fffff2c2600780c */ /* 0x000fe40003f06070 */
[-C--:B-1----:R-:W-:Y:S01]  /*4900*/  LEA.HI.X.SX32 R6, R31, R3.reuse, 0x1, P6 ;  /* 0x000000031f067211 */ /* 0x082fe200030f0eff */
        /* <DEDUP_REMOVED lines=27> */
[C---:B------:R-:W-:Y:S01]  /*4ac0*/  VIADD R34, R0.reuse, 0xfffffffa ;  /* 0xfffffffa00227836 */ /* 0x040fe20000000000 */
[----:B------:R0:W2:Y:S01]  /*4ad0*/  @!P3 LDG.E.U8 R117, desc[UR20][R32.64] ;  /* 0x000000142075b981 */ /* 0x0000a2000c1e1100 */
[----:B------:R-:W-:Y:S01]  /*4ae0*/  VIADD R38, R0, 0xffffff93 ;  /* 0xffffff9300267836 */ /* 0x000fe20000000000 */
        /* <DEDUP_REMOVED lines=11> */
[C---:B------:R-:W-:Y:S01]  /*4ba0*/  IADD3 R4, P6, PT, R34.reuse, R2, RZ ;  /* 0x0000000222047210 */ /* 0x040fe20007fde0ff */
[----:B------:R0:W-:Y:S02]  /*4bb0*/  STL [R1+0x460], R5 ;  /* 0x0004600501007387 */ /* 0x0001e40000100800 */
[----:B------:R-:W-:Y:S01]  /*4bc0*/  @!P5 IMAD.MOV.U32 R33, RZ, RZ, R6 ;  /* 0x000000ffff21d224 */ /* 0x000fe200078e0006 */
[----:B------:R-:W-:Y:S01]  /*4bd0*/  LEA.HI.X.SX32 R7, R34, R3, 0x1, P6 ;  /* 0x0000000322077211 */ /* 0x000fe200030f0eff */
[----:B------:R-:W-:-:S02]  /*4be0*/  VIADD R38, R0, 0xfffffff2 ;  /* 0xfffffff200267836 */ /* 0x000fc40000000000 */
[----:B------:R-:W-:Y:S01]  /*4bf0*/  IMAD R34, R46, 0x7c, RZ ;  /* 0x0000007c2e227824 */ /* 0x000fe200078e02ff */
[----:B------:R1:W2:Y:S01]  /*4c00*/  @!P5 LDG.E.U8 R125, desc[UR20][R32.64] ;  /* 0x00000014207dd981 */ /* 0x0002a2000c1e1100 */
[----:B0-----:R-:W-:-:S03]  /*4c10*/  IADD3 R5, P6, PT, R31, R2, RZ ;  /* 0x000000021f057210 */ /* 0x001fc60007fde0ff */
[----:B------:R0:W-:Y:S01]  /*4c20*/  STL [R1+0x45c], R6 ;  /* 0x00045c0601007387 */ /* 0x0001e20000100800 */
[----:B------:R-:W-:Y:S01]  /*4c30*/  ISETP.GE.U32.AND P5, PT, R38, 0x7fffff73, PT ;  /* 0x7fffff732600780c */ /* 0x000fe20003fa6070 */
[----:B------:R-:W-:Y:S02]  /*4c40*/  VIADD R38, R0, 0xffffffea ;  /* 0xffffffea00267836 */ /* 0x000fe40000000000 */
[----:B------:R0:W-:Y:S01]  /*4c50*/  STL [R1+0x488], R4 ;  /* 0x0004880401007387 */ /* 0x0001e20000100800 */
[----:B-1----:R-:W-:Y:S02]  /*4c60*/  @!P4 IMAD.MOV.U32 R32, RZ, RZ, R4 ;  /* 0x000000ffff20c224 */ /* 0x002fe400078e0004 */
[----:B------:R-:W-:Y:S01]  /*4c70*/  @!P4 IMAD.MOV.U32 R33, RZ, RZ, R7 ;  /* 0x000000ffff21c224 */ /* 0x000fe200078e0007 */
[----:B0-----:R-:W-:Y:S01]  /*4c80*/  LEA.HI.X.SX32 R6, R31, R3, 0x1, P6 ;  /* 0x000000031f067211 */ /* 0x001fe200030f0eff */
[----:B------:R-:W-:Y:S01]  /*4c90*/  STL [R1+0x484], R7 ;  /* 0x0004840701007387 */ /* 0x000fe20000100800 */
[----:B------:R-:W-:-:S03]  /*4ca0*/  IADD3 R4, P6, PT, R34, R2, RZ ;  /* 0x0000000222047210 */ /* 0x000fc60007fde0ff */
[----:B------:R0:W2:Y:S01]  /*4cb0*/  @!P4 LDG.E.U8 R120, desc[UR20][R32.64] ;  /* 0x000000142078c981 */ /* 0x0000a2000c1e1100 */
[----:B------:R-:W-:-:S03]  /*4cc0*/  ISETP.GE.U32.AND P4, PT, R38, 0x7fffff6b, PT ;  /* 0x7fffff6b2600780c */ /* 0x000fc60003f86070 */
[----:B------:R1:W-:Y:S01]  /*4cd0*/  STL [R1+0x4b0], R5 ;  /* 0x0004b00501007387 */ /* 0x0003e20000100800 */
[----:B------:R-:W-:Y:S02]  /*4ce0*/  VIADD R31, R0, 0xffffffe2 ;  /* 0xffffffe2001f7836 */ /* 0x000fe40000000000 */
[----:B0-----:R-:W-:Y:S02]  /*4cf0*/  @!P2 IMAD.MOV.U32 R32, RZ, RZ, R5 ;  /* 0x000000ffff20a224 */ /* 0x001fe400078e0005 */
[----:B------:R-:W-:Y:S01]  /*4d00*/  @!P2 IMAD.MOV.U32 R33, RZ, RZ, R6 ;  /* 0x000000ffff21a224 */ /* 0x000fe200078e0006 */
[----:B-1----:R-:W-:Y:S01]  /*4d10*/  LEA.HI.X.SX32 R5, R34, R3, 0x1, P6 ;  /* 0x0000000322057211 */ /* 0x002fe200030f0eff */
[----:B------:R-:W-:-:S03]  /*4d20*/  IMAD R38, R46, 0x5, RZ ;  /* 0x000000052e267824 */ /* 0x000fc600078e02ff */
[----:B------:R0:W2:Y:S01]  /*4d30*/  @!P2 LDG.E.U8 R119, desc[UR20][R32.64] ;  /* 0x000000142077a981 */ /* 0x0000a2000c1e1100 */
[----:B------:R-:W-:Y:S01]  /*4d40*/  VIADD R34, R0, 0xffffffda ;  /* 0xffffffda00227836 */ /* 0x000fe20000000000 */
[----:B------:R-:W-:Y:S02]  /*4d50*/  ISETP.GE.U32.AND P2, PT, R31, 0x7fffff63, PT ;  /* 0x7fffff631f00780c */ /* 0x000fe40003f46070 */
[----:B------:R-:W-:Y:S01]  /*4d60*/  IADD3 R31, P6, PT, R38, R2, RZ ;  /* 0x00000002261f7210 */ /* 0x000fe20007fde0ff */
[----:B0-----:R-:W-:Y:S02]  /*4d70*/  @!P0 IMAD.MOV.U32 R32, RZ, RZ, R4 ;  /* 0x000000ffff208224 */ /* 0x001fe400078e0004 */
[----:B------:R-:W-:-:S05]  /*4d80*/  @!P0 IMAD.MOV.U32 R33, RZ, RZ, R5 ;  /* 0x000000ffff218224 */ /* 0x000fca00078e0005 */
[----:B------:R0:W2:Y:S01]  /*4d90*/  @!P0 LDG.E.U8 R123, desc[UR20][R32.64] ;  /* 0x00000014207b8981 */ /* 0x0000a2000c1e1100 */
[----:B------:R-:W-:Y:S01]  /*4da0*/  ISETP.GE.U32.AND P0, PT, R34, 0x7fffff5b, PT ;  /* 0x7fffff5b2200780c */ /* 0x000fe20003f06070 */
[----:B------:R-:W-:Y:S02]  /*4db0*/  IMAD R34, R46, 0xd, RZ ;  /* 0x0000000d2e227824 */ /* 0x000fe400078e02ff */
[----:B------:R-:W-:Y:S01]  /*4dc0*/  @!P3 IMAD.MOV.U32 R64, RZ, RZ, R31 ;  /* 0x000000ffff40b224 */ /* 0x000fe200078e001f */
[----:B0-----:R-:W-:Y:S01]  /*4dd0*/  LEA.HI.X.SX32 R32, R38, R3, 0x1, P6 ;  /* 0x0000000326207211 */ /* 0x001fe200030f0eff */
[----:B------:R-:W-:Y:S01]  /*4de0*/  VIADD R38, R0, 0xffffffd2 ;  /* 0xffffffd200267836 */ /* 0x000fe20000000000 */
[----:B------:R-:W-:-:S03]  /*4df0*/  IADD3 R33, P6, PT, R34, R2, RZ ;  /* 0x0000000222217210 */ /* 0x000fc60007fde0ff */
[----:B------:R-:W-:Y:S01]  /*4e00*/  @!P3 IMAD.MOV.U32 R65, RZ, RZ, R32 ;  /* 0x000000ffff41b224 */ /* 0x000fe200078e0020 */
[-C--:B------:R-:W-:Y:S02]  /*4e10*/  LEA.HI.X.SX32 R34, R34, R3.reuse, 0x1, P6 ;  /* 0x0000000322227211 */ /* 0x080fe400030f0eff */
[C---:B------:R-:W-:Y:S02]  /*4e20*/  IADD3 R104, P6, PT, R97.reuse, R2, RZ ;  /* 0x0000000261687210 */ /* 0x040fe40007fde0ff */
[----:B------:R0:W2:Y:S01]  /*4e30*/  @!P3 LDG.E.U8 R122, desc[UR20][R64.64] ;  /* 0x00000014407ab981 */ /* 0x0000a2000c1e1100 */
[----:B------:R-:W-:Y:S01]  /*4e40*/  ISETP.GE.U32.AND P3, PT, R38, 0x7fffff53, PT ;  /* 0x7fffff532600780c */ /* 0x000fe20003f66070 */
[----:B------:R-:W-:Y:S01]  /*4e50*/  IMAD R38, R46, 0x1d, RZ ;  /* 0x0000001d2e267824 */ /* 0x000fe200078e02ff */
[----:B------:R-:W-:Y:S01]  /*4e60*/  LEA.HI.X.SX32 R97, R97, R3, 0x1, P6 ;  /* 0x0000000361617211 */ /* 0x000fe200030f0eff */
[----:B------:R-:W-:Y:S04]  /*4e70*/  STL [R1+0x4ac], R6 ;  /* 0x0004ac0601007387 */ /* 0x000fe80000100800 */
[----:B------:R1:W-:Y:S01]  /*4e80*/  STL [R1+0x4d8], R4 ;  /* 0x0004d80401007387 */ /* 0x0003e20000100800 */
[----:B0-----:R-:W-:-:S02]  /*4e90*/  @!P5 IMAD.MOV.U32 R64, RZ, RZ, R33 ;  /* 0x000000ffff40d224 */ /* 0x001fc400078e0021 */
[----:B------:R-:W-:Y:S01]  /*4ea0*/  @!P5 IMAD.MOV.U32 R65, RZ, RZ, R34 ;  /* 0x000000ffff41d224 */ /* 0x000fe200078e0022 */
[----:B------:R0:W-:Y:S04]  /*4eb0*/  STL [R1+0x4d4], R5 ;  /* 0x0004d40501007387 */ /* 0x0001e80000100800 */
[----:B------:R3:W2:Y:S01]  /*4ec0*/  @!P5 LDG.E.U8 R116, desc[UR20][R64.64] ;  /* 0x000000144074d981 */ /* 0x0006a2000c1e1100 */
[----:B-1----:R-:W-:-:S04]  /*4ed0*/  IADD3 R4, P6, PT, R38, R2, RZ ;  /* 0x0000000226047210 */ /* 0x002fc80007fde0ff */
[----:B0-----:R-:W-:Y:S01]  /*4ee0*/  LEA.HI.X.SX32 R5, R38, R3, 0x1, P6 ;  /* 0x0000000326057211 */ /* 0x001fe200030f0eff */
[----:B---3--:R-:W-:Y:S02]  /*4ef0*/  @!P4 IMAD.MOV.U32 R64, RZ, RZ, R104 ;  /* 0x000000ffff40c224 */ /* 0x008fe400078e0068 */
[----:B------:R-:W-:Y:S01]  /*4f00*/  @!P4 IMAD.MOV.U32 R65, RZ, RZ, R97 ;  /* 0x000000ffff41c224 */ /* 0x000fe200078e0061 */
[----:B------:R-:W-:Y:S01]  /*4f10*/  PRMT R118, RZ, 0x7610, R118 ;  /* 0x00007610ff767816 */ /* 0x000fe20000000076 */
[----:B------:R-:W-:-:S03]  /*4f20*/  VIADD R66, R0, 0xffffffca ;  /* 0xffffffca00427836 */ /* 0x000fc60000000000 */
[----:B------:R0:W3:Y:S01]  /*4f30*/  @!P4 LDG.E.U8 R115, desc[UR20][R64.64] ;  /* 0x000000144073c981 */ /* 0x0000e2000c1e1100 */
[----:B------:R-:W-:Y:S01]  /*4f40*/  IMAD R38, R46, 0x25, RZ ;  /* 0x000000252e267824 */ /* 0x000fe200078e02ff */
[----:B------:R-:W-:Y:S01]  /*4f50*/  ISETP.GE.U32.AND P5, PT, R66, 0x7fffff4b, PT ;  /* 0x7fffff4b4200780c */ /* 0x000fe20003fa6070 */
[----:B------:R-:W-:Y:S02]  /*4f60*/  IMAD R66, R46, 0x2d, RZ ;  /* 0x0000002d2e427824 */ /* 0x000fe400078e02ff */
[----:B0-----:R-:W-:Y:S02]  /*4f70*/  @!P2 IMAD.MOV.U32 R64, RZ, RZ, R4 ;  /* 0x000000ffff40a224 */ /* 0x001fe400078e0004 */
[----:B------:R-:W-:-:S05]  /*4f80*/  @!P2 IMAD.MOV.U32 R65, RZ, RZ, R5 ;  /* 0x000000ffff41a224 */ /* 0x000fca00078e0005 */
[----:B------:R0:W2:Y:S01]  /*4f90*/  @!P2 LDG.E.U8 R118, desc[UR20][R64.64] ;  /* 0x000000144076a981 */ /* 0x0000a2000c1e1100 */
[-C--:B------:R-:W-:Y:S01]  /*4fa0*/  IADD3 R8, P2, PT, R38, R2.reuse, RZ ;  /* 0x0000000226087210 */ /* 0x080fe20007f5e0ff */
[----:B------:R-:W-:Y:S01]  /*4fb0*/  IMAD R67, R46, 0x35, RZ ;  /* 0x000000352e437824 */ /* 0x000fe200078e02ff */
[----:B------:R-:W-:Y:S02]  /*4fc0*/  IADD3 R6, P4, PT, R66, R2, RZ ;  /* 0x0000000242067210 */ /* 0x000fe40007f9e0ff */
[-C--:B------:R-:W-:Y:S02]  /*4fd0*/  LEA.HI.X.SX32 R9, R38, R3.reuse, 0x1, P2 ;  /* 0x0000000326097211 */ /* 0x080fe400010f0eff */
[----:B------:R-:W-:Y:S01]  /*4fe0*/  PRMT R113, RZ, 0x7610, R113 ;  /* 0x00007610ff717816 */ /* 0x000fe20000000071 */
[----:B------:R1:W-:Y:S01]  /*4ff0*/  STL [R1+0xc8], R4 ;  /* 0x0000c80401007387 */ /* 0x0003e20000100800 */
[----:B------:R-:W-:Y:S01]  /*5000*/  LEA.HI.X.SX32 R7, R66, R3, 0x1, P4 ;  /* 0x0000000342077211 */ /* 0x000fe200020f0eff */
[----:B0-----:R-:W-:-:S02]  /*5010*/  @!P0 IMAD.MOV.U32 R64, RZ, RZ, R8 ;  /* 0x000000ffff408224 */ /* 0x001fc400078e0008 */
[----:B------:R-:W-:Y:S01]  /*5020*/  @!P0 IMAD.MOV.U32 R65, RZ, RZ, R9 ;  /* 0x000000ffff418224 */ /* 0x000fe200078e0009 */
[----:B------:R-:W-:Y:S01]  /*5030*/  PRMT R112, RZ, 0x7610, R112 ;  /* 0x00007610ff707816 */ /* 0x000fe20000000070 */
[----:B------:R0:W-:Y:S01]  /*5040*/  STL [R1+0xc4], R5 ;  /* 0x0000c40501007387 */ /* 0x0001e20000100800 */
[----:B-1----:R-:W-:-:S03]  /*5050*/  IADD3 R4, P6, PT, R67, R2, RZ ;  /* 0x0000000243047210 */ /* 0x002fc60007fde0ff */
[----:B------:R1:W2:Y:S01]  /*5060*/  @!P0 LDG.E.U8 R113, desc[UR20][R64.64] ;  /* 0x0000001440718981 */ /* 0x0002a2000c1e1100 */
[----:B------:R-:W-:Y:S02]  /*5070*/  PRMT R47, RZ, 0x7610, R47 ;  /* 0x00007610ff2f7816 */ /* 0x000fe4000000002f */
[----:B0-----:R-:W-:Y:S01]  /*5080*/  LEA.HI.X.SX32 R5, R67, R3, 0x1, P6 ;  /* 0x0000000343057211 */ /* 0x001fe200030f0eff */
[----:B-1----:R-:W-:Y:S02]  /*5090*/  @!P3 IMAD.MOV.U32 R64, RZ, RZ, R6 ;  /* 0x000000ffff40b224 */ /* 0x002fe400078e0006 */
[----:B------:R-:W-:Y:S01]  /*50a0*/  @!P3 IMAD.MOV.U32 R65, RZ, RZ, R7 ;  /* 0x000000ffff41b224 */ /* 0x000fe200078e0007 */
[----:B------:R-:W-:-:S04]  /*50b0*/  LOP3.LUT R74, R36, 0x2c, RZ, 0xfc, !PT ;  /* 0x0000002c244a7812 */ /* 0x000fc800078efcff */
[----:B------:R0:W2:Y:S01]  /*50c0*/  @!P3 LDG.E.U8 R112, desc[UR20][R64.64] ;  /* 0x000000144070b981 */ /* 0x0000a2000c1e1100 */
[----:B------:R-:W-:Y:S02]  /*50d0*/  LOP3.LUT R76, R36, 0x2e, RZ, 0xfc, !PT ;  /* 0x0000002e244c7812 */ /* 0x000fe400078efcff */
[----:B------:R-:W-:Y:S01]  /*50e0*/  IABS R66, R74 ;  /* 0x0000004a00427213 */ /* 0x000fe20000000000 */
[----:B0-----:R-:W-:Y:S02]  /*50f0*/  @!P5 IMAD.MOV.U32 R64, RZ, RZ, R4 ;  /* 0x000000ffff40d224 */ /* 0x001fe400078e0004 */
[----:B------:R-:W-:-:S05]  /*5100*/  @!P5 IMAD.MOV.U32 R65, RZ, RZ, R5 ;  /* 0x000000ffff41d224 */ /* 0x000fca00078e0005 */
[----:B------:R0:W2:Y:S01]  /*5110*/  @!P5 LDG.E.U8 R47, desc[UR20][R64.64] ;  /* 0x00000014402fd981 */ /* 0x0000a2000c1e1100 */
[----:B------:R-:W-:Y:S01]  /*5120*/  IMAD.HI.U32 R38, R37, R66, RZ ;  /* 0x0000004225267227 */ /* 0x000fe200078e00ff */
[C---:B------:R-:W-:Y:S02]  /*5130*/  LOP3.LUT R75, R36.reuse, 0x32, RZ, 0xfc, !PT ;  /* 0x00000032244b7812 */ /* 0x040fe400078efcff */
[----:B------:R-:W-:Y:S02]  /*5140*/  LOP3.LUT R79, R36, 0x34, RZ, 0xfc, !PT ;  /* 0x00000034244f7812 */ /* 0x000fe400078efcff */
[----:B0-----:R-:W-:Y:S01]  /*5150*/  IABS R65, R76 ;  /* 0x0000004c00417213 */ /* 0x001fe20000000000 */
[----:B------:R-:W-:Y:S01]  /*5160*/  IMAD.MOV R38, RZ, RZ, -R38 ;  /* 0x000000ffff267224 */ /* 0x000fe200078e0a26 */
[----:B------:R-:W-:-:S03]  /*5170*/  IABS R72, R75 ;  /* 0x0000004b00487213 */ /* 0x000fc60000000000 */
[----:B------:R-:W-:Y:S01]  /*5180*/  IMAD.HI.U32 R67, R37, R65, RZ ;  /* 0x0000004125437227 */ /* 0x000fe200078e00ff */
[----:B------:R-:W-:-:S03]  /*5190*/  IABS R71, R79 ;  /* 0x0000004f00477213 */ /* 0x000fc60000000000 */
[----:B------:R-:W-:Y:S02]  /*51a0*/  IMAD.MOV R67, RZ, RZ, -R67 ;  /* 0x000000ffff437224 */ /* 0x000fe400078e0a43 */
[C---:B------:R-:W-:Y:S01]  /*51b0*/  IMAD R66, R35.reuse, R38, R66 ;  /* 0x0000002623427224 */ /* 0x040fe200078e0242 */
[----:B------:R-:W-:Y:S01]  /*51c0*/  LOP3.LUT R77, R36, 0x38, RZ, 0xfc, !PT ;  /* 0x00000038244d7812 */ /* 0x000fe200078efcff */
[----:B------:R-:W-:Y:S02]  /*51d0*/  IMAD R65, R35, R67, R65 ;  /* 0x0000004323417224 */ /* 0x000fe400078e0241 */
[----:B------:R-:W-:-:S04]  /*51e0*/  IMAD.HI.U32 R38, R37, R72, RZ ;  /* 0x0000004825267227 */ /* 0x000fc800078e00ff */
[----:B------:R-:W-:Y:S01]  /*51f0*/  IMAD.HI.U32 R67, R37, R71, RZ ;  /* 0x0000004725437227 */ /* 0x000fe200078e00ff */
[----:B------:R-:W-:Y:S02]  /*5200*/  LOP3.LUT R73, R36, 0x3e, RZ, 0xfc, !PT ;  /* 0x0000003e24497812 */ /* 0x000fe400078efcff */
[----:B------:R-:W-:Y:S01]  /*5210*/  IABS R69, R77 ;  /* 0x0000004d00457213 */ /* 0x000fe20000000000 */
[----:B------:R-:W-:Y:S02]  /*5220*/  IMAD.MOV R38, RZ, RZ, -R38 ;  /* 0x000000ffff267224 */ /* 0x000fe400078e0a26 */
[----:B------:R-:W-:Y:S02]  /*5230*/  IMAD.MOV R67, RZ, RZ, -R67 ;  /* 0x000000ffff437224 */ /* 0x000fe400078e0a43 */
[C---:B------:R-:W-:Y:S01]  /*5240*/  IMAD R72, R35.reuse, R38, R72 ;  /* 0x0000002623487224 */ /* 0x040fe200078e0248 */
[----:B------:R-:W-:Y:S01]  /*5250*/  IABS R38, R73 ;  /* 0x0000004900267213 */ /* 0x000fe20000000000 */
[----:B------:R-:W-:-:S02]  /*5260*/  IMAD R71, R35, R67, R71 ;  /* 0x0000004323477224 */ /* 0x000fc400078e0247 */
[----:B------:R-:W-:-:S04]  /*5270*/  IMAD.HI.U32 R67, R37, R69, RZ ;  /* 0x0000004525437227 */ /* 0x000fc800078e00ff */
[----:B------:R-:W-:-:S04]  /*5280*/  IMAD.HI.U32 R83, R37, R38, RZ ;  /* 0x0000002625537227 */ /* 0x000fc800078e00ff */
[----:B------:R-:W-:Y:S02]  /*5290*/  IMAD.MOV R67, RZ, RZ, -R67 ;  /* 0x000000ffff437224 */ /* 0x000fe400078e0a43 */
[----:B------:R-:W-:Y:S02]  /*52a0*/  IMAD.MOV R83, RZ, RZ, -R83 ;  /* 0x000000ffff537224 */ /* 0x000fe400078e0a53 */
[C---:B------:R-:W-:Y:S02]  /*52b0*/  IMAD R69, R35.reuse, R67, R69 ;  /* 0x0000004323457224 */ /* 0x040fe400078e0245 */
[----:B------:R-:W-:Y:S01]  /*52c0*/  VIADD R67, R0, 0xffffffc2 ;  /* 0xffffffc200437836 */ /* 0x000fe20000000000 */
[----:B------:R-:W-:Y:S01]  /*52d0*/  STL [R1+0x108], R8 ;  /* 0x0001080801007387 */ /* 0x000fe20000100800 */
[----:B------:R-:W-:Y:S02]  /*52e0*/  IMAD R38, R35, R83, R38 ;  /* 0x0000005323267224 */ /* 0x000fe400078e0226 */
[----:B------:R-:W-:Y:S01]  /*52f0*/  IMAD R83, R46, 0x3d, RZ ;  /* 0x0000003d2e537824 */ /* 0x000fe200078e02ff */
[----:B------:R-:W-:Y:S01]  /*5300*/  STL [R1+0x148], R6 ;  /* 0x0001480601007387 */ /* 0x000fe20000100800 */
[----:B------:R-:W-:-:S03]  /*5310*/  ISETP.GE.U32.AND P0, PT, R67, 0x7fffff43, PT ;  /* 0x7fffff434300780c */ /* 0x000fc60003f06070 */
[----:B------:R-:W-:Y:S01]  /*5320*/  STL [R1+0x104], R9 ;  /* 0x0001040901007387 */ /* 0x000fe20000100800 */
[----:B------:R-:W-:-:S03]  /*5330*/  ISETP.GT.U32.AND P4, PT, R35, R38, PT ;  /* 0x000000262300720c */ /* 0x000fc60003f84070 */
[----:B------:R-:W-:Y:S04]  /*5340*/  STL [R1+0x188], R4 ;  /* 0x0001880401007387 */ /* 0x000fe80000100800 */
[----:B------:R-:W-:Y:S04]  /*5350*/  STL [R1+0x144], R7 ;  /* 0x0001440701007387 */ /* 0x000fe80000100800 */
[----:B------:R0:W-:Y:S01]  /*5360*/  STL [R1+0x184], R5 ;  /* 0x0001840501007387 */ /* 0x0001e20000100800 */
[----:B------:R-:W-:Y:S02]  /*5370*/  ISETP.GT.U32.AND P3, PT, R35, R40, PT ;  /* 0x000000282300720c */ /* 0x000fe40003f64070 */
[----:B0-----:R-:W-:-:S04]  /*5380*/  IADD3 R5, P2, PT, R83, R2, RZ ;  /* 0x0000000253057210 */ /* 0x001fc80007f5e0ff */
[----:B------:R-:W-:Y:S02]  /*5390*/  LEA.HI.X.SX32 R6, R83, R3, 0x1, P2 ;  /* 0x0000000353067211 */ /* 0x000fe400010f0eff */
[C---:B------:R-:W-:Y:S01]  /*53a0*/  ISETP.GT.U32.AND P2, PT, R35.reuse, R41, PT ;  /* 0x000000292300720c */ /* 0x040fe20003f44070 */
[----:B------:R-:W-:Y:S01]  /*53b0*/  @!P0 IMAD.MOV.U32 R84, RZ, RZ, R5 ;  /* 0x000000ffff548224 */ /* 0x000fe200078e0005 */
[----:B------:R-:W-:Y:S01]  /*53c0*/  PRMT R101, RZ, 0x7610, R101 ;  /* 0x00007610ff657816 */ /* 0x000fe20000000065 */
[----:B------:R-:W-:Y:S02]  /*53d0*/  @!P0 IMAD.MOV.U32 R85, RZ, RZ, R6 ;  /* 0x000000ffff558224 */ /* 0x000fe400078e0006 */
[--C-:B------:R-:W-:Y:S01]  /*53e0*/  @!P4 IMAD.IADD R38, R38, 0x1, -R35.reuse ;  /* 0x000000012626c824 */ /* 0x100fe200078e0a23 */
[C---:B------:R-:W-:Y:S02]  /*53f0*/  ISETP.GT.U32.AND P4, PT, R35.reuse, R45, PT ;  /* 0x0000002d2300720c */ /* 0x040fe40003f84070 */
[----:B------:R-:W2:Y:S01]  /*5400*/  @!P0 LDG.E.U8 R101, desc[UR20][R84.64] ;  /* 0x0000001454658981 */ /* 0x000ea2000c1e1100 */
[C---:B------:R-:W-:Y:S01]  /*5410*/  ISETP.GT.U32.AND P0, PT, R35.reuse, R42, PT ;  /* 0x0000002a2300720c */ /* 0x040fe20003f04070 */
[----:B------:R-:W-:Y:S01]  /*5420*/  @!P3 IMAD.IADD R40, R40, 0x1, -R35 ;  /* 0x000000012828b824 */ /* 0x000fe200078e0a23 */
[----:B------:R-:W-:-:S02]  /*5430*/  ISETP.GT.U32.AND P3, PT, R35, R48, PT ;  /* 0x000000302300720c */ /* 0x000fc40003f64070 */
[C---:B------:R-:W-:Y:S01]  /*5440*/  LOP3.LUT R80, R36.reuse, 0x30, RZ, 0xfc, !PT ;  /* 0x0000003024507812 */ /* 0x040fe200078efcff */
[--C-:B------:R-:W-:Y:S01]  /*5450*/  @!P2 IMAD.IADD R41, R41, 0x1, -R35.reuse ;  /* 0x000000012929a824 */ /* 0x100fe200078e0a23 */
[----:B------:R-:W-:Y:S02]  /*5460*/  ISETP.GT.U32.AND P2, PT, R35, R50, PT ;  /* 0x000000322300720c */ /* 0x000fe40003f44070 */
[----:B------:R-:W-:Y:S02]  /*5470*/  IABS R64, R80 ;  /* 0x0000005000407213 */ /* 0x000fe40000000000 */
[--C-:B------:R-:W-:Y:S01]  /*5480*/  @!P4 IMAD.IADD R45, R45, 0x1, -R35.reuse ;  /* 0x000000012d2dc824 */ /* 0x100fe200078e0a23 */
[C---:B------:R-:W-:Y:S01]  /*5490*/  ISETP.GT.U32.AND P4, PT, R35.reuse, R54, PT ;  /* 0x000000362300720c */ /* 0x040fe20003f84070 */
[----:B------:R-:W-:Y:S01]  /*54a0*/  IMAD.MOV.U32 R4, RZ, RZ, R68 ;  /* 0x000000ffff047224 */ /* 0x000fe200078e0044 */
[----:B------:R-:W-:Y:S01]  /*54b0*/  LOP3.LUT R82, R36, 0x36, RZ, 0xfc, !PT ;  /* 0x0000003624527812 */ /* 0x000fe200078efcff */
[----:B------:R-:W-:Y:S01]  /*54c0*/  @!P0 IMAD.IADD R42, R42, 0x1, -R35 ;  /* 0x000000012a2a8824 */ /* 0x000fe200078e0a23 */
[----:B------:R-:W-:Y:S01]  /*54d0*/  ISETP.GT.U32.AND P0, PT, R35, R51, PT ;  /* 0x000000332300720c */ /* 0x000fe20003f04070 */
[----:B------:R-:W-:Y:S01]  /*54e0*/  IMAD.HI.U32 R68, R37, R64, RZ ;  /* 0x0000004025447227 */ /* 0x000fe200078e00ff */
[----:B------:R-:W-:-:S03]  /*54f0*/  ISETP.GT.U32.AND P5, PT, R35, R43, PT ;  /* 0x0000002b2300720c */ /* 0x000fc60003fa4070 */
[--C-:B------:R-:W-:Y:S01]  /*5500*/  @!P3 IMAD.IADD R48, R48, 0x1, -R35.reuse ;  /* 0x000000013030b824 */ /* 0x100fe200078e0a23 */
[C---:B------:R-:W-:Y:S01]  /*5510*/  ISETP.GT.U32.AND P3, PT, R35.reuse, R49, PT ;  /* 0x000000312300720c */ /* 0x040fe20003f64070 */
[----:B------:R-:W-:Y:S01]  /*5520*/  IMAD.MOV R68, RZ, RZ, -R68 ;  /* 0x000000ffff447224 */ /* 0x000fe200078e0a44 */
[----:B------:R-:W-:Y:S01]  /*5530*/  IABS R70, R82 ;  /* 0x0000005200467213 */ /* 0x000fe20000000000 */
[----:B------:R-:W-:Y:S01]  /*5540*/  @!P2 IMAD.IADD R50, R50, 0x1, -R35 ;  /* 0x000000013232a824 */ /* 0x000fe200078e0a23 */
[C---:B------:R-:W-:Y:S01]  /*5550*/  ISETP.GT.U32.AND P2, PT, R35.reuse, R57, PT ;  /* 0x000000392300720c */ /* 0x040fe20003f44070 */
[----:B------:R-:W-:Y:S02]  /*5560*/  IMAD R64, R35, R68, R64 ;  /* 0x0000004423407224 */ /* 0x000fe400078e0240 */
[----:B------:R-:W-:Y:S01]  /*5570*/  IMAD.HI.U32 R68, R37, R70, RZ ;  /* 0x0000004625447227 */ /* 0x000fe200078e00ff */
[----:B------:R-:W-:-:S03]  /*5580*/  LOP3.LUT R81, R36, 0x3a, RZ, 0xfc, !PT ;  /* 0x0000003a24517812 */ /* 0x000fc600078efcff */
[--C-:B------:R-:W-:Y:S01]  /*5590*/  @!P4 IMAD.IADD R54, R54, 0x1, -R35.reuse ;  /* 0x000000013636c824 */ /* 0x100fe200078e0a23 */
[----:B------:R-:W-:Y:S01]  /*55a0*/  ISETP.GT.U32.AND P4, PT, R35, R55, PT ;  /* 0x000000372300720c */ /* 0x000fe20003f84070 */
[----:B------:R-:W-:Y:S02]  /*55b0*/  IMAD.MOV R68, RZ, RZ, -R68 ;  /* 0x000000ffff447224 */ /* 0x000fe400078e0a44 */
[--C-:B------:R-:W-:Y:S01]  /*55c0*/  @!P0 IMAD.IADD R51, R51, 0x1, -R35.reuse ;  /* 0x0000000133338824 */ /* 0x100fe200078e0a23 */
[----:B------:R-:W-:Y:S01]  /*55d0*/  ISETP.GT.U32.AND P0, PT, R35, R52, PT ;  /* 0x000000342300720c */ /* 0x000fe20003f04070 */
[--C-:B------:R-:W-:Y:S01]  /*55e0*/  @!P5 IMAD.IADD R43, R43, 0x1, -R35.reuse ;  /* 0x000000012b2bd824 */ /* 0x100fe200078e0a23 */
[----:B------:R-:W-:Y:S01]  /*55f0*/  ISETP.GT.U32.AND P5, PT, R35, R44, PT ;  /* 0x0000002c2300720c */ /* 0x000fe20003fa4070 */
[--C-:B------:R-:W-:Y:S01]  /*5600*/  @!P3 IMAD.IADD R49, R49, 0x1, -R35.reuse ;  /* 0x000000013131b824 */ /* 0x100fe200078e0a23 */
[C---:B------:R-:W-:Y:S01]  /*5610*/  ISETP.GT.U32.AND P3, PT, R35.reuse, R56, PT ;  /* 0x000000382300720c */ /* 0x040fe20003f64070 */
[----:B------:R-:W-:Y:S01]  /*5620*/  IMAD R70, R35, R68, R70 ;  /* 0x0000004423467224 */ /* 0x000fe200078e0246 */
[----:B------:R-:W-:Y:S01]  /*5630*/  IABS R68, R81 ;  /* 0x0000005100447213 */ /* 0x000fe20000000000 */
[--C-:B------:R-:W-:Y:S01]  /*5640*/  @!P2 IMAD.IADD R57, R57, 0x1, -R35.reuse ;  /* 0x000000013939a824 */ /* 0x100fe200078e0a23 */
[----:B------:R-:W-:Y:S01]  /*5650*/  ISETP.GT.U32.AND P2, PT, R35, R58, PT ;  /* 0x0000003a2300720c */ /* 0x000fe20003f44070 */
[----:B------:R-:W-:-:S02]  /*5660*/  @!P4 IMAD.IADD R55, R55, 0x1, -R35 ;  /* 0x000000013737c824 */ /* 0x000fc400078e0a23 */
[----:B------:R-:W-:Y:S01]  /*5670*/  IMAD.HI.U32 R78, R37, R68, RZ ;  /* 0x00000044254e7227 */ /* 0x000fe200078e00ff */
[----:B------:R-:W-:-:S03]  /*5680*/  ISETP.GT.U32.AND P4, PT, R35, R62, PT ;  /* 0x0000003e2300720c */ /* 0x000fc60003f84070 */
[----:B------:R-:W-:Y:S02]  /*5690*/  IMAD.MOV R78, RZ, RZ, -R78 ;  /* 0x000000ffff4e7224 */ /* 0x000fe400078e0a4e */
[--C-:B------:R-:W-:Y:S01]  /*56a0*/  @!P0 IMAD.IADD R52, R52, 0x1, -R35.reuse ;  /* 0x0000000134348824 */ /* 0x100fe200078e0a23 */
[C---:B------:R-:W-:Y:S01]  /*56b0*/  ISETP.GT.U32.AND P0, PT, R35.reuse, R59, PT ;  /* 0x0000003b2300720c */ /* 0x040fe20003f04070 */
[--C-:B------:R-:W-:Y:S01]  /*56c0*/  @!P5 IMAD.IADD R44, R44, 0x1, -R35.reuse ;  /* 0x000000012c2cd824 */ /* 0x100fe200078e0a23 */
[C---:B------:R-:W-:Y:S01]  /*56d0*/  ISETP.GT.U32.AND P5, PT, R35.reuse, R53, PT ;  /* 0x000000352300720c */ /* 0x040fe20003fa4070 */
[--C-:B------:R-:W-:Y:S01]  /*56e0*/  @!P3 IMAD.IADD R56, R56, 0x1, -R35.reuse ;  /* 0x000000013838b824 */ /* 0x100fe200078e0a23 */
[C---:B------:R-:W-:Y:S01]  /*56f0*/  ISETP.GT.U32.AND P3, PT, R35.reuse, R63, PT ;  /* 0x0000003f2300720c */ /* 0x040fe20003f64070 */
[C---:B------:R-:W-:Y:S01]  /*5700*/  IMAD R68, R35.reuse, R78, R68 ;  /* 0x0000004e23447224 */ /* 0x040fe200078e0244 */
[----:B------:R-:W-:Y:S01]  /*5710*/  LOP3.LUT R78, R36, 0x3c, RZ, 0xfc, !PT ;  /* 0x0000003c244e7812 */ /* 0x000fe200078efcff */
[----:B------:R-:W-:Y:S01]  /*5720*/  @!P2 IMAD.IADD R58, R58, 0x1, -R35 ;  /* 0x000000013a3aa824 */ /* 0x000fe200078e0a23 */
[----:B------:R-:W-:-:S02]  /*5730*/  ISETP.GT.U32.AND P2, PT, R35, R65, PT ;  /* 0x000000412300720c */ /* 0x000fc40003f44070 */
[----:B------:R-:W-:Y:S01]  /*5740*/  IABS R67, R78 ;  /* 0x0000004e00437213 */ /* 0x000fe20000000000 */
[--C-:B------:R-:W-:Y:S01]  /*5750*/  @!P4 IMAD.IADD R62, R62, 0x1, -R35.reuse ;  /* 0x000000013e3ec824 */ /* 0x100fe200078e0a23 */
[----:B------:R-:W-:Y:S01]  /*5760*/  ISETP.GT.U32.AND P4, PT, R35, R72, PT ;  /* 0x000000482300720c */ /* 0x000fe20003f84070 */
[----:B------:R-:W-:Y:S01]  /*5770*/  @!P0 IMAD.IADD R59, R59, 0x1, -R35 ;  /* 0x000000013b3b8824 */ /* 0x000fe200078e0a23 */
[----:B------:R-:W-:Y:S01]  /*5780*/  ISETP.GT.U32.AND P0, PT, R35, R66, PT ;  /* 0x000000422300720c */ /* 0x000fe20003f04070 */
[----:B------:R-:W-:-:S04]  /*5790*/  IMAD.HI.U32 R37, R37, R67, RZ ;  /* 0x0000004325257227 */ /* 0x000fc800078e00ff */
[--C-:B------:R-:W-:Y:S01]  /*57a0*/  @!P5 IMAD.IADD R53, R53, 0x1, -R35.reuse ;  /* 0x000000013535d824 */ /* 0x100fe200078e0a23 */
[----:B------:R-:W-:Y:S01]  /*57b0*/  ISETP.GT.U32.AND P5, PT, R35, R60, PT ;  /* 0x0000003c2300720c */ /* 0x000fe20003fa4070 */
[----:B------:R-:W-:Y:S01]  /*57c0*/  @!P3 IMAD.IADD R63, R63, 0x1, -R35 ;  /* 0x000000013f3fb824 */ /* 0x000fe200078e0a23 */
[----:B------:R-:W-:Y:S01]  /*57d0*/  ISETP.GT.U32.AND P3, PT, R35, R64, PT ;  /* 0x000000402300720c */ /* 0x000fe20003f64070 */
[----:B------:R-:W-:Y:S02]  /*57e0*/  IMAD.MOV R37, RZ, RZ, -R37 ;  /* 0x000000ffff257224 */ /* 0x000fe400078e0a25 */
[----:B------:R-:W-:Y:S01]  /*57f0*/  @!P2 IMAD.IADD R65, R65, 0x1, -R35 ;  /* 0x000000014141a824 */ /* 0x000fe200078e0a23 */
[C---:B------:R-:W-:Y:S01]  /*5800*/  ISETP.GT.U32.AND P2, PT, R35.reuse, R69, PT ;  /* 0x000000452300720c */ /* 0x040fe20003f44070 */
[----:B------:R-:W-:Y:S02]  /*5810*/  IMAD R67, R35, R37, R67 ;  /* 0x0000002523437224 */ /* 0x000fe400078e0243 */
[----:B------:R-:W-:-:S02]  /*5820*/  @!P4 IMAD.IADD R72, R72, 0x1, -R35 ;  /* 0x000000014848c824 */ /* 0x000fc400078e0a23 */
[--C-:B------:R-:W-:Y:S01]  /*5830*/  @!P0 IMAD.IADD R66, R66, 0x1, -R35.reuse ;  /* 0x0000000142428824 */ /* 0x100fe200078e0a23 */
[C---:B------:R-:W-:Y:S02]  /*5840*/  ISETP.GT.U32.AND P4, PT, R35.reuse, R67, PT ;  /* 0x000000432300720c */ /* 0x040fe40003f84070 */
[C---:B------:R-:W-:Y:S01]  /*5850*/  ISETP.GT.U32.AND P0, PT, R35.reuse, R70, PT ;  /* 0x000000462300720c */ /* 0x040fe20003f04070 */
[--C-:B------:R-:W-:Y:S01]  /*5860*/  @!P5 IMAD.IADD R60, R60, 0x1, -R35.reuse ;  /* 0x000000013c3cd824 */ /* 0x100fe200078e0a23 */
[C---:B------:R-:W-:Y:S01]  /*5870*/  ISETP.GT.U32.AND P5, PT, R35.reuse, R61, PT ;  /* 0x0000003d2300720c */ /* 0x040fe20003fa4070 */
[--C-:B------:R-:W-:Y:S01]  /*5880*/  @!P3 IMAD.IADD R64, R64, 0x1, -R35.reuse ;  /* 0x000000014040b824 */ /* 0x100fe200078e0a23 */
[----:B------:R-:W-:Y:S01]  /*5890*/  ISETP.GT.U32.AND P3, PT, R35, R68, PT ;  /* 0x000000442300720c */ /* 0x000fe20003f64070 */
[----:B------:R-:W-:Y:S01]  /*58a0*/  @!P2 IMAD.IADD R69, R69, 0x1, -R35 ;  /* 0x000000014545a824 */ /* 0x000fe200078e0a23 */
[----:B------:R-:W-:-:S05]  /*58b0*/  ISETP.GT.U32.AND P2, PT, R35, R43, PT ;  /* 0x0000002b2300720c */ /* 0x000fca0003f44070 */
[--C-:B------:R-:W-:Y:S01]  /*58c0*/  @!P4 IMAD.IADD R67, R67, 0x1, -R35.reuse ;  /* 0x000000014343c824 */ /* 0x100fe200078e0a23 */
[C---:B------:R-:W-:Y:S01]  /*58d0*/  ISETP.GT.U32.AND P4, PT, R35.reuse, R41, PT ;  /* 0x000000292300720c */ /* 0x040fe20003f84070 */
[--C-:B------:R-:W-:Y:S01]  /*58e0*/  @!P0 IMAD.IADD R70, R70, 0x1, -R35.reuse ;  /* 0x0000000146468824 */ /* 0x100fe200078e0a23 */
[----:B------:R-:W-:Y:S01]  /*58f0*/  ISETP.GT.U32.AND P0, PT, R35, R38, PT ;  /* 0x000000262300720c */ /* 0x000fe20003f04070 */
        /* <DEDUP_REMOVED lines=13> */
[C---:B------:R-:W-:Y:S01]  /*59d0*/  ISETP.GT.U32.AND P3, PT, R35.reuse, R51, PT ;  /* 0x000000332300720c */ /* 0x040fe20003f64070 */
[----:B------:R-:W-:Y:S01]  /*59e0*/  @!P2 IMAD.IADD R44, R44, 0x1, -R35 ;  /* 0x000000012c2ca824 */ /* 0x000fe200078e0a23 */
[----:B------:R-:W-:-:S05]  /*59f0*/  ISETP.GT.U32.AND P2, PT, R35, R53, PT ;  /* 0x000000352300720c */ /* 0x000fca0003f44070 */
[--C-:B------:R-:W-:Y:S01]  /*5a00*/  @!P4 IMAD.IADD R50, R50, 0x1, -R35.reuse ;  /* 0x000000013232c824 */ /* 0x100fe200078e0a23 */
[----:B------:R-:W-:Y:S01]  /*5a10*/  ISETP.GT.U32.AND P4, PT, R35, R57, PT ;  /* 0x000000392300720c */ /* 0x000fe20003f84070 */
[--C-:B------:R-:W-:Y:S01]  /*5a20*/  @!P0 IMAD.IADD R45, R45, 0x1, -R35.reuse ;  /* 0x000000012d2d8824 */ /* 0x100fe200078e0a23 */
[C---:B------:R-:W-:Y:S01]  /*5a30*/  ISETP.GT.U32.AND P0, PT, R35.reuse, R54, PT ;  /* 0x000000362300720c */ /* 0x040fe20003f04070 */
[--C-:B------:R-:W-:Y:S01]  /*5a40*/  @!P5 IMAD.IADD R40, R40, 0x1, -R35.reuse ;  /* 0x000000012828d824 */ /* 0x100fe200078e0a23 */
[----:B------:R-:W-:Y:S01]  /*5a50*/  ISETP.GT.U32.AND P5, PT, R35, R48, PT ;  /* 0x000000302300720c */ /* 0x000fe20003fa4070 */
[--C-:B------:R-:W-:Y:S01]  /*5a60*/  @!P3 IMAD.IADD R51, R51, 0x1, -R35.reuse ;  /* 0x000000013333b824 */ /* 0x100fe200078e0a23 */
[----:B------:R-:W-:Y:S01]  /*5a70*/  ISETP.GT.U32.AND P3, PT, R35, R52, PT ;  /* 0x000000342300720c */ /* 0x000fe20003f64070 */
[----:B------:R-:W-:Y:S01]  /*5a80*/  @!P2 IMAD.IADD R53, R53, 0x1, -R35 ;  /* 0x000000013535a824 */ /* 0x000fe200078e0a23 */
[----:B------:R-:W-:-:S05]  /*5a90*/  ISETP.GT.U32.AND P2, PT, R35, R60, PT ;  /* 0x0000003c2300720c */ /* 0x000fca0003f44070 */
[--C-:B------:R-:W-:Y:S01]  /*5aa0*/  @!P4 IMAD.IADD R57, R57, 0x1, -R35.reuse ;  /* 0x000000013939c824 */ /* 0x100fe200078e0a23 */
[C---:B------:R-:W-:Y:S01]  /*5ab0*/  ISETP.GT.U32.AND P4, PT, R35.reuse, R58, PT ;  /* 0x0000003a2300720c */ /* 0x040fe20003f84070 */
[--C-:B------:R-:W-:Y:S01]  /*5ac0*/  @!P0 IMAD.IADD R54, R54, 0x1, -R35.reuse ;  /* 0x0000000136368824 */ /* 0x100fe200078e0a23 */
[C---:B------:R-:W-:Y:S01]  /*5ad0*/  ISETP.GT.U32.AND P0, PT, R35.reuse, R55, PT ;  /* 0x000000372300720c */ /* 0x040fe20003f04070 */
        /* <DEDUP_REMOVED lines=9> */
[----:B------:R-:W-:Y:S01]  /*5b70*/  ISETP.GT.U32.AND P0, PT, R35, R62, PT ;  /* 0x0000003e2300720c */ /* 0x000fe20003f04070 */
        /* <DEDUP_REMOVED lines=9> */
[----:B------:R-:W-:Y:S01]  /*5c10*/  ISETP.GE.AND P0, PT, R36, RZ, PT ;  /* 0x000000ff2400720c */ /* 0x000fe20003f06270 */
[----:B------:R-:W-:Y:S02]  /*5c20*/  VIADD R36, R0, 0xffffffba ;  /* 0xffffffba00247836 */ /* 0x000fe40000000000 */
[--C-:B------:R-:W-:Y:S01]  /*5c30*/  @!P5 IMAD.IADD R56, R56, 0x1, -R35.reuse ;  /* 0x000000013838d824 */ /* 0x100fe200078e0a23 */
[C---:B------:R-:W-:Y:S01]  /*5c40*/  ISETP.GT.U32.AND P5, PT, R35.reuse, R63, PT ;  /* 0x0000003f2300720c */ /* 0x040fe20003fa4070 */
[--C-:B------:R-:W-:Y:S01]  /*5c50*/  @!P3 IMAD.IADD R66, R66, 0x1, -R35.reuse ;  /* 0x000000014242b824 */ /* 0x100fe200078e0a23 */
[C---:B------:R-:W-:Y:S01]  /*5c60*/  ISETP.GT.U32.AND P3, PT, R35.reuse, R71, PT ;  /* 0x000000472300720c */ /* 0x040fe20003f64070 */
[--C-:B------:R-:W-:Y:S01]  /*5c70*/  @!P2 IMAD.IADD R72, R72, 0x1, -R35.reuse ;  /* 0x000000014848a824 */ /* 0x100fe200078e0a23 */
[----:B------:R-:W-:Y:S01]  /*5c80*/  ISETP.GE.U32.AND P2, PT, R36, 0x7fffff3b, PT ;  /* 0x7fffff3b2400780c */ /* 0x000fe20003f46070 */
[----:B------:R-:W-:Y:S01]  /*5c90*/  IMAD R36, R46, 0x45, RZ ;  /* 0x000000452e247824 */ /* 0x000fe200078e02ff */
[----:B------:R0:W-:Y:S01]  /*5ca0*/  STL [R1+0x1e4], R5 ;  /* 0x0001e40501007387 */ /* 0x0001e20000100800 */
[----:B------:R-:W-:Y:S01]  /*5cb0*/  @!P4 IMAD.IADD R70, R70, 0x1, -R35 ;  /* 0x000000014646c824 */ /* 0x000fe200078e0a23 */
[----:B------:R-:W-:-:S02]  /*5cc0*/  ISETP.GT.U32.AND P6, PT, R35, R68, PT ;  /* 0x000000442300720c */ /* 0x000fc40003fc4070 */
[----:B------:R1:W-:Y:S01]  /*5cd0*/  STL [R1+0x1e0], R6 ;  /* 0x0001e00601007387 */ /* 0x0003e20000100800 */
[C---:B0-----:R-:W-:Y:S02]  /*5ce0*/  IADD3 R5, P4, PT, R36.reuse, R2, RZ ;  /* 0x0000000224057210 */ /* 0x041fe40007f9e0ff */
[--C-:B------:R-:W-:Y:S01]  /*5cf0*/  @!P5 IMAD.IADD R63, R63, 0x1, -R35.reuse ;  /* 0x000000013f3fd824 */ /* 0x100fe200078e0a23 */
[----:B------:R-:W-:Y:S01]  /*5d00*/  ISETP.GT.U32.AND P5, PT, R35, R64, PT ;  /* 0x000000402300720c */ /* 0x000fe20003fa4070 */
[--C-:B------:R-:W-:Y:S01]  /*5d10*/  @!P3 IMAD.IADD R71, R71, 0x1, -R35.reuse ;  /* 0x000000014747b824 */ /* 0x100fe200078e0a23 */
[----:B-1----:R-:W-:Y:S02]  /*5d20*/  LEA.HI.X.SX32 R6, R36, R3, 0x1, P4 ;  /* 0x0000000324067211 */ /* 0x002fe400020f0eff */
[C---:B------:R-:W-:Y:S02]  /*5d30*/  ISETP.GT.U32.AND P3, PT, R35.reuse, R69, PT ;  /* 0x000000452300720c */ /* 0x040fe40003f64070 */
[----:B------:R-:W-:Y:S01]  /*5d40*/  ISETP.GT.U32.AND P4, PT, R35, R67, PT ;  /* 0x000000432300720c */ /* 0x000fe20003f84070 */
[----:B------:R-:W-:-:S06]  /*5d50*/  @!P6 IMAD.IADD R68, R68, 0x1, -R35 ;  /* 0x000000014444e824 */ /* 0x000fcc00078e0a23 */
[----:B------:R-:W-:-:S04]  /*5d60*/  @!P5 IMAD.IADD R64, R64, 0x1, -R35 ;  /* 0x000000014040d824 */ /* 0x000fc800078e0a23 */
[--C-:B------:R-:W-:Y:S02]  /*5d70*/  @!P3 IMAD.IADD R69, R69, 0x1, -R35.reuse ;  /* 0x000000014545b824 */ /* 0x100fe400078e0a23 */
[----:B------:R-:W-:Y:S02]  /*5d80*/  @!P4 IMAD.IADD R67, R67, 0x1, -R35 ;  /* 0x000000014343c824 */ /* 0x000fe400078e0a23 */
[----:B------:R-:W-:-:S05]  /*5d90*/  VIADD R35, R0, 0xffffffb2 ;  /* 0xffffffb200237836 */ /* 0x000fca0000000000 */
[----:B------:R-:W-:Y:S01]  /*5da0*/  ISETP.GE.U32.AND P4, PT, R35, 0x7fffff33, PT ;  /* 0x7fffff332300780c */ /* 0x000fe20003f86070 */
[----:B------:R-:W-:Y:S01]  /*5db0*/  IMAD R35, R46, 0x4d, RZ ;  /* 0x0000004d2e237824 */ /* 0x000fe200078e02ff */
[----:B------:R0:W-:Y:S01]  /*5dc0*/  STL [R1+0x224], R5 ;  /* 0x0002240501007387 */ /* 0x0001e20000100800 */
[----:B------:R-:W-:Y:S01]  /*5dd0*/  @!P2 IMAD.MOV.U32 R36, RZ, RZ, R5 ;  /* 0x000000ffff24a224 */ /* 0x000fe200078e0005 */
[----:B------:R-:W-:Y:S01]  /*5de0*/  ISETP.GE.AND P3, PT, R73, RZ, PT ;  /* 0x000000ff4900720c */ /* 0x000fe20003f66270 */
[----:B------:R-:W-:Y:S01]  /*5df0*/  @!P2 IMAD.MOV.U32 R37, RZ, RZ, R6 ;  /* 0x000000ffff25a224 */ /* 0x000fe200078e0006 */
[----:B------:R1:W-:Y:S01]  /*5e00*/  STL [R1+0x220], R6 ;  /* 0x0002200601007387 */ /* 0x0003e20000100800 */
[----:B0-----:R-:W-:-:S04]  /*5e10*/  IADD3 R5, P6, PT, R35, R2, RZ ;  /* 0x0000000223057210 */ /* 0x001fc80007fde0ff */
[----:B-1----:R-:W-:Y:S01]  /*5e20*/  LEA.HI.X.SX32 R6, R35, R3, 0x1, P6 ;  /* 0x0000000323067211 */ /* 0x002fe200030f0eff */
[----:B------:R-:W-:Y:S01]  /*5e30*/  VIADD R35, R0, 0xffffffaa ;  /* 0xffffffaa00237836 */ /* 0x000fe20000000000 */
[----:B------:R-:W-:Y:S01]  /*5e40*/  PRMT R98, RZ, 0x7610, R98 ;  /* 0x00007610ff627816 */ /* 0x000fe20000000062 */
[----:B------:R-:W-:Y:S02]  /*5e50*/  IMAD.MOV.U32 R73, RZ, RZ, R40 ;  /* 0x000000ffff497224 */ /* 0x000fe400078e0028 */
[----:B------:R-:W-:Y:S01]  /*5e60*/  IMAD.MOV.U32 R40, RZ, RZ, R38 ;  /* 0x000000ffff287224 */ /* 0x000fe200078e0026 */
[----:B------:R-:W-:Y:S01]  /*5e70*/  ISETP.GE.U32.AND P6, PT, R35, 0x7fffff2b, PT ;  /* 0x7fffff2b2300780c */ /* 0x000fe20003fc6070 */
[----:B------:R-:W-:Y:S01]  /*5e80*/  IMAD R35, R46, 0x55, RZ ;  /* 0x000000552e237824 */ /* 0x000fe200078e02ff */
[----:B------:R0:W2:Y:S01]  /*5e90*/  @!P2 LDG.E.U8 R98, desc[UR20][R36.64] ;  /* 0x000000142462a981 */ /* 0x0000a2000c1e1100 */
[----:B------:R-:W-:Y:S01]  /*5ea0*/  @!P3 IMAD.MOV R40, RZ, RZ, -R40 ;  /* 0x000000ffff28b224 */ /* 0x000fe200078e0a28 */
[----:B------:R-:W-:-:S02]  /*5eb0*/  PRMT R96, RZ, 0x7610, R96 ;  /* 0x00007610ff607816 */ /* 0x000fc40000000060 */
[----:B------:R1:W-:Y:S01]  /*5ec0*/  STL [R1+0x264], R5 ;  /* 0x0002640501007387 */ /* 0x0003e20000100800 */
[----:B0-----:R-:W-:Y:S02]  /*5ed0*/  @!P4 IMAD.MOV.U32 R36, RZ, RZ, R5 ;  /* 0x000000ffff24c224 */ /* 0x001fe400078e0005 */
[----:B------:R-:W-:Y:S01]  /*5ee0*/  @!P4 IMAD.MOV.U32 R37, RZ, RZ, R6 ;  /* 0x000000ffff25c224 */ /* 0x000fe200078e0006 */
[----:B-1----:R-:W-:Y:S01]  /*5ef0*/  IADD3 R5, P3, PT, R35, R2, RZ ;  /* 0x0000000223057210 */ /* 0x002fe20007f7e0ff */
[----:B------:R0:W-:Y:S01]  /*5f00*/  STL [R1+0x260], R6 ;  /* 0x0002600601007387 */ /* 0x0001e20000100800 */
[----:B------:R-:W-:-:S03]  /*5f10*/  PRMT R94, RZ, 0x7610, R94 ;  /* 0x00007610ff5e7816 */ /* 0x000fc6000000005e */
[----:B------:R1:W2:Y:S01]  /*5f20*/  @!P4 LDG.E.U8 R96, desc[UR20][R36.64] ;  /* 0x000000142460c981 */ /* 0x0002a2000c1e1100 */
[----:B------:R-:W-:Y:S02]  /*5f30*/  ISETP.GE.AND P4, PT, R90, RZ, PT ;  /* 0x000000ff5a00720c */ /* 0x000fe40003f86270 */
[----:B0-----:R-:W-:Y:S01]  /*5f40*/  LEA.HI.X.SX32 R6, R35, R3, 0x1, P3 ;  /* 0x0000000323067211 */ /* 0x001fe200018f0eff */
[----:B------:R-:W-:Y:S02]  /*5f50*/  VIADD R35, R0, 0xffffffa2 ;  /* 0xffffffa200237836 */ /* 0x000fe40000000000 */
[----:B-1----:R-:W-:Y:S02]  /*5f60*/  @!P6 IMAD.MOV.U32 R36, RZ, RZ, R5 ;  /* 0x000000ffff24e224 */ /* 0x002fe400078e0005 */
[----:B------:R-:W-:Y:S01]  /*5f70*/  @!P6 IMAD.MOV.U32 R37, RZ, RZ, R6 ;  /* 0x000000ffff25e224 */ /* 0x000fe200078e0006 */
[----:B------:R-:W-:-:S04]  /*5f80*/  ISETP.GE.AND P5, PT, R86, RZ, PT ;  /* 0x000000ff5600720c */ /* 0x000fc80003fa6270 */
[----:B------:R0:W2:Y:S01]  /*5f90*/  @!P6 LDG.E.U8 R94, desc[UR20][R36.64] ;  /* 0x00000014245ee981 */ /* 0x0000a2000c1e1100 */
[----:B------:R-:W-:Y:S01]  /*5fa0*/  ISETP.GE.U32.AND P6, PT, R35, 0x7fffff23, PT ;  /* 0x7fffff232300780c */ /* 0x000fe20003fc6070 */
[----:B------:R-:W-:Y:S02]  /*5fb0*/  IMAD R35, R46, 0x5d, RZ ;  /* 0x0000005d2e237824 */ /* 0x000fe400078e02ff */
[----:B------:R1:W-:Y:S01]  /*5fc0*/  STL [R1+0x288], R5 ;  /* 0x0002880501007387 */ /* 0x0003e20000100800 */
[----:B------:R-:W-:-:S03]  /*5fd0*/  @!P4 IMAD.MOV R41, RZ, RZ, -R41 ;  /* 0x000000ffff29c224 */ /* 0x000fc600078e0a29 */
[----:B------:R0:W-:Y:S01]  /*5fe0*/  STL [R1+0x284], R6 ;  /* 0x0002840601007387 */ /* 0x0001e20000100800 */
[----:B-1----:R-:W-:Y:S01]  /*5ff0*/  IADD3 R5, P4, PT, R35, R2, RZ ;  /* 0x0000000223057210 */ /* 0x002fe20007f9e0ff */
[----:B------:R-:W-:-:S03]  /*6000*/  @!P5 IMAD.MOV R43, RZ, RZ, -R43 ;  /* 0x000000ffff2bd224 */ /* 0x000fc600078e0a2b */
[----:B0-----:R-:W-:Y:S02]  /*6010*/  LEA.HI.X.SX32 R6, R35, R3, 0x1, P4 ;  /* 0x0000000323067211 */ /* 0x001fe400020f0eff */
[----:B------:R-:W-:Y:S02]  /*6020*/  ISETP.GE.AND P3, PT, R91, RZ, PT ;  /* 0x000000ff5b00720c */ /* 0x000fe40003f66270 */
[----:B------:R-:W-:Y:S01]  /*6030*/  ISETP.GE.AND P5, PT, R93, RZ, PT ;  /* 0x000000ff5d00720c */ /* 0x000fe20003fa6270 */
[----:B------:R-:W-:Y:S01]  /*6040*/  @!P6 IMAD.MOV.U32 R36, RZ, RZ, R5 ;  /* 0x000000ffff24e224 */ /* 0x000fe200078e0005 */
[----:B------:R-:W-:Y:S01]  /*6050*/  PRMT R91, RZ, 0x7610, R91 ;  /* 0x00007610ff5b7816 */ /* 0x000fe2000000005b */
[----:B------:R-:W-:Y:S02]  /*6060*/  @!P6 IMAD.MOV.U32 R37, RZ, RZ, R6 ;  /* 0x000000ffff25e224 */ /* 0x000fe400078e0006 */
[----:B------:R-:W-:Y:S02]  /*6070*/  VIADD R35, R0, 0xffffff9a ;  /* 0xffffff9a00237836 */ /* 0x000fe40000000000 */
[----:B------:R-:W-:Y:S01]  /*6080*/  @!P0 IMAD.MOV R73, RZ, RZ, -R73 ;  /* 0x000000ffff498224 */ /* 0x000fe200078e0a49 */
[----:B------:R-:W-:Y:S01]  /*6090*/  ISETP.GE.AND P0, PT, R88, RZ, PT ;  /* 0x000000ff5800720c */ /* 0x000fe20003f06270 */
[----:B------:R0:W2:Y:S01]  /*60a0*/  @!P6 LDG.E.U8 R91, desc[UR20][R36.64] ;  /* 0x00000014245be981 */ /* 0x0000a2000c1e1100 */
[----:B------:R-:W-:Y:S01]  /*60b0*/  ISETP.GE.U32.AND P6, PT, R35, 0x7fffff1b, PT ;  /* 0x7fffff1b2300780c */ /* 0x000fe20003fc6070 */
[----:B------:R-:W-:Y:S01]  /*60c0*/  IMAD R35, R46, 0x65, RZ ;  /* 0x000000652e237824 */ /* 0x000fe200078e02ff */
[----:B------:R-:W-:Y:S01]  /*60d0*/  ISETP.GE.AND P2, PT, R87, RZ, PT ;  /* 0x000000ff5700720c */ /* 0x000fe20003f46270 */
[----:B------:R1:W-:Y:S01]  /*60e0*/  STL [R1+0x2a0], R5 ;  /* 0x0002a00501007387 */ /* 0x0003e20000100800 */
[----:B------:R-:W-:-:S03]  /*60f0*/  @!P5 IMAD.MOV R44, RZ, RZ, -R44 ;  /* 0x000000ffff2cd224 */ /* 0x000fc600078e0a2c */
[----:B------:R0:W-:Y:S01]  /*6100*/  STL [R1+0x29c], R6 ;  /* 0x00029c0601007387 */ /* 0x0001e20000100800 */
[----:B-1----:R-:W-:-:S03]  /*6110*/  IADD3 R5, P5, PT, R35, R2, RZ ;  /* 0x0000000223057210 */ /* 0x002fc60007fbe0ff */
[----:B------:R-:W-:Y:S01]  /*6120*/  @!P0 IMAD.MOV R48, RZ, RZ, -R48 ;  /* 0x000000ffff308224 */ /* 0x000fe200078e0a30 */
[----:B0-----:R-:W-:Y:S02]  /*6130*/  LEA.HI.X.SX32 R6, R35, R3, 0x1, P5 ;  /* 0x0000000323067211 */ /* 0x001fe400028f0eff */
        /* <DEDUP_REMOVED lines=9> */
[----:B------:R-:W-:-:S02]  /*61d0*/  IMAD R35, R46, 0x6d, RZ ;  /* 0x0000006d2e237824 */ /* 0x000fc400078e02ff */
        /* <DEDUP_REMOVED lines=18> */
[----:B------:R-:W-:Y:S01]  /*6300*/  ISETP.GE.AND P4, PT, R95, RZ, PT ;  /* 0x000000ff5f00720c */ /* 0x000fe20003f86270 */
[----:B------:R-:W-:-:S02]  /*6310*/  @!P2 IMAD.MOV R52, RZ, RZ, -R52 ;  /* 0x000000ffff34a224 */ /* 0x000fc400078e0a34 */
        /* <DEDUP_REMOVED lines=19> */
[----:B------:R0:W-:Y:S02]  /*6450*/  STL [R1+0x2e4], R6 ;  /* 0x0002e40601007387 */ /* 0x0001e40000100800 */
[----:B------:R-:W-:Y:S01]  /*6460*/  @!P0 IMAD.MOV R63, RZ, RZ, -R63 ;  /* 0x000000ffff3f8224 */ /* 0x000fe200078e0a3f */
[C---:B-1----:R-:W-:Y:S01]  /*6470*/  IADD3 R5, P3, PT, R35.reuse, R2, RZ ;  /* 0x0000000223057210 */ /* 0x042fe20007f7e0ff */
[----:B------:R-:W-:Y:S01]  /*6480*/  @!P4 IMAD.MOV R57, RZ, RZ, -R57 ;  /* 0x000000ffff39c224 */ /* 0x000fe200078e0a39 */
[----:B------:R-:W-:Y:S02]  /*6490*/  ISETP.GE.AND P0, PT, R80, RZ, PT ;  /* 0x000000ff5000720c */ /* 0x000fe40003f06270 */
[----:B0-----:R-:W-:Y:S01]  /*64a0*/  LEA.HI.X.SX32 R6, R35, R3, 0x1, P3 ;  /* 0x0000000323067211 */ /* 0x001fe200018f0eff */
[----:B------:R-:W0:Y:S01]  /*64b0*/  LDC R80, c[0x0][0x3a0] ;  /* 0x0000e800ff507b82 */ /* 0x000e220000000800 */
[----:B------:R-:W-:Y:S01]  /*64c0*/  ISETP.GE.AND P4, PT, R111, RZ, PT ;  /* 0x000000ff6f00720c */ /* 0x000fe20003f86270 */
[----:B------:R-:W-:Y:S01]  /*64d0*/  @!P6 IMAD.MOV.U32 R36, RZ, RZ, R5 ;  /* 0x000000ffff24e224 */ /* 0x000fe200078e0005 */
[----:B------:R-:W-:Y:S01]  /*64e0*/  PRMT R86, RZ, 0x7610, R86 ;  /* 0x00007610ff567816 */ /* 0x000fe20000000056 */
[----:B------:R-:W-:-:S02]  /*64f0*/  @!P6 IMAD.MOV.U32 R37, RZ, RZ, R6 ;  /* 0x000000ffff25e224 */ /* 0x000fc400078e0006 */
[----:B------:R-:W-:Y:S01]  /*6500*/  @!P5 IMAD.MOV R53, RZ, RZ, -R53 ;  /* 0x000000ffff35d224 */ /* 0x000fe200078e0a35 */
[----:B------:R-:W-:Y:S01]  /*6510*/  ISETP.GE.AND P5, PT, R107, RZ, PT ;  /* 0x000000ff6b00720c */ /* 0x000fe20003fa6270 */
[----:B------:R-:W-:Y:S01]  /*6520*/  VIADD R35, R0, 0xfffffff9 ;  /* 0xfffffff900237836 */ /* 0x000fe20000000000 */
[----:B------:R1:W2:Y:S04]  /*6530*/  @!P6 LDG.E.U8 R86, desc[UR20][R36.64] ;  /* 0x000000142456e981 */ /* 0x0002a8000c1e1100 */
[----:B------:R-:W-:Y:S01]  /*6540*/  ISETP.GE.U32.AND P6, PT, R35, 0x7fffff7a, PT ;  /* 0x7fffff7a2300780c */ /* 0x000fe20003fc6070 */
[----:B------:R-:W-:Y:S02]  /*6550*/  @!P4 IMAD.MOV R58, RZ, RZ, -R58 ;  /* 0x000000ffff3ac224 */ /* 0x000fe400078e0a3a */
[----:B-1----:R-:W-:-:S05]  /*6560*/  IMAD R36, R46, 0x6, RZ ;  /* 0x000000062e247824 */ /* 0x002fca00078e02ff */
[----:B------:R-:W-:Y:S01]  /*6570*/  IADD3 R35, P4, PT, R36, R2, RZ ;  /* 0x0000000224237210 */ /* 0x000fe20007f9e0ff */
[----:B------:R-:W-:Y:S01]  /*6580*/  @!P5 IMAD.MOV R60, RZ, RZ, -R60 ;  /* 0x000000ffff3cd224 */ /* 0x000fe200078e0a3c */
[----:B------:R-:W-:Y:S02]  /*6590*/  ISETP.GE.AND P5, PT, R4, RZ, PT ;  /* 0x000000ff0400720c */ /* 0x000fe40003fa6270 */
[----:B------:R-:W-:Y:S01]  /*65a0*/  LEA.HI.X.SX32 R36, R36, R3, 0x1, P4 ;  /* 0x0000000324247211 */ /* 0x000fe200020f0eff */
[----:B------:R-:W-:Y:S01]  /*65b0*/  @!P6 IMAD.MOV.U32 R84, RZ, RZ, R35 ;  /* 0x000000ffff54e224 */ /* 0x000fe200078e0023 */
[----:B------:R-:W-:Y:S01]  /*65c0*/  PRMT R83, RZ, 0x7610, R83 ;  /* 0x00007610ff537816 */ /* 0x000fe20000000053 */
[----:B0-----:R-:W-:Y:S02]  /*65d0*/  VIADD R37, R80, 0xfffffff1 ;  /* 0xfffffff150257836 */ /* 0x001fe40000000000 */
[----:B------:R-:W-:Y:S01]  /*65e0*/  @!P6 IMAD.MOV.U32 R85, RZ, RZ, R36 ;  /* 0x000000ffff55e224 */ /* 0x000fe200078e0024 */
[----:B------:R-:W-:Y:S01]  /*65f0*/  ISETP.GE.AND P2, PT, R109, RZ, PT ;  /* 0x000000ff6d00720c */ /* 0x000fe20003f46270 */
[----:B------:R-:W-:Y:S01]  /*6600*/  IMAD R38, R46, 0xe, RZ ;  /* 0x0000000e2e267824 */ /* 0x000fe200078e02ff */
[----:B------:R-:W-:-:S02]  /*6610*/  ISETP.GE.AND P3, PT, R114, RZ, PT ;  /* 0x000000ff7200720c */ /* 0x000fc40003f66270 */
[----:B------:R-:W2:Y:S01]  /*6620*/  @!P6 LDG.E.U8 R83, desc[UR20][R84.64] ;  /* 0x000000145453e981 */ /* 0x000ea2000c1e1100 */
[----:B------:R-:W-:Y:S01]  /*6630*/  ISETP.GE.U32.AND P6, PT, R37, 0x7fffff72, PT ;  /* 0x7fffff722500780c */ /* 0x000fe20003fc6070 */
[----:B------:R-:W-:Y:S01]  /*6640*/  @!P5 IMAD.MOV R61, RZ, RZ, -R61 ;  /* 0x000000ffff3dd224 */ /* 0x000fe200078e0a3d */
[----:B------:R-:W-:-:S04]  /*6650*/  IADD3 R37, P5, PT, R38, R2, RZ ;  /* 0x0000000226257210 */ /* 0x000fc80007fbe0ff */
[----:B------:R-:W-:Y:S02]  /*6660*/  LEA.HI.X.SX32 R38, R38, R3, 0x1, P5 ;  /* 0x0000000326267211 */ /* 0x000fe400028f0eff */
[----:B------:R-:W-:Y:S01]  /*6670*/  @!P2 IMAD.MOV R59, RZ, RZ, -R59 ;  /* 0x000000ffff3ba224 */ /* 0x000fe200078e0a3b */
[----:B------:R-:W-:Y:S01]  /*6680*/  ISETP.GE.AND P5, PT, R79, RZ, PT ;  /* 0x000000ff4f00720c */ /* 0x000fe20003fa6270 */
[----:B------:R-:W-:Y:S01]  /*6690*/  @!P3 IMAD.MOV R62, RZ, RZ, -R62 ;  /* 0x000000ffff3eb224 */ /* 0x000fe200078e0a3e */
[----:B------:R-:W-:Y:S02]  /*66a0*/  ISETP.GE.AND P2, PT, R74, RZ, PT ;  /* 0x000000ff4a00720c */ /* 0x000fe40003f46270 */
[----:B------:R-:W-:Y:S01]  /*66b0*/  ISETP.GE.AND P3, PT, R75, RZ, PT ;  /* 0x000000ff4b00720c */ /* 0x000fe20003f66270 */
[----:B------:R-:W-:Y:S01]  /*66c0*/  @!P6 IMAD.MOV.U32 R74, RZ, RZ, R37 ;  /* 0x000000ffff4ae224 */ /* 0x000fe200078e0025 */
[----:B------:R-:W-:Y:S01]  /*66d0*/  PRMT R79, RZ, 0x7610, R79 ;  /* 0x00007610ff4f7816 */ /* 0x000fe2000000004f */
[----:B------:R-:W-:-:S05]  /*66e0*/  @!P6 IMAD.MOV.U32 R75, RZ, RZ, R38 ;  /* 0x000000ffff4be224 */ /* 0x000fca00078e0026 */
[----:B------:R0:W2:Y:S01]  /*66f0*/  @!P6 LDG.E.U8 R79, desc[UR20][R74.64] ;  /* 0x000000144a4fe981 */ /* 0x0000a2000c1e1100 */
[----:B------:R-:W-:Y:S02]  /*6700*/  IMAD R114, R46, 0x16, RZ ;  /* 0x000000162e727824 */ /* 0x000fe400078e02ff */
[----:B0-----:R-:W-:Y:S02]  /*6710*/  VIADD R74, R80, 0xffffffe9 ;  /* 0xffffffe9504a7836 */ /* 0x001fe40000000000 */
[----:B------:R-:W-:-:S03]  /*6720*/  @!P0 IMAD.MOV R64, RZ, RZ, -R64 ;  /* 0x000000ffff408224 */ /* 0x000fc600078e0a40 */
[----:B------:R-:W-:Y:S02]  /*6730*/  ISETP.GE.U32.AND P6, PT, R74, 0x7fffff6a, PT ;  /* 0x7fffff6a4a00780c */ /* 0x000fe40003fc6070 */
[----:B------:R-:W-:-:S04]  /*6740*/  IADD3 R0, P0, PT, R114, R2, RZ ;  /* 0x0000000272007210 */ /* 0x000fc80007f1e0ff */
[----:B------:R-:W-:Y:S02]  /*6750*/  LEA.HI.X.SX32 R114, R114, R3, 0x1, P0 ;  /* 0x0000000372727211 */ /* 0x000fe400000f0eff */
[----:B------:R-:W-:Y:S02]  /*6760*/  ISETP.GE.AND P4, PT, R76, RZ, PT ;  /* 0x000000ff4c00720c */ /* 0x000fe40003f86270 */
[----:B------:R-:W-:Y:S01]  /*6770*/  PRMT R76, RZ, 0x7610, R76 ;  /* 0x00007610ff4c7816 */ /* 0x000fe2000000004c */
[----:B------:R-:W-:Y:S02]  /*6780*/  STL [R1+0x300], R5 ;  /* 0x0003000501007387 */ /* 0x000fe40000100800 */
[----:B------:R-:W-:Y:S02]  /*6790*/  @!P6 IMAD.MOV.U32 R74, RZ, RZ, R0 ;  /* 0x000000ffff4ae224 */ /* 0x000fe400078e0000 */
[----:B------:R-:W-:Y:S01]  /*67a0*/  @!P6 IMAD.MOV.U32 R75, RZ, RZ, R114 ;  /* 0x000000ffff4be224 */ /* 0x000fe200078e0072 */
[----:B------:R0:W-:Y:S01]  /*67b0*/  STL [R1+0x2fc], R6 ;  /* 0x0002fc0601007387 */ /* 0x0001e20000100800 */
[----:B------:R-:W-:-:S03]  /*67c0*/  ISETP.GE.AND P0, PT, R81, RZ, PT ;  /* 0x000000ff5100720c */ /* 0x000fc60003f06270 */
[----:B------:R1:W-:Y:S04]  /*67d0*/  STL [R1], R0 ;  /* 0x0000000001007387 */ /* 0x0003e80000100800 */
[----:B------:R-:W2:Y:S04]  /*67e0*/  LDL.LU R81, [R1+0xcc] ;  /* 0x0000cc0001517983 */ /* 0x000ea80000300800 */
[----:B------:R-:W3:Y:S04]  /*67f0*/  @!P6 LDG.E.U8 R76, desc[UR20][R74.64] ;  /* 0x000000144a4ce981 */ /* 0x000ee8000c1e1100 */
[----:B------:R-:W3:Y:S04]  /*6800*/  LDL.LU R74, [R1+0x10c] ;  /* 0x00010c00014a7983 */ /* 0x000ee80000300800 */
[----:B------:R-:W4:Y:S01]  /*6810*/  LDL.LU R75, [R1+0xd0] ;  /* 0x0000d000014b7983 */ /* 0x000f220000300800 */
[----:B------:R-:W-:Y:S01]  /*6820*/  @!P3 IMAD.MOV R72, RZ, RZ, -R72 ;  /* 0x000000ffff48b224 */ /* 0x000fe200078e0a48 */
[----:B------:R-:W-:-:S02]  /*6830*/  ISETP.NE.AND P3, PT, R39, RZ, PT ;  /* 0x000000ff2700720c */ /* 0x000fc40003f65270 */
[----:B------:R-:W-:-:S04]  /*6840*/  LOP3.LUT R39, RZ, R39, RZ, 0x33, !PT ;  /* 0x00000027ff277212 */ /* 0x000fc800078e33ff */
[C---:B------:R-:W-:Y:S02]  /*6850*/  SEL R15, R39.reuse, R43, !P3 ;  /* 0x0000002b270f7207 */ /* 0x040fe40005800000 */
[----:B------:R-:W4:Y:S01]  /*6860*/  LDL.LU R43, [R1+0x110] ;  /* 0x00011000012b7983 */ /* 0x000f220000300800 */
[C---:B------:R-:W-:Y:S02]  /*6870*/  SEL R13, R39.reuse, R42, !P3 ;  /* 0x0000002a270d7207 */ /* 0x040fe40005800000 */
[C---:B------:R-:W-:Y:S01]  /*6880*/  SEL R103, R39.reuse, R59, !P3 ;  /* 0x0000003b27677207 */ /* 0x040fe20005800000 */
[----:B------:R-:W4:Y:S01]  /*6890*/  LDL.LU R42, [R1+0x1d0] ;  /* 0x0001d000012a7983 */ /* 0x000f220000300800 */
[----:B------:R-:W-:-:S03]  /*68a0*/  SEL R14, R39, R73, !P3 ;  /* 0x00000049270e7207 */ /* 0x000fc60005800000 */
[----:B------:R-:W4:Y:S01]  /*68b0*/  LDL.LU R59, [R1+0x1e8] ;  /* 0x0001e800013b7983 */ /* 0x000f220000300800 */
[----:B------:R-:W0:Y:S01]  /*68c0*/  S2R R73, SR_TID.X ;  /* 0x0000000000497919 */ /* 0x000e220000002100 */
[----:B------:R-:W-:Y:S01]  /*68d0*/  @!P2 IMAD.MOV R66, RZ, RZ, -R66 ;  /* 0x000000ffff42a224 */ /* 0x000fe200078e0a42 */
[----:B------:R-:W-:Y:S01]  /*68e0*/  ISETP.GE.AND P2, PT, R82, RZ, PT ;  /* 0x000000ff5200720c */ /* 0x000fe20003f46270 */
[----:B------:R-:W-:Y:S01]  /*68f0*/  @!P4 IMAD.MOV R65, RZ, RZ, -R65 ;  /* 0x000000ffff41c224 */ /* 0x000fe200078e0a41 */
[----:B------:R-:W-:Y:S02]  /*6900*/  ISETP.GE.AND P4, PT, R77, RZ, PT ;  /* 0x000000ff4d00720c */ /* 0x000fe40003f86270 */
[----:B------:R-:W-:Y:S01]  /*6910*/  ISETP.GE.AND P6, PT, R78, RZ, PT ;  /* 0x000000ff4e00720c */ /* 0x000fe20003fc6270 */
[----:B------:R-:W-:Y:S02]  /*6920*/  @!P5 IMAD.MOV R71, RZ, RZ, -R71 ;  /* 0x000000ffff47d224 */ /* 0x000fe400078e0a47 */
[----:B------:R-:W-:Y:S01]  /*6930*/  @!P0 IMAD.MOV R68, RZ, RZ, -R68 ;  /* 0x000000ffff448224 */ /* 0x000fe200078e0a44 */
[----:B------:R-:W-:-:S05]  /*6940*/  SEL R99, R39, R62, !P3 ;  /* 0x0000003e27637207 */ /* 0x000fca0005800000 */
[----:B------:R-:W-:Y:S02]  /*6950*/  @!P2 IMAD.MOV R70, RZ, RZ, -R70 ;  /* 0x000000ffff46a224 */ /* 0x000fe400078e0a46 */
[----:B------:R-:W-:Y:S02]  /*6960*/  @!P4 IMAD.MOV R69, RZ, RZ, -R69 ;  /* 0x000000ffff45c224 */ /* 0x000fe400078e0a45 */
[----:B------:R-:W-:Y:S01]  /*6970*/  @!P6 IMAD.MOV R67, RZ, RZ, -R67 ;  /* 0x000000ffff43e224 */ /* 0x000fe200078e0a43 */
[C---:B------:R-:W-:Y:S01]  /*6980*/  SEL R12, R39.reuse, R41, !P3 ;  /* 0x00000029270c7207 */ /* 0x040fe20005800000 */
[----:B------:R-:W4:Y:S01]  /*6990*/  LDL.LU R62, [R1+0x1ec] ;  /* 0x0001ec00013e7983 */ /* 0x000f220000300800 */
[C---:B------:R-:W-:Y:S02]  /*69a0*/  SEL R11, R39.reuse, R48, !P3 ;  /* 0x00000030270b7207 */ /* 0x040fe40005800000 */
[C---:B------:R-:W-:Y:S02]  /*69b0*/  SEL R10, R39.reuse, R45, !P3 ;  /* 0x0000002d270a7207 */ /* 0x040fe40005800000 */
[----:B------:R-:W-:-:S02]  /*69c0*/  SEL R9, R39, R44, !P3 ;  /* 0x0000002c27097207 */ /* 0x000fc40005800000 */
[C---:B------:R-:W-:Y:S02]  /*69d0*/  SEL R8, R39.reuse, R51, !P3 ;  /* 0x0000003327087207 */ /* 0x040fe40005800000 */
[C---:B------:R-:W-:Y:S02]  /*69e0*/  SEL R7, R39.reuse, R50, !P3 ;  /* 0x0000003227077207 */ /* 0x040fe40005800000 */
[C---:B0-----:R-:W-:Y:S02]  /*69f0*/  SEL R6, R39.reuse, R49, !P3 ;  /* 0x0000003127067207 */ /* 0x041fe40005800000 */
[C---:B------:R-:W-:Y:S02]  /*6a00*/  SEL R111, R39.reuse, R54, !P3 ;  /* 0x00000036276f7207 */ /* 0x040fe40005800000 */
[C---:B------:R-:W-:Y:S02]  /*6a10*/  SEL R110, R39.reuse, R53, !P3 ;  /* 0x00000035276e7207 */ /* 0x040fe40005800000 */
[----:B------:R-:W-:-:S02]  /*6a20*/  SEL R109, R39, R52, !P3 ;  /* 0x00000034276d7207 */ /* 0x000fc40005800000 */
[C---:B------:R-:W-:Y:S02]  /*6a30*/  SEL R108, R39.reuse, R57, !P3 ;  /* 0x00000039276c7207 */ /* 0x040fe40005800000 */
[C---:B------:R-:W-:Y:S02]  /*6a40*/  SEL R107, R39.reuse, R56, !P3 ;  /* 0x00000038276b7207 */ /* 0x040fe40005800000 */
[C---:B------:R-:W-:Y:S02]  /*6a50*/  SEL R106, R39.reuse, R55, !P3 ;  /* 0x00000037276a7207 */ /* 0x040fe40005800000 */
[C---:B------:R-:W-:Y:S02]  /*6a60*/  SEL R105, R39.reuse, R60, !P3 ;  /* 0x0000003c27697207 */ /* 0x040fe40005800000 */
[C---:B------:R-:W-:Y:S02]  /*6a70*/  SEL R102, R39.reuse, R58, !P3 ;  /* 0x0000003a27667207 */ /* 0x040fe40005800000 */
[----:B------:R-:W-:-:S02]  /*6a80*/  SEL R100, R39, R63, !P3 ;  /* 0x0000003f27647207 */ /* 0x000fc40005800000 */
[C---:B------:R-:W-:Y:S01]  /*6a90*/  SEL R95, R39.reuse, R61, !P3 ;  /* 0x0000003d275f7207 */ /* 0x040fe20005800000 */
[----:B------:R-:W4:Y:S01]  /*6aa0*/  LDL.LU R63, [R1+0x150] ;  /* 0x00015000013f7983 */ /* 0x000f220000300800 */
[C---:B------:R-:W-:Y:S02]  /*6ab0*/  SEL R93, R39.reuse, R66, !P3 ;  /* 0x00000042275d7207 */ /* 0x040fe40005800000 */
[C---:B------:R-:W-:Y:S02]  /*6ac0*/  SEL R92, R39.reuse, R65, !P3 ;  /* 0x00000041275c7207 */ /* 0x040fe40005800000 */
[C---:B------:R-:W-:Y:S02]  /*6ad0*/  SEL R85, R39.reuse, R64, !P3 ;  /* 0x0000004027557207 */ /* 0x040fe40005800000 */
[C---:B------:R-:W-:Y:S02]  /*6ae0*/  SEL R84, R39.reuse, R72, !P3 ;  /* 0x0000004827547207 */ /* 0x040fe40005800000 */
[----:B------:R-:W-:-:S02]  /*6af0*/  SEL R77, R39, R71, !P3 ;  /* 0x00000047274d7207 */ /* 0x000fc40005800000 */
[C---:B------:R-:W-:Y:S02]  /*6b00*/  SEL R78, R39.reuse, R70, !P3 ;  /* 0x00000046274e7207 */ /* 0x040fe40005800000 */
[C---:B------:R-:W-:Y:S02]  /*6b10*/  SEL R82, R39.reuse, R69, !P3 ;  /* 0x0000004527527207 */ /* 0x040fe40005800000 */
[C---:B------:R-:W-:Y:S02]  /*6b20*/  SEL R5, R39.reuse, R68, !P3 ;  /* 0x0000004427057207 */ /* 0x040fe40005800000 */
[C---:B------:R-:W-:Y:S02]  /*6b30*/  SEL R4, R39.reuse, R67, !P3 ;  /* 0x0000004327047207 */ /* 0x040fe40005800000 */
[----:B-1----:R-:W-:Y:S02]  /*6b40*/  SEL R0, R39, R40, !P3 ;  /* 0x0000002827007207 */ /* 0x002fe40005800000 */
[----:B------:R-:W-:-:S02]  /*6b50*/  LOP3.LUT R39, R73, 0x80, RZ, 0xc0, !PT ;  /* 0x0000008049277812 */ /* 0x000fc400078ec0ff */
[----:B------:R-:W-:Y:S02]  /*6b60*/  LOP3.LUT R40, R73, 0x7f, RZ, 0xc0, !PT ;  /* 0x0000007f49287812 */ /* 0x000fe400078ec0ff */
[----:B------:R-:W4:Y:S01]  /*6b70*/  LDL.LU R73, [R1+0x14c] ;  /* 0x00014c0001497983 */ /* 0x000f220000300800 */
[----:B------:R-:W-:-:S04]  /*6b80*/  @!UP1 UIADD3 UR4, UPT, UPT, -UR12, 0x100000, URZ ;  /* 0x001000000c049890 */ /* 0x000fc8000fffe1ff */
[----:B------:R-:W-:Y:S02]  /*6b90*/  @!UP1 USHF.L.U32 UR5, UR4, 0xb, URZ ;  /* 0x0000000b04059899 */ /* 0x000fe400080006ff */
[----:B------:R-:W-:Y:S01]  /*6ba0*/  @!UP1 USHF.L.U32 UR4, UR4, 0x1, URZ ;  /* 0x0000000104049899 */ /* 0x000fe200080006ff */
[----:B------:R-:W-:Y:S01]  /*6bb0*/  VOTEU.ALL UP1, P1 ;  /* 0x0000000000ff7886 */ /* 0x000fe20000820000 */
[----:B------:R-:W-:Y:S01]  /*6bc0*/  IMAD R39, R39, 0x80, R40 ;  /* 0x0000008027277824 */ /* 0x000fe200078e0228 */
[----:B------:R-:W-:Y:S01]  /*6bd0*/  PRMT R58, RZ, 0x7610, R58 ;  /* 0x00007610ff3a7816 */ /* 0x000fe2000000003a */
[----:B------:R-:W0:Y:S08]  /*6be0*/  LDCU UR12, c[0x0][0x3b0] ;  /* 0x00007600ff0c77ac */ /* 0x000e300008000800 */
[----:B------:R1:W0:Y:S01]  /*6bf0*/  @!UP1 SYNCS.EXCH.64 URZ, [UR9+0x14008], UR4 ;  /* 0x0140080409ff95b2 */ /* 0x0002220008000100 */
[----:B------:R-:W-:Y:S01]  /*6c00*/  VIADD R40, R80, 0xffffffe1 ;  /* 0xffffffe150287836 */ /* 0x000fe20000000000 */
[----:B------:R-:W-:-:S02]  /*6c10*/  PRMT R57, RZ, 0x7610, R57 ;  /* 0x00007610ff397816 */ /* 0x000fc40000000039 */
[----:B------:R-:W-:Y:S02]  /*6c20*/  PRMT R56, RZ, 0x7610, R56 ;  /* 0x00007610ff387816 */ /* 0x000fe40000000038 */
[----:B------:R-:W-:Y:S02]  /*6c30*/  PRMT R55, RZ, 0x7610, R55 ;  /* 0x00007610ff377816 */ /* 0x000fe40000000037 */
[----:B------:R-:W-:Y:S02]  /*6c40*/  PRMT R54, RZ, 0x7610, R54 ;  /* 0x00007610ff367816 */ /* 0x000fe40000000036 */
[----:B------:R-:W-:Y:S02]  /*6c50*/  PRMT R53, RZ, 0x7610, R53 ;  /* 0x00007610ff357816 */ /* 0x000fe40000000035 */
[----:B------:R-:W-:Y:S01]  /*6c60*/  PRMT R52, RZ, 0x7610, R52 ;  /* 0x00007610ff347816 */ /* 0x000fe20000000034 */
[----:B-1----:R-:W1:Y:S01]  /*6c70*/  LDCU UR4, c[0x0][0x3b0] ;  /* 0x00007600ff0477ac */ /* 0x002e620008000800 */
[----:B------:R-:W-:-:S02]  /*6c80*/  PRMT R51, RZ, 0x7610, R51 ;  /* 0x00007610ff337816 */ /* 0x000fc40000000033 */
[----:B------:R-:W-:Y:S01]  /*6c90*/  PRMT R50, RZ, 0x7610, R50 ;  /* 0x00007610ff327816 */ /* 0x000fe20000000032 */
[----:B------:R-:W0:Y:S01]  /*6ca0*/  LDCU UR5, c[0x0][0x3b0] ;  /* 0x00007600ff0577ac */ /* 0x000e220008000800 */
[----:B--2---:R-:W-:Y:S04]  /*6cb0*/  STS.U8 [R39+UR9+0x800], R81 ;  /* 0x0008005127007988 */ /* 0x004fe80008000009 */
[----:B---3--:R2:W-:Y:S04]  /*6cc0*/  STS.U8 [R39+UR9], R74 ;  /* 0x0000004a27007988 */ /* 0x0085e80008000009 */
[----:B----4-:R3:W-:Y:S04]  /*6cd0*/  STS.U8 [R39+UR9+0x400], R75 ;  /* 0x0004004b27007988 */ /* 0x0107e80008000009 */
[----:B--2---:R-:W2:Y:S04]  /*6ce0*/  LDL.LU R74, [R1+0x1cc] ;  /* 0x0001cc00014a7983 */ /* 0x004ea80000300800 */
[----:B---3--:R-:W3:Y:S04]  /*6cf0*/  LDL.LU R75, [R1+0x190] ;  /* 0x00019000014b7983 */ /* 0x008ee80000300800 */
[----:B------:R-:W4:Y:S01]  /*6d00*/  LDL.LU R81, [R1+0x18c] ;  /* 0x00018c0001517983 */ /* 0x000f220000300800 */
[----:B------:R-:W-:Y:S01]  /*6d10*/  ISETP.GE.U32.AND P0, PT, R40, 0x7fffff62, PT ;  /* 0x7fffff622800780c */ /* 0x000fe20003f06070 */
[----:B------:R-:W-:-:S05]  /*6d20*/  IMAD R40, R46, 0x1e, RZ ;  /* 0x0000001e2e287824 */ /* 0x000fca00078e02ff */
[----:B------:R-:W-:-:S04]  /*6d30*/  IADD3 R41, P2, PT, R40, R2, RZ ;  /* 0x0000000228297210 */ /* 0x000fc80007f5e0ff */
[----:B------:R-:W-:Y:S01]  /*6d40*/  LEA.HI.X.SX32 R64, R40, R3, 0x1, P2 ;  /* 0x0000000328407211 */ /* 0x000fe200010f0eff */
[----:B------:R-:W-:Y:S04]  /*6d50*/  STL [R1+0xd0], R41 ;  /* 0x0000d02901007387 */ /* 0x000fe80000100800 */
[----:B------:R-:W-:Y:S04]  /*6d60*/  STL [R1+0xcc], R64 ;  /* 0x0000cc4001007387 */ /* 0x000fe80000100800 */
[----:B------:R0:W-:Y:S04]  /*6d70*/  STS.U8 [R39+UR9+0xc00], R59 ;  /* 0x000c003b27007988 */ /* 0x0001e80008000009 */
[----:B------:R1:W-:Y:S04]  /*6d80*/  STS.U8 [R39+UR9+0x1000], R42 ;  /* 0x0010002a27007988 */ /* 0x0003e80008000009 */
[----:B0-----:R-:W4:Y:S04]  /*6d90*/  LDL.LU R59, [R1+0x1c8] ;  /* 0x0001c800013b7983 */ /* 0x001f280000300800 */
[----:B-1----:R-:W4:Y:S01]  /*6da0*/  LDL.LU R42, [R1+0x1b8] ;  /* 0x0001b800012a7983 */ /* 0x002f220000300800 */
[----:B------:R-:W-:-:S02]  /*6db0*/  @!P0 IMAD.MOV.U32 R40, RZ, RZ, R41 ;  /* 0x000000ffff288224 */ /* 0x000fc400078e0029 */
[----:B------:R-:W-:-:S05]  /*6dc0*/  @!P0 IMAD.MOV.U32 R41, RZ, RZ, R64 ;  /* 0x000000ffff298224 */ /* 0x000fca00078e0040 */
[----:B------:R0:W4:Y:S02]  /*6dd0*/  @!P0 LDG.E.U8 R58, desc[UR20][R40.64] ;  /* 0x00000014283a8981 */ /* 0x000124000c1e1100 */
[----:B0-----:R-:W-:-:S05]  /*6de0*/  VIADD R40, R80, 0xffffffd9 ;  /* 0xffffffd950287836 */ /* 0x001fca0000000000 */
[----:B------:R-:W-:Y:S01]  /*6df0*/  ISETP.GE.U32.AND P0, PT, R40, 0x7fffff5a, PT ;  /* 0x7fffff5a2800780c */ /* 0x000fe20003f06070 */
[----:B------:R-:W-:Y:S01]  /*6e00*/  IMAD R40, R46, 0x26, RZ ;  /* 0x000000262e287824 */ /* 0x000fe200078e02ff */
[----:B------:R0:W-:Y:S04]  /*6e10*/  STS.U8 [R39+UR9+0x1400], R43 ;  /* 0x0014002b27007988 */ /* 0x0001e80008000009 */
[C---:B------:R-:W-:Y:S01]  /*6e20*/  IADD3 R41, P2, PT, R40.reuse, R2, RZ ;  /* 0x0000000228297210 */ /* 0x040fe20007f5e0ff */
[----:B0-----:R-:W4:Y:S03]  /*6e30*/  LDL.LU R43, [R1+0x198] ;  /* 0x00019800012b7983 */ /* 0x001f260000300800 */
[----:B------:R-:W-:Y:S01]  /*6e40*/  LEA.HI.X.SX32 R64, R40, R3, 0x1, P2 ;  /* 0x0000000328407211 */ /* 0x000fe200010f0eff */
[----:B------:R-:W-:Y:S04]  /*6e50*/  STL [R1+0x110], R41 ;  /* 0x0001102901007387 */ /* 0x000fe80000100800 */
[----:B------:R-:W-:Y:S04]  /*6e60*/  STL [R1+0x10c], R64 ;  /* 0x00010c4001007387 */ /* 0x000fe80000100800 */
[----:B------:R0:W-:Y:S04]  /*6e70*/  STS.U8 [R39+UR9+0x2000], R73 ;  /* 0x0020004927007988 */ /* 0x0001e80008000009 */
[----:B0-----:R-:W4:Y:S01]  /*6e80*/  LDL.LU R73, [R1+0x1c4] ;  /* 0x0001c40001497983 */ /* 0x001f220000300800 */
[----:B------:R-:W-:-:S02]  /*6e90*/  @!P0 IMAD.MOV.U32 R40, RZ, RZ, R41 ;  /* 0x000000ffff288224 */ /* 0x000fc400078e0029 */
[----:B------:R-:W-:-:S05]  /*6ea0*/  @!P0 IMAD.MOV.U32 R41, RZ, RZ, R64 ;  /* 0x000000ffff298224 */ /* 0x000fca00078e0040 */
[----:B------:R0:W4:Y:S02]  /*6eb0*/  @!P0 LDG.E.U8 R57, desc[UR20][R40.64] ;  /* 0x0000001428398981 */ /* 0x000124000c1e1100 */
[----:B0-----:R-:W-:-:S05]  /*6ec0*/  VIADD R40, R80, 0xffffffd1 ;  /* 0xffffffd150287836 */ /* 0x001fca0000000000 */
[----:B------:R-:W-:Y:S01]  /*6ed0*/  ISETP.GE.U32.AND P0, PT, R40, 0x7fffff52, PT ;  /* 0x7fffff522800780c */ /* 0x000fe20003f06070 */
[----:B------:R-:W-:Y:S01]  /*6ee0*/  IMAD R40, R46, 0x2e, RZ ;  /* 0x0000002e2e287824 */ /* 0x000fe200078e02ff */
[----:B------:R0:W-:Y:S04]  /*6ef0*/  STS.U8 [R39+UR9+0x1800], R62 ;  /* 0x0018003e27007988 */ /* 0x0001e80008000009 */
[----:B------:R-:W-:-:S04]  /*6f00*/  IADD3 R41, P2, PT, R40, R2, RZ ;  /* 0x0000000228297210 */ /* 0x000fc80007f5e0ff */
[----:B0-----:R-:W-:Y:S01]  /*6f10*/  LEA.HI.X.SX32 R62, R40, R3, 0x1, P2 ;  /* 0x00000003283e7211 */ /* 0x001fe200010f0eff */
[----:B------:R-:W-:Y:S04]  /*6f20*/  STL [R1+0x150], R41 ;  /* 0x0001502901007387 */ /* 0x000fe80000100800 */
[----:B------:R-:W-:Y:S04]  /*6f30*/  STL [R1+0x14c], R62 ;  /* 0x00014c3e01007387 */ /* 0x000fe80000100800 */
[----:B--2---:R0:W-:Y:S04]  /*6f40*/  STS.U8 [R39+UR9+0x2400], R74 ;  /* 0x0024004a27007988 */ /* 0x0041e80008000009 */
[----:B---3--:R1:W-:Y:S04]  /*6f50*/  STS.U8 [R39+UR9+0x2800], R75 ;  /* 0x0028004b27007988 */ /* 0x0083e80008000009 */
[----:B0-----:R-:W2:Y:S04]  /*6f60*/  LDL.LU R74, [R1+0x1c0] ;  /* 0x0001c000014a7983 */ /* 0x001ea80000300800 */
[----:B-1----:R-:W3:Y:S04]  /*6f70*/  LDL.LU R75, [R1+0x158] ;  /* 0x00015800014b7983 */ /* 0x002ee80000300800 */
[----:B----4-:R0:W-:Y:S04]  /*6f80*/  STS.U8 [R39+UR9+0x2c00], R81 ;  /* 0x002c005127007988 */ /* 0x0101e80008000009 */
[----:B0-----:R-:W4:Y:S01]  /*6f90*/  LDL.LU R81, [R1+0x154] ;  /* 0x0001540001517983 */ /* 0x001f220000300800 */
[----:B------:R-:W-:-:S02]  /*6fa0*/  @!P0 IMAD.MOV.U32 R40, RZ, RZ, R41 ;  /* 0x000000ffff288224 */ /* 0x000fc400078e0029 */
[----:B------:R-:W-:-:S05]  /*6fb0*/  @!P0 IMAD.MOV.U32 R41, RZ, RZ, R62 ;  /* 0x000000ffff298224 */ /* 0x000fca00078e003e */
[----:B------:R0:W4:Y:S02]  /*6fc0*/  @!P0 LDG.E.U8 R56, desc[UR20][R40.64] ;  /* 0x0000001428388981 */ /* 0x000124000c1e1100 */
[----:B0-----:R-:W-:-:S05]  /*6fd0*/  VIADD R40, R80, 0xffffffc9 ;  /* 0xffffffc950287836 */ /* 0x001fca0000000000 */
[----:B------:R-:W-:Y:S01]  /*6fe0*/  ISETP.GE.U32.AND P0, PT, R40, 0x7fffff4a, PT ;  /* 0x7fffff4a2800780c */ /* 0x000fe20003f06070 */
[----:B------:R-:W-:-:S05]  /*6ff0*/  IMAD R40, R46, 0x36, RZ ;  /* 0x000000362e287824 */ /* 0x000fca00078e02ff */
[----:B------:R-:W-:-:S04]  /*7000*/  IADD3 R41, P2, PT, R40, R2, RZ ;  /* 0x0000000228297210 */ /* 0x000fc80007f5e0ff */
[----:B------:R-:W-:Y:S01]  /*7010*/  LEA.HI.X.SX32 R62, R40, R3, 0x1, P2 ;  /* 0x00000003283e7211 */ /* 0x000fe200010f0eff */
[----:B------:R0:W-:Y:S02]  /*7020*/  STL [R1+0x190], R41 ;  /* 0x0001902901007387 */ /* 0x0001e40000100800 */
[----:B------:R-:W-:Y:S02]  /*7030*/  @!P0 IMAD.MOV.U32 R40, RZ, RZ, R41 ;  /* 0x000000ffff288224 */ /* 0x000fe400078e0029 */
[----:B------:R1:W-:Y:S04]  /*7040*/  STS.U8 [R39+UR9+0x1c00], R63 ;  /* 0x001c003f27007988 */ /* 0x0003e80008000009 */
[----:B------:R-:W-:Y:S01]  /*7050*/  STL [R1+0x18c], R62 ;  /* 0x00018c3e01007387 */ /* 0x000fe20000100800 */
[----:B0-----:R-:W-:-:S03]  /*7060*/  @!P0 IMAD.MOV.U32 R41, RZ, RZ, R62 ;  /* 0x000000ffff298224 */ /* 0x001fc600078e003e */
[----:B------:R0:W-:Y:S04]  /*7070*/  STS.U8 [R39+UR9+0x3400], R42 ;  /* 0x0034002a27007988 */ /* 0x0001e80008000009 */
[----:B-1----:R-:W4:Y:S04]  /*7080*/  LDL.LU R63, [R1+0x194] ;  /* 0x00019400013f7983 */ /* 0x002f280000300800 */
[----:B------:R1:W4:Y:S04]  /*7090*/  @!P0 LDG.E.U8 R55, desc[UR20][R40.64] ;  /* 0x0000001428378981 */ /* 0x000328000c1e1100 */
[----:B0-----:R-:W4:Y:S01]  /*70a0*/  LDL.LU R42, [R1+0x118] ;  /* 0x00011800012a7983 */ /* 0x001f220000300800 */
[----:B-1----:R-:W-:-:S05]  /*70b0*/  VIADD R40, R80, 0xffffffc1 ;  /* 0xffffffc150287836 */ /* 0x002fca0000000000 */
[----:B------:R-:W-:Y:S01]  /*70c0*/  ISETP.GE.U32.AND P0, PT, R40, 0x7fffff42, PT ;  /* 0x7fffff422800780c */ /* 0x000fe20003f06070 */
[----:B------:R-:W-:Y:S01]  /*70d0*/  IMAD R40, R46, 0x3e, RZ ;  /* 0x0000003e2e287824 */ /* 0x000fe200078e02ff */
[----:B------:R0:W-:Y:S04]  /*70e0*/  STS.U8 [R39+UR9+0x3000], R59 ;  /* 0x0030003b27007988 */ /* 0x0001e80008000009 */
[C---:B------:R-:W-:Y:S01]  /*70f0*/  IADD3 R41, P2, PT, R40.reuse, R2, RZ ;  /* 0x0000000228297210 */ /* 0x040fe20007f5e0ff */
[----:B------:R1:W-:Y:S03]  /*7100*/  STS.U8 [R39+UR9+0x3800], R43 ;  /* 0x0038002b27007988 */ /* 0x0003e60008000009 */
[----:B0-----:R-:W-:Y:S01]  /*7110*/  LEA.HI.X.SX32 R59, R40, R3, 0x1, P2 ;  /* 0x00000003283b7211 */ /* 0x001fe200010f0eff */
[----:B-1----:R-:W4:Y:S04]  /*7120*/  LDL.LU R43, [R1+0xa4] ;  /* 0x0000a400012b7983 */ /* 0x002f280000300800 */
[----:B------:R-:W-:Y:S04]  /*7130*/  STL [R1+0x1ec], R41 ;  /* 0x0001ec2901007387 */ /* 0x000fe80000100800 */
[----:B------:R-:W-:Y:S04]  /*7140*/  STL [R1+0x1e8], R59 ;  /* 0x0001e83b01007387 */ /* 0x000fe80000100800 */
[----:B------:R-:W4:Y:S04]  /*7150*/  LDL.LU R65, [R1+0x1bc] ;  /* 0x0001bc0001417983 */ /* 0x000f280000300800 */
[----:B------:R-:W4:Y:S04]  /*7160*/  LDL.LU R62, [R1+0xd4] ;  /* 0x0000d400013e7983 */ /* 0x000f280000300800 */
[----:B------:R0:W-:Y:S04]  /*7170*/  STS.U8 [R39+UR9+0x3c00], R73 ;  /* 0x003c004927007988 */ /* 0x0001e80008000009 */
[----:B0-----:R-:W4:Y:S01]  /*7180*/  LDL.LU R73, [R1+0x9c] ;  /* 0x00009c0001497983 */ /* 0x001f220000300800 */
[----:B------:R-:W-:-:S02]  /*7190*/  @!P0 IMAD.MOV.U32 R40, RZ, RZ, R41 ;  /* 0x000000ffff288224 */ /* 0x000fc400078e0029 */
[----:B------:R-:W-:Y:S01]  /*71a0*/  @!P0 IMAD.MOV.U32 R41, RZ, RZ, R59 ;  /* 0x000000ffff298224 */ /* 0x000fe200078e003b */
[----:B------:R-:W-:-:S04]  /*71b0*/  LOP3.LUT R59, R39, 0x10, RZ, 0x3c, !PT ;  /* 0x00000010273b7812 */ /* 0x000fc800078e3cff */
[----:B------:R0:W4:Y:S04]  /*71c0*/  @!P0 LDG.E.U8 R54, desc[UR20][R40.64] ;  /* 0x0000001428368981 */ /* 0x000128000c1e1100 */
[----:B--2---:R1:W-:Y:S04]  /*71d0*/  STS.U8 [R59+UR9+0x480], R74 ;  /* 0x0004804a3b007988 */ /* 0x0043e80008000009 */
[----:B---3--:R2:W-:Y:S04]  /*71e0*/  STS.U8 [R59+UR9+0x880], R75 ;  /* 0x0008804b3b007988 */ /* 0x0085e80008000009 */
[----:B-1----:R-:W3:Y:S04]  /*71f0*/  LDL.LU R74, [R1+0x114] ;  /* 0x00011400014a7983 */ /* 0x002ee80000300800 */
[----:B--2---:R-:W2:Y:S04]  /*7200*/  LDL.LU R75, [R1+0xd8] ;  /* 0x0000d800014b7983 */ /* 0x004ea80000300800 */
[----:B----4-:R1:W-:Y:S04]  /*7210*/  STS.U8 [R59+UR9+0xc80], R81 ;  /* 0x000c80513b007988 */ /* 0x0103e80008000009 */
[----:B-1----:R-:W4:Y:S01]  /*7220*/  LDL.LU R81, [R1+0x8c] ;  /* 0x00008c0001517983 */ /* 0x002f220000300800 */
[----:B0-----:R-:W-:-:S05]  /*7230*/  VIADD R40, R80, 0xffffffb9 ;  /* 0xffffffb950287836 */ /* 0x001fca0000000000 */
[----:B------:R-:W-:Y:S01]  /*7240*/  ISETP.GE.U32.AND P0, PT, R40, 0x7fffff3a, PT ;  /* 0x7fffff3a2800780c */ /* 0x000fe20003f06070 */
[----:B------:R-:W-:-:S05]  /*7250*/  IMAD R40, R46, 0x46, RZ ;  /* 0x000000462e287824 */ /* 0x000fca00078e02ff */
[----:B------:R-:W-:-:S04]  /*7260*/  IADD3 R41, P2, PT, R40, R2, RZ ;  /* 0x0000000228297210 */ /* 0x000fc80007f5e0ff */
[----:B------:R-:W-:Y:S01]  /*7270*/  LEA.HI.X.SX32 R64, R40, R3, 0x1, P2 ;  /* 0x0000000328407211 */ /* 0x000fe200010f0eff */
[----:B------:R0:W-:Y:S02]  /*7280*/  STL [R1+0x22c], R41 ;  /* 0x00022c2901007387 */ /* 0x0001e40000100800 */
[----:B------:R-:W-:Y:S02]  /*7290*/  @!P0 IMAD.MOV.U32 R40, RZ, RZ, R41 ;  /* 0x000000ffff288224 */ /* 0x000fe400078e0029 */
[----:B0-----:R-:W-:-:S05]  /*72a0*/  @!P0 IMAD.MOV.U32 R41, RZ, RZ, R64 ;  /* 0x000000ffff298224 */ /* 0x001fca00078e0040 */
[----:B------:R0:W4:Y:S02]  /*72b0*/  @!P0 LDG.E.U8 R53, desc[UR20][R40.64] ;  /* 0x0000001428358981 */ /* 0x000124000c1e1100 */
[----:B0-----:R-:W-:-:S05]  /*72c0*/  VIADD R40, R80, 0xffffffb1 ;  /* 0xffffffb150287836 */ /* 0x001fca0000000000 */
[----:B------:R-:W-:Y:S01]  /*72d0*/  ISETP.GE.U32.AND P0, PT, R40, 0x7fffff32, PT ;  /* 0x7fffff322800780c */ /* 0x000fe20003f06070 */
[----:B------:R-:W-:Y:S01]  /*72e0*/  IMAD R40, R46, 0x4e, RZ ;  /* 0x0000004e2e287824 */ /* 0x000fe200078e02ff */
[----:B------:R-:W-:Y:S04]  /*72f0*/  STS.U8 [R59+UR9+0x1080], R63 ;  /* 0x0010803f3b007988 */ /* 0x000fe80008000009 */
[C---:B------:R-:W-:Y:S01]  /*7300*/  IADD3 R41, P2, PT, R40.reuse, R2, RZ ;  /* 0x0000000228297210 */ /* 0x040fe20007f5e0ff */
[----:B------:R0:W-:Y:S04]  /*7310*/  STS.U8 [R59+UR9+0x1480], R42 ;  /* 0x0014802a3b007988 */ /* 0x0001e80008000009 */
[----:B------:R-:W-:Y:S01]  /*7320*/  STL [R1+0x228], R64 ;  /* 0x0002284001007387 */ /* 0x000fe20000100800 */
[----:B0-----:R-:W-:-:S03]  /*7330*/  LEA.HI.X.SX32 R42, R40, R3, 0x1, P2 ;  /* 0x00000003282a7211 */ /* 0x001fc600010f0eff */
[----:B------:R0:W-:Y:S01]  /*7340*/  STL [R1+0x26c], R41 ;  /* 0x00026c2901007387 */ /* 0x0001e20000100800 */
[----:B------:R-:W-:-:S03]  /*7350*/  @!P0 IMAD.MOV.U32 R40, RZ, RZ, R41 ;  /* 0x000000ffff288224 */ /* 0x000fc600078e0029 */
[----:B------:R1:W-:Y:S04]  /*7360*/  STL [R1+0x268], R42 ;  /* 0x0002682a01007387 */ /* 0x0003e80000100800 */
[----:B------:R-:W4:Y:S01]  /*7370*/  LDL.LU R63, [R1+0xb0] ;  /* 0x0000b000013f7983 */ /* 0x000f220000300800 */
[----:B0-----:R-:W-:-:S03]  /*7380*/  @!P0 IMAD.MOV.U32 R41, RZ, RZ, R42 ;  /* 0x000000ffff298224 */ /* 0x001fc600078e002a */
[----:B-1----:R-:W4:Y:S04]  /*7390*/  LDL.LU R42, [R1+0x98] ;  /* 0x00009800012a7983 */ /* 0x002f280000300800 */
[----:B------:R0:W4:Y:S02]  /*73a0*/  @!P0 LDG.E.U8 R52, desc[UR20][R40.64] ;  /* 0x0000001428348981 */ /* 0x000124000c1e1100 */
[----:B0-----:R-:W-:-:S05]  /*73b0*/  VIADD R40, R80, 0xffffffa9 ;  /* 0xffffffa950287836 */ /* 0x001fca0000000000 */
[----:B------:R-:W-:Y:S01]  /*73c0*/  ISETP.GE.U32.AND P0, PT, R40, 0x7fffff2a, PT ;  /* 0x7fffff2a2800780c */ /* 0x000fe20003f06070 */
[----:B------:R-:W-:Y:S01]  /*73d0*/  IMAD R40, R46, 0x56, RZ ;  /* 0x000000562e287824 */ /* 0x000fe200078e02ff */
[----:B------:R0:W-:Y:S04]  /*73e0*/  STS.U8 [R59+UR9+0x1880], R43 ;  /* 0x0018802b3b007988 */ /* 0x0001e80008000009 */
[C---:B------:R-:W-:Y:S01]  /*73f0*/  IADD3 R41, P2, PT, R40.reuse, R2, RZ ;  /* 0x0000000228297210 */ /* 0x040fe20007f5e0ff */
[----:B------:R-:W-:Y:S04]  /*7400*/  STS.U8 [R59+UR9+0x1c80], R65 ;  /* 0x001c80413b007988 */ /* 0x000fe80008000009 */
[----:B0-----:R-:W4:Y:S04]  /*7410*/  LDL.LU R43, [R1+0x94] ;  /* 0x00009400012b7983 */ /* 0x001f280000300800 */
[----:B------:R0:W-:Y:S04]  /*7420*/  STS.U8 [R59+UR9+0x2080], R62 ;  /* 0x0020803e3b007988 */ /* 0x0001e80008000009 */
[----:B------:R-:W-:Y:S01]  /*7430*/  STL [R1+0x290], R41 ;  /* 0x0002902901007387 */ /* 0x000fe20000100800 */
[----:B0-----:R-:W-:-:S03]  /*7440*/  LEA.HI.X.SX32 R62, R40, R3, 0x1, P2 ;  /* 0x00000003283e7211 */ /* 0x001fc600010f0eff */
[----:B------:R0:W-:Y:S04]  /*7450*/  STS.U8 [R59+UR9+0x2480], R73 ;  /* 0x002480493b007988 */ /* 0x0001e80008000009 */
[----:B------:R1:W-:Y:S04]  /*7460*/  STL [R1+0x28c], R62 ;  /* 0x00028c3e01007387 */ /* 0x0003e80000100800 */
[----:B0-----:R-:W4:Y:S01]  /*7470*/  LDL.LU R73, [R1+0xac] ;  /* 0x0000ac0001497983 */ /* 0x001f220000300800 */
[----:B------:R-:W-:Y:S02]  /*7480*/  @!P0 IMAD.MOV.U32 R40, RZ, RZ, R41 ;  /* 0x000000ffff288224 */ /* 0x000fe400078e0029 */
[----:B------:R-:W-:-:S02]  /*7490*/  @!P0 IMAD.MOV.U32 R41, RZ, RZ, R62 ;  /* 0x000000ffff298224 */ /* 0x000fc400078e003e */
[----:B-1----:R-:W4:Y:S04]  /*74a0*/  LDL.LU R62, [R1+0xa0] ;  /* 0x0000a000013e7983 */ /* 0x002f280000300800 */
[----:B------:R0:W4:Y:S02]  /*74b0*/  @!P0 LDG.E.U8 R51, desc[UR20][R40.64] ;  /* 0x0000001428338981 */ /* 0x000124000c1e1100 */
[----:B0-----:R-:W-:-:S05]  /*74c0*/  VIADD R40, R80, 0xffffffa1 ;  /* 0xffffffa150287836 */ /* 0x001fca0000000000 */
[----:B------:R-:W-:Y:S01]  /*74d0*/  ISETP.GE.U32.AND P0, PT, R40, 0x7fffff22, PT ;  /* 0x7fffff222800780c */ /* 0x000fe20003f06070 */
[----:B------:R-:W-:-:S05]  /*74e0*/  IMAD R40, R46, 0x5e, RZ ;  /* 0x0000005e2e287824 */ /* 0x000fca00078e02ff */
[----:B------:R-:W-:-:S04]  /*74f0*/  IADD3 R41, P2, PT, R40, R2, RZ ;  /* 0x0000000228297210 */ /* 0x000fc80007f5e0ff */
[----:B------:R-:W-:Y:S01]  /*7500*/  LEA.HI.X.SX32 R64, R40, R3, 0x1, P2 ;  /* 0x0000000328407211 */ /* 0x000fe200010f0eff */
[----:B---3--:R0:W-:Y:S04]  /*7510*/  STS.U8 [R59+UR9+0x2880], R74 ;  /* 0x0028804a3b007988 */ /* 0x0081e80008000009 */
[----:B--2---:R1:W-:Y:S04]  /*7520*/  STS.U8 [R59+UR9+0x2c80], R75 ;  /* 0x002c804b3b007988 */ /* 0x0043e80008000009 */
[----:B0-----:R-:W2:Y:S04]  /*7530*/  LDL.LU R74, [R1+0x88] ;  /* 0x00008800014a7983 */ /* 0x001ea80000300800 */
[----:B-1----:R-:W3:Y:S04]  /*7540*/  LDL.LU R75, [R1+0x84] ;  /* 0x00008400014b7983 */ /* 0x002ee80000300800 */
[----:B------:R-:W-:Y:S04]  /*7550*/  STL [R1+0x2a8], R41 ;  /* 0x0002a82901007387 */ /* 0x000fe80000100800 */
[----:B----4-:R0:W-:Y:S04]  /*7560*/  STS.U8 [R59+UR9+0x3080], R81 ;  /* 0x003080513b007988 */ /* 0x0101e80008000009 */
[----:B------:R-:W-:Y:S04]  /*7570*/  STL [R1+0x2a4], R64 ;  /* 0x0002a44001007387 */ /* 0x000fe80000100800 */
[----:B0-----:R-:W4:Y:S01]  /*7580*/  LDL.LU R81, [R1+0x80] ;  /* 0x0000800001517983 */ /* 0x001f220000300800 */
[----:B------:R-:W-:-:S02]  /*7590*/  @!P0 IMAD.MOV.U32 R40, RZ, RZ, R41 ;  /* 0x000000ffff288224 */ /* 0x000fc400078e0029 */
[----:B------:R-:W-:-:S05]  /*75a0*/  @!P0 IMAD.MOV.U32 R41, RZ, RZ, R64 ;  /* 0x000000ffff298224 */ /* 0x000fca00078e0040 */
[----:B------:R0:W4:Y:S02]  /*75b0*/  @!P0 LDG.E.U8 R50, desc[UR20][R40.64] ;  /* 0x0000001428328981 */ /* 0x000124000c1e1100 */
[----:B0-----:R-:W-:-:S05]  /*75c0*/  VIADD R40, R80, 0xffffff99 ;  /* 0xffffff9950287836 */ /* 0x001fca0000000000 */
[----:B------:R-:W-:Y:S01]  /*75d0*/  ISETP.GE.U32.AND P0, PT, R40, 0x7fffff1a, PT ;  /* 0x7fffff1a2800780c */ /* 0x000fe20003f06070 */
[----:B------:R-:W-:-:S05]  /*75e0*/  IMAD R40, R46, 0x66, RZ ;  /* 0x000000662e287824 */ /* 0x000fca00078e02ff */
[C---:B------:R-:W-:Y:S01]  /*75f0*/  IADD3 R41, P2, PT, R40.reuse, R2, RZ ;  /* 0x0000000228297210 */ /* 0x040fe20007f5e0ff */
[----:B------:R0:W-:Y:S04]  /*7600*/  STS.U8 [R59+UR9+0x3480], R63 ;  /* 0x0034803f3b007988 */ /* 0x0001e80008000009 */
[----:B------:R1:W-:Y:S04]  /*7610*/  STS.U8 [R59+UR9+0x3880], R42 ;  /* 0x0038802a3b007988 */ /* 0x0003e80008000009 */
[----:B0-----:R-:W4:Y:S04]  /*7620*/  LDL.LU R63, [R1+0x74] ;  /* 0x00007400013f7983 */ /* 0x001f280000300800 */
[----:B-1----:R-:W4:Y:S04]  /*7630*/  LDL.LU R42, [R1+0x70] ;  /* 0x00007000012a7983 */ /* 0x002f280000300800 */
[----:B------:R-:W-:Y:S04]  /*7640*/  STL [R1+0x2c0], R41 ;  /* 0x0002c02901007387 */ /* 0x000fe80000100800 */
[----:B------:R0:W-:Y:S02]  /*7650*/  STS.U8 [R59+UR9+0x3c80], R43 ;  /* 0x003c802b3b007988 */ /* 0x0001e40008000009 */
[----:B0-----:R-:W-:Y:S01]  /*7660*/  LEA.HI.X.SX32 R43, R40, R3, 0x1, P2 ;  /* 0x00000003282b7211 */ /* 0x001fe200010f0eff */
[----:B------:R-:W-:-:S04]  /*7670*/  @!P0 IMAD.MOV.U32 R40, RZ, RZ, R41 ;  /* 0x000000ffff288224 */ /* 0x000fc800078e0029 */
[----:B------:R0:W-:Y:S01]  /*7680*/  STL [R1+0x2bc], R43 ;  /* 0x0002bc2b01007387 */ /* 0x0001e20000100800 */
[----:B------:R-:W-:-:S03]  /*7690*/  @!P0 IMAD.MOV.U32 R41, RZ, RZ, R43 ;  /* 0x000000ffff298224 */ /* 0x000fc600078e002b */
[----:B0-----:R-:W4:Y:S04]  /*76a0*/  LDL.LU R43, [R1+0x7c] ;  /* 0x00007c00012b7983 */ /* 0x001f280000300800 */
[----:B------:R0:W-:Y:S04]  /*76b0*/  STS.U8 [R59+UR9+0x80], R73 ;  /* 0x000080493b007988 */ /* 0x0001e80008000009 */
[----:B0-----:R-:W4:Y:S01]  /*76c0*/  LDL.LU R59, [R1+0x6c] ;  /* 0x00006c00013b7983 */ /* 0x001f220000300800 */
[----:B------:R-:W-:-:S03]  /*76d0*/  PRMT R49, RZ, 0x7610, R49 ;  /* 0x00007610ff317816 */ /* 0x000fc60000000031 */
[----:B------:R-:W4:Y:S04]  /*76e0*/  LDL.LU R73, [R1+0x60] ;  /* 0x0000600001497983 */ /* 0x000f280000300800 */
[----:B------:R0:W4:Y:S01]  /*76f0*/  @!P0 LDG.E.U8 R49, desc[UR20][R40.64] ;  /* 0x0000001428318981 */ /* 0x000122000c1e1100 */
[----:B------:R-:W-:Y:S01]  /*7700*/  LOP3.LUT R64, R39, 0x20, RZ, 0x3c, !PT ;  /* 0x0000002027407812 */ /* 0x000fe200078e3cff */
        /* <DEDUP_REMOVED lines=14> */
[----:B------:R-:W-:Y:S01]  /*77f0*/  PRMT R48, RZ, 0x7610, R48 ;  /* 0x00007610ff307816 */ /* 0x000fe20000000030 */
[----:B------:R-:W-:-:S02]  /*7800*/  @!P0 IMAD.MOV.U32 R40, RZ, RZ, R41 ;  /* 0x000000ffff288224 */ /* 0x000fc400078e0029 */
[----:B------:R-:W-:-:S05]  /*7810*/  @!P0 IMAD.MOV.U32 R41, RZ, RZ, R62 ;  /* 0x000000ffff298224 */ /* 0x000fca00078e003e */
[----:B------:R0:W4:Y:S02]  /*7820*/  @!P0 LDG.E.U8 R48, desc[UR20][R40.64] ;  /* 0x0000001428308981 */ /* 0x000124000c1e1100 */
[----:B0-----:R-:W-:-:S05]  /*7830*/  VIADD R40, R80, 0xffffff89 ;  /* 0xffffff8950287836 */ /* 0x001fca0000000000 */
[----:B------:R-:W-:Y:S01]  /*7840*/  ISETP.GE.U32.AND P0, PT, R40, 0x7fffff0a, PT ;  /* 0x7fffff0a2800780c */ /* 0x000fe20003f06070 */
[----:B------:R-:W-:-:S05]  /*7850*/  IMAD R40, R46, 0x76, RZ ;  /* 0x000000762e287824 */ /* 0x000fca00078e02ff */
[----:B------:R-:W-:Y:S02]  /*7860*/  IADD3 R41, P2, PT, R40, R2, RZ ;  /* 0x0000000228297210 */ /* 0x000fe40007f5e0ff */
[----:B------:R-:W-:-:S03]  /*7870*/  PRMT R45, RZ, 0x7610, R45 ;  /* 0x00007610ff2d7816 */ /* 0x000fc6000000002d */
[----:B------:R-:W-:Y:S04]  /*7880*/  STL [R1+0x2f0], R41 ;  /* 0x0002f02901007387 */ /* 0x000fe80000100800 */
[----:B------:R-:W-:Y:S04]  /*7890*/  STS.U8 [R64+UR9+0x1100], R63 ;  /* 0x0011003f40007988 */ /* 0x000fe80008000009 */
[----:B------:R0:W-:Y:S02]  /*78a0*/  STS.U8 [R64+UR9+0x1500], R42 ;  /* 0x0015002a40007988 */ /* 0x0001e40008000009 */
[----:B0-----:R-:W-:Y:S01]  /*78b0*/  LEA.HI.X.SX32 R42, R40, R3, 0x1, P2 ;  /* 0x00000003282a7211 */ /* 0x001fe200010f0eff */
[----:B------:R-:W-:-:S04]  /*78c0*/  @!P0 IMAD.MOV.U32 R40, RZ, RZ, R41 ;  /* 0x000000ffff288224 */ /* 0x000fc800078e0029 */
[----:B------:R-:W-:-:S05]  /*78d0*/  @!P0 IMAD.MOV.U32 R41, RZ, RZ, R42 ;  /* 0x000000ffff298224 */ /* 0x000fca00078e002a */
[----:B------:R0:W4:Y:S04]  /*78e0*/  @!P0 LDG.E.U8 R45, desc[UR20][R40.64] ;  /* 0x00000014282d8981 */ /* 0x000128000c1e1100 */
[----:B------:R1:W-:Y:S04]  /*78f0*/  STL [R1+0x2ec], R42 ;  /* 0x0002ec2a01007387 */ /* 0x0003e80000100800 */
[----:B------:R-:W4:Y:S01]  /*7900*/  LDL.LU R65, [R1+0x58] ;  /* 0x0000580001417983 */ /* 0x000f220000300800 */
[----:B0-----:R-:W-:-:S03]  /*7910*/  VIADD R40, R80, 0xffffff81 ;  /* 0xffffff8150287836 */ /* 0x001fc60000000000 */
[----:B-1----:R-:W4:Y:S02]  /*7920*/  LDL.LU R42, [R1+0x50] ;  /* 0x00005000012a7983 */ /* 0x002f240000300800 */
[----:B------:R-:W-:Y:S01]  /*7930*/  ISETP.GE.U32.AND P0, PT, R40, 0x7fffff02, PT ;  /* 0x7fffff022800780c */ /* 0x000fe20003f06070 */
[----:B------:R-:W-:-:S05]  /*7940*/  IMAD R40, R46, 0x7e, RZ ;  /* 0x0000007e2e287824 */ /* 0x000fca00078e02ff */
[C---:B------:R-:W-:Y:S01]  /*7950*/  IADD3 R41, P2, PT, R40.reuse, R2, RZ ;  /* 0x0000000228297210 */ /* 0x040fe20007f5e0ff */
[----:B------:R0:W-:Y:S04]  /*7960*/  STS.U8 [R64+UR9+0x1900], R43 ;  /* 0x0019002b40007988 */ /* 0x0001e80008000009 */
[----:B0-----:R-:W4:Y:S04]  /*7970*/  LDL.LU R43, [R1+0x4c] ;  /* 0x00004c00012b7983 */ /* 0x001f280000300800 */
[----:B------:R0:W-:Y:S04]  /*7980*/  STS.U8 [R64+UR9+0x1d00], R59 ;  /* 0x001d003b40007988 */ /* 0x0001e80008000009 */
[----:B------:R-:W4:Y:S01]  /*7990*/  LDL.LU R62, [R1+0x44] ;  /* 0x00004400013e7983 */ /* 0x000f220000300800 */
[----:B0-----:R-:W-:-:S03]  /*79a0*/  LEA.HI.X.SX32 R59, R40, R3, 0x1, P2 ;  /* 0x00000003283b7211 */ /* 0x001fc600010f0eff */
[----:B------:R0:W-:Y:S01]  /*79b0*/  STL [R1+0x308], R41 ;  /* 0x0003082901007387 */ /* 0x0001e20000100800 */
[----:B------:R-:W-:-:S03]  /*79c0*/  @!P0 IMAD.MOV.U32 R40, RZ, RZ, R41 ;  /* 0x000000ffff288224 */ /* 0x000fc600078e0029 */
[----:B------:R1:W-:Y:S04]  /*79d0*/  STL [R1+0x304], R59 ;  /* 0x0003043b01007387 */ /* 0x0003e80000100800 */
[----:B------:R-:W4:Y:S01]  /*79e0*/  LDL.LU R63, [R1+0x40] ;  /* 0x00004000013f7983 */ /* 0x000f220000300800 */
[----:B0-----:R-:W-:-:S03]  /*79f0*/  @!P0 IMAD.MOV.U32 R41, RZ, RZ, R59 ;  /* 0x000000ffff298224 */ /* 0x001fc600078e003b */
[----:B-1----:R-:W4:Y:S04]  /*7a00*/  LDL.LU R59, [R1+0x10] ;  /* 0x00001000013b7983 */ /* 0x002f280000300800 */
[----:B------:R0:W-:Y:S04]  /*7a10*/  STS.U8 [R64+UR9+0x2100], R73 ;  /* 0x0021004940007988 */ /* 0x0001e80008000009 */
[----:B0-----:R-:W4:Y:S04]  /*7a20*/  LDL.LU R73, [R1+0x4] ;  /* 0x0000040001497983 */ /* 0x001f280000300800 */
[----:B--2---:R0:W-:Y:S04]  /*7a30*/  STS.U8 [R64+UR9+0x2500], R74 ;  /* 0x0025004a40007988 */ /* 0x0041e80008000009 */
[----:B---3--:R1:W-:Y:S04]  /*7a40*/  STS.U8 [R64+UR9+0x2900], R75 ;  /* 0x0029004b40007988 */ /* 0x0083e80008000009 */
[----:B0-----:R-:W2:Y:S04]  /*7a50*/  LDL.LU R74, [R1+0x3c] ;  /* 0x00003c00014a7983 */ /* 0x001ea80000300800 */
[----:B-1----:R-:W3:Y:S04]  /*7a60*/  LDL.LU R75, [R1+0x34] ;  /* 0x00003400014b7983 */ /* 0x002ee80000300800 */
[----:B----4-:R0:W-:Y:S04]  /*7a70*/  STS.U8 [R64+UR9+0x2d00], R81 ;  /* 0x002d005140007988 */ /* 0x0101e80008000009 */
[----:B0-----:R-:W4:Y:S01]  /*7a80*/  LDL.LU R81, [R1+0x30] ;  /* 0x0000300001517983 */ /* 0x001f220000300800 */
[----:B------:R-:W-:-:S06]  /*7a90*/  PRMT R44, RZ, 0x7610, R44 ;  /* 0x00007610ff2c7816 */ /* 0x000fcc000000002c */
[----:B------:R0:W4:Y:S02]  /*7aa0*/  @!P0 LDG.E.U8 R44, desc[UR20][R40.64] ;  /* 0x00000014282c8981 */ /* 0x000124000c1e1100 */
[----:B0-----:R-:W-:Y:S02]  /*7ab0*/  VIADD R40, R80, 0xfffffff8 ;  /* 0xfffffff850287836 */ /* 0x001fe40000000000 */
[----:B------:R-:W-:-:S03]  /*7ac0*/  IMAD R41, R46, 0x7, RZ ;  /* 0x000000072e297824 */ /* 0x000fc600078e02ff */
[----:B------:R-:W-:Y:S02]  /*7ad0*/  ISETP.GE.U32.AND P0, PT, R40, 0x7fffff79, PT ;  /* 0x7fffff792800780c */ /* 0x000fe40003f06070 */
[C---:B------:R-:W-:Y:S02]  /*7ae0*/  IADD3 R40, P2, PT, R41.reuse, R2, RZ ;  /* 0x0000000229287210 */ /* 0x040fe40007f5e0ff */
[----:B------:R-:W-:Y:S02]  /*7af0*/  PRMT R61, RZ, 0x7610, R61 ;  /* 0x00007610ff3d7816 */ /* 0x000fe4000000003d */
[----:B------:R-:W-:Y:S02]  /*7b00*/  LEA.HI.X.SX32 R41, R41, R3, 0x1, P2 ;  /* 0x0000000329297211 */ /* 0x000fe400010f0eff */
[----:B------:R-:W-:-:S05]  /*7b10*/  LOP3.LUT R72, R39, 0x30, RZ, 0x3c, !PT ;  /* 0x0000003027487812 */ /* 0x000fca00078e3cff */
[----:B------:R-:W4:Y:S01]  /*7b20*/  @!P0 LDG.E.U8 R61, desc[UR20][R40.64] ;  /* 0x00000014283d8981 */ /* 0x000f22000c1e1100 */
[----:B------:R-:W-:-:S03]  /*7b30*/  PRMT R60, RZ, 0x7610, R60 ;  /* 0x00007610ff3c7816 */ /* 0x000fc6000000003c */
[----:B------:R-:W-:Y:S04]  /*7b40*/  STS.U8 [R64+UR9+0x3100], R65 ;  /* 0x0031004140007988 */ /* 0x000fe80008000009 */
[----:B------:R0:W-:Y:S02]  /*7b50*/  STS.U8 [R64+UR9+0x3500], R42 ;  /* 0x0035002a40007988 */ /* 0x0001e40008000009 */
[----:B0-----:R-:W-:-:S05]  /*7b60*/  VIADD R42, R80, 0xfffffff0 ;  /* 0xfffffff0502a7836 */ /* 0x001fca0000000000 */
[----:B------:R-:W-:Y:S01]  /*7b70*/  ISETP.GE.U32.AND P0, PT, R42, 0x7fffff71, PT ;  /* 0x7fffff712a00780c */ /* 0x000fe20003f06070 */
[----:B------:R0:W-:Y:S02]  /*7b80*/  STS.U8 [R64+UR9+0x3900], R43 ;  /* 0x0039002b40007988 */ /* 0x0001e40008000009 */
[----:B0-----:R-:W-:Y:S02]  /*7b90*/  IMAD R43, R46, 0xf, RZ ;  /* 0x0000000f2e2b7824 */ /* 0x001fe400078e02ff */
[----:B------:R-:W-:Y:S03]  /*7ba0*/  STS.U8 [R64+UR9+0x3d00], R62 ;  /* 0x003d003e40007988 */ /* 0x000fe60008000009 */
[----:B------:R-:W-:-:S04]  /*7bb0*/  IADD3 R42, P2, PT, R43, R2, RZ ;  /* 0x000000022b2a7210 */ /* 0x000fc80007f5e0ff */
[----:B------:R-:W-:Y:S01]  /*7bc0*/  LEA.HI.X.SX32 R43, R43, R3, 0x1, P2 ;  /* 0x000000032b2b7211 */ /* 0x000fe200010f0eff */
[----:B------:R-:W-:Y:S04]  /*7bd0*/  STS.U8 [R72+UR9+0x180], R63 ;  /* 0x0001803f48007988 */ /* 0x000fe80008000009 */
[----:B------:R-:W4:Y:S04]  /*7be0*/  @!P0 LDG.E.U8 R60, desc[UR20][R42.64] ;  /* 0x000000142a3c8981 */ /* 0x000f28000c1e1100 */
[----:B------:R0:W-:Y:S02]  /*7bf0*/  STS.U8 [R72+UR9+0x580], R59 ;  /* 0x0005803b48007988 */ /* 0x0001e40008000009 */
[----:B0-----:R-:W-:-:S05]  /*7c00*/  VIADD R59, R80, 0xffffffe8 ;  /* 0xffffffe8503b7836 */ /* 0x001fca0000000000 */
[----:B------:R-:W-:Y:S01]  /*7c10*/  ISETP.GE.U32.AND P0, PT, R59, 0x7fffff69, PT ;  /* 0x7fffff693b00780c */ /* 0x000fe20003f06070 */
[----:B------:R-:W-:-:S05]  /*7c20*/  IMAD R59, R46, 0x17, RZ ;  /* 0x000000172e3b7824 */ /* 0x000fca00078e02ff */
[----:B------:R-:W-:-:S04]  /*7c30*/  IADD3 R62, P2, PT, R59, R2, RZ ;  /* 0x000000023b3e7210 */ /* 0x000fc80007f5e0ff */
[----:B------:R-:W-:Y:S02]  /*7c40*/  LEA.HI.X.SX32 R63, R59, R3, 0x1, P2 ;  /* 0x000000033b3f7211 */ /* 0x000fe400010f0eff */
[----:B------:R-:W-:Y:S01]  /*7c50*/  PRMT R59, RZ, 0x7610, R59 ;  /* 0x00007610ff3b7816 */ /* 0x000fe2000000003b */
[----:B------:R0:W-:Y:S05]  /*7c60*/  STS.U8 [R72+UR9+0x980], R73 ;  /* 0x0009804948007988 */ /* 0x0001ea0008000009 */
[----:B------:R1:W4:Y:S04]  /*7c70*/  @!P0 LDG.E.U8 R59, desc[UR20][R62.64] ;  /* 0x000000143e3b8981 */ /* 0x000328000c1e1100 */
[----:B0-----:R-:W4:Y:S04]  /*7c80*/  LDL.LU R73, [R1+0x14] ;  /* 0x0000140001497983 */ /* 0x001f280000300800 */
[----:B------:R1:W-:Y:S02]  /*7c90*/  STL [R1+0x10], R62 ;  /* 0x0000103e01007387 */ /* 0x0003e40000100800 */
[----:B-1----:R-:W-:-:S05]  /*7ca0*/  VIADD R62, R80, 0xffffffe0 ;  /* 0xffffffe0503e7836 */ /* 0x002fca0000000000 */
[----:B------:R-:W-:Y:S01]  /*7cb0*/  ISETP.GE.U32.AND P0, PT, R62, 0x7fffff61, PT ;  /* 0x7fffff613e00780c */ /* 0x000fe20003f06070 */
[----:B------:R-:W-:-:S05]  /*7cc0*/  IMAD R62, R46, 0x1f, RZ ;  /* 0x0000001f2e3e7824 */ /* 0x000fca00078e02ff */
[C---:B------:R-:W-:Y:S01]  /*7cd0*/  IADD3 R64, P2, PT, R62.reuse, R2, RZ ;  /* 0x000000023e407210 */ /* 0x040fe20007f5e0ff */
[----:B------:R0:W-:Y:S03]  /*7ce0*/  STL [R1+0x4], R63 ;  /* 0x0000043f01007387 */ /* 0x0001e60000100800 */
[----:B------:R-:W-:Y:S02]  /*7cf0*/  LEA.HI.X.SX32 R65, R62, R3, 0x1, P2 ;  /* 0x000000033e417211 */ /* 0x000fe400010f0eff */
[----:B------:R-:W-:Y:S01]  /*7d00*/  PRMT R62, RZ, 0x7610, R62 ;  /* 0x00007610ff3e7816 */ /* 0x000fe2000000003e */
[----:B0-----:R-:W4:Y:S05]  /*7d10*/  LDL.LU R63, [R1+0x1c] ;  /* 0x00001c00013f7983 */ /* 0x001f2a0000300800 */
[----:B------:R0:W4:Y:S04]  /*7d20*/  @!P0 LDG.E.U8 R62, desc[UR20][R64.64] ;  /* 0x00000014403e8981 */ /* 0x000128000c1e1100 */
[----:B--2---:R1:W-:Y:S04]  /*7d30*/  STS.U8 [R72+UR9+0xd80], R74 ;  /* 0x000d804a48007988 */ /* 0x0043e80008000009 */
[----:B---3--:R2:W-:Y:S04]  /*7d40*/  STS.U8 [R72+UR9+0x1180], R75 ;  /* 0x0011804b48007988 */ /* 0x0085e80008000009 */
[----:B-1----:R-:W3:Y:S04]  /*7d50*/  LDL.LU R74, [R1+0x18] ;  /* 0x00001800014a7983 */ /* 0x002ee80000300800 */
[----:B--2---:R-:W2:Y:S04]  /*7d60*/  LDL.LU R75, [R1+0xc] ;  /* 0x00000c00014b7983 */ /* 0x004ea80000300800 */
[----:B----4-:R1:W-:Y:S04]  /*7d70*/  STS.U8 [R72+UR9+0x1580], R81 ;  /* 0x0015805148007988 */ /* 0x0103e80008000009 */
[----:B-1----:R-:W4:Y:S04]  /*7d80*/  LDL.LU R81, [R1+0x8] ;  /* 0x0000080001517983 */ /* 0x002f280000300800 */
[----:B------:R1:W-:Y:S04]  /*7d90*/  STL [R1+0xd8], R64 ;  /* 0x0000d84001007387 */ /* 0x0003e80000100800 */
[----:B------:R0:W-:Y:S04]  /*7da0*/  STL [R1+0xd4], R65 ;  /* 0x0000d44101007387 */ /* 0x0001e80000100800 */
[----:B-1----:R-:W2:Y:S04]  /*7db0*/  LDL.LU R64, [R1+0x38] ;  /* 0x0000380001407983 */ /* 0x002ea80000300800 */
[----:B0-----:R-:W3:Y:S01]  /*7dc0*/  LDL.LU R65, [R1+0x28] ;  /* 0x0000280001417983 */ /* 0x001ee20000300800 */
[----:B------:R-:W-:-:S03]  /*7dd0*/  PRMT R71, RZ, 0x7610, R71 ;  /* 0x00007610ff477816 */ /* 0x000fc60000000047 */
[----:B--2---:R-:W-:Y:S04]  /*7de0*/  STS.U8 [R72+UR9+0x1980], R64 ;  /* 0x0019804048007988 */ /* 0x004fe80008000009 */
[----:B---3--:R-:W-:Y:S04]  /*7df0*/  STS.U8 [R72+UR9+0x1d80], R65 ;  /* 0x001d804148007988 */ /* 0x008fe80008000009 */
[----:B------:R0:W-:Y:S02]  /*7e00*/  STS.U8 [R72+UR9+0x2180], R63 ;  /* 0x0021803f48007988 */ /* 0x0001e40008000009 */
[----:B0-----:R-:W-:-:S05]  /*7e10*/  VIADD R63, R80, 0xffffffd8 ;  /* 0xffffffd8503f7836 */ /* 0x001fca0000000000 */
[----:B------:R-:W-:Y:S01]  /*7e20*/  ISETP.GE.U32.AND P0, PT, R63, 0x7fffff59, PT ;  /* 0x7fffff593f00780c */ /* 0x000fe20003f06070 */
[----:B------:R-:W-:-:S05]  /*7e30*/  IMAD R63, R46, 0x27, RZ ;  /* 0x000000272e3f7824 */ /* 0x000fca00078e02ff */
[----:B------:R-:W-:-:S04]  /*7e40*/  IADD3 R64, P2, PT, R63, R2, RZ ;  /* 0x000000023f407210 */ /* 0x000fc80007f5e0ff */
[----:B------:R-:W-:Y:S02]  /*7e50*/  LEA.HI.X.SX32 R65, R63, R3, 0x1, P2 ;  /* 0x000000033f417211 */ /* 0x000fe400010f0eff */
[----:B------:R-:W2:Y:S04]  /*7e60*/  LDL.LU R63, [R1+0x20] ;  /* 0x00002000013f7983 */ /* 0x000ea80000300800 */
[----:B------:R-:W-:Y:S04]  /*7e70*/  STL [R1+0x118], R64 ;  /* 0x0001184001007387 */ /* 0x000fe80000100800 */
[----:B------:R0:W-:Y:S04]  /*7e80*/  STL [R1+0x114], R65 ;  /* 0x0001144101007387 */ /* 0x0001e80000100800 */
[----:B------:R1:W3:Y:S04]  /*7e90*/  @!P0 LDG.E.U8 R71, desc[UR20][R64.64] ;  /* 0x0000001440478981 */ /* 0x0002e8000c1e1100 */
[----:B0-----:R-:W2:Y:S01]  /*7ea0*/  LDL.LU R65, [R1+0x24] ;  /* 0x0000240001417983 */ /* 0x001ea20000300800 */
[----:B------:R-:W-:-:S02]  /*7eb0*/  PRMT R70, RZ, 0x7610, R70 ;  /* 0x00007610ff467816 */ /* 0x000fc40000000046 */
[----:B------:R-:W-:Y:S02]  /*7ec0*/  PRMT R69, RZ, 0x7610, R69 ;  /* 0x00007610ff457816 */ /* 0x000fe40000000045 */
[----:B------:R-:W-:Y:S02]  /*7ed0*/  PRMT R68, RZ, 0x7610, R68 ;  /* 0x00007610ff447816 */ /* 0x000fe40000000044 */
[----:B------:R-:W-:Y:S02]  /*7ee0*/  PRMT R67, RZ, 0x7610, R67 ;  /* 0x00007610ff437816 */ /* 0x000fe40000000043 */
[----:B------:R-:W-:Y:S01]  /*7ef0*/  PRMT R66, RZ, 0x7610, R66 ;  /* 0x00007610ff427816 */ /* 0x000fe20000000042 */
[----:B--2---:R-:W-:Y:S04]  /*7f00*/  STS.U8 [R72+UR9+0x2580], R65 ;  /* 0x0025804148007988 */ /* 0x004fe80008000009 */
[----:B------:R0:W-:Y:S02]  /*7f10*/  STS.U8 [R72+UR9+0x2980], R63 ;  /* 0x0029803f48007988 */ /* 0x0001e40008000009 */
[----:B0-----:R-:W-:-:S05]  /*7f20*/  VIADD R63, R80, 0xffffffd0 ;  /* 0xffffffd0503f7836 */ /* 0x001fca0000000000 */
[----:B------:R-:W-:Y:S01]  /*7f30*/  ISETP.GE.U32.AND P0, PT, R63, 0x7fffff51, PT ;  /* 0x7fffff513f00780c */ /* 0x000fe20003f06070 */
[----:B------:R-:W-:-:S05]  /*7f40*/  IMAD R63, R46, 0x2f, RZ ;  /* 0x0000002f2e3f7824 */ /* 0x000fca00078e02ff */
[----:B-1----:R-:W-:-:S04]  /*7f50*/  IADD3 R64, P2, PT, R63, R2, RZ ;  /* 0x000000023f407210 */ /* 0x002fc80007f5e0ff */
[----:B------:R-:W-:Y:S01]  /*7f60*/  LEA.HI.X.SX32 R65, R63, R3, 0x1, P2 ;  /* 0x000000033f417211 */ /* 0x000fe200010f0eff */
[----:B------:R-:W-:-:S04]  /*7f70*/  VIADD R63, R80, 0xffffffc8 ;  /* 0xffffffc8503f7836 */ /* 0x000fc80000000000 */
[----:B------:R0:W2:Y:S01]  /*7f80*/  @!P0 LDG.E.U8 R70, desc[UR20][R64.64] ;  /* 0x0000001440468981 */ /* 0x0000a2000c1e1100 */
[----:B------:R-:W-:Y:S01]  /*7f90*/  ISETP.GE.U32.AND P0, PT, R63, 0x7fffff49, PT ;  /* 0x7fffff493f00780c */ /* 0x000fe20003f06070 */
[----:B------:R-:W-:Y:S02]  /*7fa0*/  IMAD R63, R46, 0x37, RZ ;  /* 0x000000372e3f7824 */ /* 0x000fe400078e02ff */
[----:B------:R0:W-:Y:S04]  /*7fb0*/  STL [R1+0x158], R64 ;  /* 0x0001584001007387 */ /* 0x0001e80000100800 */
[----:B------:R1:W-:Y:S01]  /*7fc0*/  STL [R1+0x154], R65 ;  /* 0x0001544101007387 */ /* 0x0003e20000100800 */
[----:B0-----:R-:W-:-:S04]  /*7fd0*/  IADD3 R64, P2, PT, R63, R2, RZ ;  /* 0x000000023f407210 */ /* 0x001fc80007f5e0ff */
[----:B-1----:R-:W-:Y:S01]  /*7fe0*/  LEA.HI.X.SX32 R65, R63, R3, 0x1, P2 ;  /* 0x000000033f417211 */ /* 0x002fe200010f0eff */
[----:B------:R-:W-:-:S04]  /*7ff0*/  VIADD R63, R80, 0xffffffc0 ;  /* 0xffffffc0503f7836 */ /* 0x000fc80000000000 */
[----:B------:R0:W2:Y:S01]  /*8000*/  @!P0 LDG.E.U8 R69, desc[UR20][R64.64] ;  /* 0x0000001440458981 */ /* 0x0000a2000c1e1100 */
[----:B------:R-:W-:Y:S01]  /*8010*/  ISETP.GE.U32.AND P0, PT, R63, 0x7fffff41, PT ;  /* 0x7fffff413f00780c */ /* 0x000fe20003f06070 */
[----:B------:R-:W-:Y:S02]  /*8020*/  IMAD R63, R46, 0x3f, RZ ;  /* 0x0000003f2e3f7824 */ /* 0x000fe400078e02ff */
[----:B------:R0:W-:Y:S04]  /*8030*/  STL [R1+0x198], R64 ;  /* 0x0001984001007387 */ /* 0x0001e80000100800 */
[----:B------:R1:W-:Y:S01]  /*8040*/  STL [R1+0x194], R65 ;  /* 0x0001944101007387 */ /* 0x0003e20000100800 */
[----:B0-----:R-:W-:-:S03]  /*8050*/  IADD3 R64, P2, PT, R63, R2, RZ ;  /* 0x000000023f407210 */ /* 0x001fc60007f5e0ff */
[----:B------:R-:W-:Y:S01]  /*8060*/  STS.U8 [R72+UR9+0x2d80], R73 ;  /* 0x002d804948007988 */ /* 0x000fe20008000009 */
[----:B-1----:R-:W-:-:S03]  /*8070*/  LEA.HI.X.SX32 R65, R63, R3, 0x1, P2 ;  /* 0x000000033f417211 */ /* 0x002fc600010f0eff */
[----:B------:R0:W-:Y:S01]  /*8080*/  STS.U8 [R72+UR9+0x3180], R74 ;  /* 0x0031804a48007988 */ /* 0x0001e20008000009 */
[----:B------:R-:W-:-:S03]  /*8090*/  VIADD R63, R80, 0xffffffb8 ;  /* 0xffffffb8503f7836 */ /* 0x000fc60000000000 */
[----:B------:R-:W-:Y:S04]  /*80a0*/  STS.U8 [R72+UR9+0x3580], R75 ;  /* 0x0035804b48007988 */ /* 0x000fe80008000009 */
[----:B------:R1:W2:Y:S01]  /*80b0*/  @!P0 LDG.E.U8 R68, desc[UR20][R64.64] ;  /* 0x0000001440448981 */ /* 0x0002a2000c1e1100 */
[----:B0-----:R-:W-:-:S03]  /*80c0*/  LOP3.LUT R74, R39, 0x40, RZ, 0x3c, !PT ;  /* 0x00000040274a7812 */ /* 0x001fc600078e3cff */
[----:B----4-:R-:W-:Y:S01]  /*80d0*/  STS.U8 [R72+UR9+0x3980], R81 ;  /* 0x0039805148007988 */ /* 0x010fe20008000009 */
[----:B------:R-:W-:Y:S01]  /*80e0*/  ISETP.GE.U32.AND P0, PT, R63, 0x7fffff39, PT ;  /* 0x7fffff393f00780c */ /* 0x000fe20003f06070 */
[----:B------:R-:W-:Y:S02]  /*80f0*/  IMAD R63, R46, 0x47, RZ ;  /* 0x000000472e3f7824 */ /* 0x000fe400078e02ff */
[----:B------:R0:W-:Y:S04]  /*8100*/  STS.U8 [R72+UR9+0x3d80], R24 ;  /* 0x003d801848007988 */ /* 0x0001e80008000009 */
[----:B------:R4:W-:Y:S04]  /*8110*/  STS.U8 [R74+UR9+0x200], R25 ;  /* 0x000200194a007988 */ /* 0x0009e80008000009 */
[----:B------:R1:W-:Y:S04]  /*8120*/  STS.U8 [R74+UR9+0x600], R22 ;  /* 0x000600164a007988 */ /* 0x0003e80008000009 */
[----:B0-----:R-:W5:Y:S04]  /*8130*/  LDL.LU R24, [R1+0x5b8] ;  /* 0x0005b80001187983 */ /* 0x001f680000300800 */
[----:B----4-:R-:W5:Y:S04]  /*8140*/  LDL.LU R25, [R1+0x5b4] ;  /* 0x0005b40001197983 */ /* 0x010f680000300800 */
[----:B-1----:R-:W5:Y:S04]  /*8150*/  LDL.LU R22, [R1+0x5b0] ;  /* 0x0005b00001167983 */ /* 0x002f680000300800 */
[----:B------:R0:W-:Y:S04]  /*8160*/  STS.U8 [R74+UR9+0xa00], R23 ;  /* 0x000a00174a007988 */ /* 0x0001e80008000009 */
[----:B0-----:R-:W5:Y:S04]  /*8170*/  LDL.LU R23, [R1+0x5ac] ;  /* 0x0005ac0001177983 */ /* 0x001f680000300800 */
[----:B------:R0:W-:Y:S04]  /*8180*/  STL [R1+0x1f4], R64 ;  /* 0x0001f44001007387 */ /* 0x0001e80000100800 */
[----:B------:R1:W-:Y:S01]  /*8190*/  STL [R1+0x1f0], R65 ;  /* 0x0001f04101007387 */ /* 0x0003e20000100800 */
[----:B0-----:R-:W-:-:S04]  /*81a0*/  IADD3 R64, P2, PT, R63, R2, RZ ;  /* 0x000000023f407210 */ /* 0x001fc80007f5e0ff */
[----:B-1----:R-:W-:Y:S01]  /*81b0*/  LEA.HI.X.SX32 R65, R63, R3, 0x1, P2 ;  /* 0x000000033f417211 */ /* 0x002fe200010f0eff */
[----:B------:R-:W-:Y:S01]  /*81c0*/  VIADD R63, R80, 0xffffffb0 ;  /* 0xffffffb0503f7836 */ /* 0x000fe20000000000 */
[----:B------:R0:W-:Y:S04]  /*81d0*/  STS.U8 [R74+UR9+0xe00], R20 ;  /* 0x000e00144a007988 */ /* 0x0001e80008000009 */
[----:B------:R1:W4:Y:S01]  /*81e0*/  @!P0 LDG.E.U8 R67, desc[UR20][R64.64] ;  /* 0x0000001440438981 */ /* 0x000322000c1e1100 */
[----:B------:R-:W-:Y:S01]  /*81f0*/  ISETP.GE.U32.AND P0, PT, R63, 0x7fffff31, PT ;  /* 0x7fffff313f00780c */ /* 0x000fe20003f06070 */
[----:B------:R-:W-:Y:S02]  /*8200*/  IMAD R63, R46, 0x4f, RZ ;  /* 0x0000004f2e3f7824 */ /* 0x000fe400078e02ff */
[----:B------:R1:W-:Y:S04]  /*8210*/  STS.U8 [R74+UR9+0x1200], R21 ;  /* 0x001200154a007988 */ /* 0x0003e80008000009 */
[----:B0-----:R-:W5:Y:S04]  /*8220*/  LDL.LU R20, [R1+0x5a8] ;  /* 0x0005a80001147983 */ /* 0x001f680000300800 */
[----:B-1----:R-:W5:Y:S04]  /*8230*/  LDL.LU R21, [R1+0x5a4] ;  /* 0x0005a40001157983 */ /* 0x002f680000300800 */
        /* <DEDUP_REMOVED lines=8> */
[----:B------:R-:W-:Y:S04]  /*82c0*/  STS.U8 [R74+UR9+0x1600], R124 ;  /* 0x0016007c4a007988 */ /* 0x000fe80008000009 */
[----:B------:R1:W-:Y:S01]  /*82d0*/  STS.U8 [R74+UR9+0x1a00], R18 ;  /* 0x001a00124a007988 */ /* 0x0003e20008000009 */
[----:B------:R-:W-:-:S03]  /*82e0*/  IADD3 R72, P2, PT, R63, R2, RZ ;  /* 0x000000023f487210 */ /* 0x000fc60007f5e0ff */
[----:B------:R0:W-:Y:S01]  /*82f0*/  STS.U8 [R74+UR9+0x1e00], R19 ;  /* 0x001e00134a007988 */ /* 0x0001e20008000009 */
[----:B------:R-:W-:-:S03]  /*8300*/  LEA.HI.X.SX32 R73, R63, R3, 0x1, P2 ;  /* 0x000000033f497211 */ /* 0x000fc600010f0eff */
[----:B-1----:R-:W5:Y:S04]  /*8310*/  LDL.LU R18, [R1+0x5a0] ;  /* 0x0005a00001127983 */ /* 0x002f680000300800 */
[----:B0-----:R-:W5:Y:S04]  /*8320*/  LDL.LU R19, [R1+0x59c] ;  /* 0x00059c0001137983 */ /* 0x001f680000300800 */
[----:B------:R-:W-:Y:S01]  /*8330*/  STL [R1+0x274], R64 ;  /* 0x0002744001007387 */ /* 0x000fe20000100800 */
[----:B------:R-:W-:-:S03]  /*8340*/  VIADD R63, R80, 0xffffffa0 ;  /* 0xffffffa0503f7836 */ /* 0x000fc60000000000 */
[----:B------:R0:W-:Y:S02]  /*8350*/  STL [R1+0x270], R65 ;  /* 0x0002704101007387 */ /* 0x0001e40000100800 */
[----:B0-----:R-:W-:-:S06]  /*8360*/  PRMT R65, RZ, 0x7610, R65 ;  /* 0x00007610ff417816 */ /* 0x001fcc0000000041 */
[----:B------:R0:W2:Y:S01]  /*8370*/  @!P0 LDG.E.U8 R65, desc[UR20][R72.64] ;  /* 0x0000001448418981 */ /* 0x0000a2000c1e1100 */
[----:B------:R-:W-:Y:S01]  /*8380*/  ISETP.GE.U32.AND P0, PT, R63, 0x7fffff21, PT ;  /* 0x7fffff213f00780c */ /* 0x000fe20003f06070 */
[----:B------:R-:W-:Y:S02]  /*8390*/  IMAD R63, R46, 0x5f, RZ ;  /* 0x0000005f2e3f7824 */ /* 0x000fe400078e02ff */
[----:B------:R-:W-:Y:S03]  /*83a0*/  STS.U8 [R74+UR9+0x2200], R121 ;  /* 0x002200794a007988 */ /* 0x000fe60008000009 */
[C---:B------:R-:W-:Y:S01]  /*83b0*/  IADD3 R75, P2, PT, R63.reuse, R2, RZ ;  /* 0x000000023f4b7210 */ /* 0x040fe20007f5e0ff */
[----:B------:R1:W-:Y:S03]  /*83c0*/  STS.U8 [R74+UR9+0x2600], R16 ;  /* 0x002600104a007988 */ /* 0x0003e60008000009 */
[----:B------:R-:W-:Y:S01]  /*83d0*/  LEA.HI.X.SX32 R81, R63, R3, 0x1, P2 ;  /* 0x000000033f517211 */ /* 0x000fe200010f0eff */
[----:B------:R0:W-:Y:S01]  /*83e0*/  STS.U8 [R74+UR9+0x2a00], R17 ;  /* 0x002a00114a007988 */ /* 0x0001e20008000009 */
[----:B------:R-:W-:-:S03]  /*83f0*/  PRMT R64, RZ, 0x7610, R64 ;  /* 0x00007610ff407816 */ /* 0x000fc60000000040 */
[----:B-1----:R-:W5:Y:S04]  /*8400*/  LDL.LU R16, [R1+0x598] ;  /* 0x0005980001107983 */ /* 0x002f680000300800 */
[----:B0-----:R-:W5:Y:S01]  /*8410*/  LDL.LU R17, [R1+0x594] ;  /* 0x0005940001117983 */ /* 0x001f620000300800 */
[----:B------:R-:W-:-:S03]  /*8420*/  VIADD R63, R80, 0xffffff98 ;  /* 0xffffff98503f7836 */ /* 0x000fc60000000000 */
[----:B------:R0:W-:Y:S04]  /*8430*/  STL [R1+0x298], R72 ;  /* 0x0002984801007387 */ /* 0x0001e80000100800 */
[----:B------:R1:W-:Y:S01]  /*8440*/  STL [R1+0x294], R73 ;  /* 0x0002944901007387 */ /* 0x0003e20000100800 */
[----:B0-----:R-:W-:Y:S02]  /*8450*/  @!P0 IMAD.MOV.U32 R72, RZ, RZ, R75 ;  /* 0x000000ffff488224 */ /* 0x001fe400078e004b */
[----:B-1----:R-:W-:-:S05]  /*8460*/  @!P0 IMAD.MOV.U32 R73, RZ, RZ, R81 ;  /* 0x000000ffff498224 */ /* 0x002fca00078e0051 */
[----:B------:R0:W2:Y:S01]  /*8470*/  @!P0 LDG.E.U8 R64, desc[UR20][R72.64] ;  /* 0x0000001448408981 */ /* 0x0000a2000c1e1100 */
[----:B------:R-:W-:Y:S01]  /*8480*/  ISETP.GE.U32.AND P0, PT, R63, 0x7fffff19, PT ;  /* 0x7fffff193f00780c */ /* 0x000fe20003f06070 */
[----:B------:R-:W-:-:S05]  /*8490*/  IMAD R63, R46, 0x67, RZ ;  /* 0x000000672e3f7824 */ /* 0x000fca00078e02ff */
[----:B0-----:R-:W-:-:S04]  /*84a0*/  IADD3 R72, P2, PT, R63, R2, RZ ;  /* 0x000000023f487210 */ /* 0x001fc80007f5e0ff */
[----:B------:R-:W-:Y:S02]  /*84b0*/  LEA.HI.X.SX32 R73, R63, R3, 0x1, P2 ;  /* 0x000000033f497211 */ /* 0x000fe400010f0eff */
[----:B------:R-:W-:Y:S01]  /*84c0*/  PRMT R63, RZ, 0x7610, R63 ;  /* 0x00007610ff3f7816 */ /* 0x000fe2000000003f */
[----:B------:R-:W-:Y:S04]  /*84d0*/  STL [R1+0x2b0], R75 ;  /* 0x0002b04b01007387 */ /* 0x000fe80000100800 */
[----:B------:R-:W-:Y:S04]  /*84e0*/  STL [R1+0x2ac], R81 ;  /* 0x0002ac5101007387 */ /* 0x000fe80000100800 */
[----:B------:R0:W-:Y:S04]  /*84f0*/  STL [R1+0x2c8], R72 ;  /* 0x0002c84801007387 */ /* 0x0001e80000100800 */
[----:B------:R0:W4:Y:S04]  /*8500*/  @!P0 LDG.E.U8 R63, desc[UR20][R72.64] ;  /* 0x00000014483f8981 */ /* 0x000128000c1e1100 */
[----:B------:R1:W-:Y:S01]  /*8510*/  STS.U8 [R74+UR9+0x2e00], R117 ;  /* 0x002e00754a007988 */ /* 0x0003e20008000009 */
[----:B0-----:R-:W-:-:S03]  /*8520*/  VIADD R72, R80, 0xffffff90 ;  /* 0xffffff9050487836 */ /* 0x001fc60000000000 */
[----:B------:R-:W-:Y:S02]  /*8530*/  STS.U8 [R74+UR9+0x3200], R125 ;  /* 0x0032007d4a007988 */ /* 0x000fe40008000009 */
[----:B------:R-:W-:Y:S01]  /*8540*/  ISETP.GE.U32.AND P0, PT, R72, 0x7fffff11, PT ;  /* 0x7fffff114800780c */ /* 0x000fe20003f06070 */
[----:B------:R-:W-:Y:S01]  /*8550*/  IMAD R72, R46, 0x6f, RZ ;  /* 0x0000006f2e487824 */ /* 0x000fe200078e02ff */
[----:B------:R-:W-:Y:S01]  /*8560*/  STS.U8 [R74+UR9+0x3600], R120 ;  /* 0x003600784a007988 */ /* 0x000fe20008000009 */
[----:B-1----:R-:W-:-:S03]  /*8570*/  LOP3.LUT R117, R39, 0x50, RZ, 0x3c, !PT ;  /* 0x0000005027757812 */ /* 0x002fc600078e3cff */
[----:B------:R-:W-:Y:S04]  /*8580*/  STS.U8 [R74+UR9+0x3a00], R119 ;  /* 0x003a00774a007988 */ /* 0x000fe80008000009 */
[----:B------:R0:W-:Y:S04]  /*8590*/  STS.U8 [R74+UR9+0x3e00], R123 ;  /* 0x003e007b4a007988 */ /* 0x0001e80008000009 */
[----:B------:R-:W-:Y:S01]  /*85a0*/  STS.U8 [R117+UR9+0x280], R122 ;  /* 0x0002807a75007988 */ /* 0x000fe20008000009 */
[----:B0-----:R-:W-:-:S03]  /*85b0*/  IADD3 R74, P2, PT, R72, R2, RZ ;  /* 0x00000002484a7210 */ /* 0x001fc60007f5e0ff */
[----:B------:R-:W-:Y:S01]  /*85c0*/  STS.U8 [R117+UR9+0x680], R116 ;  /* 0x0006807475007988 */ /* 0x000fe20008000009 */
[----:B------:R-:W-:-:S03]  /*85d0*/  LEA.HI.X.SX32 R75, R72, R3, 0x1, P2 ;  /* 0x00000003484b7211 */ /* 0x000fc600010f0eff */
[----:B------:R-:W-:Y:S04]  /*85e0*/  STS.U8 [R117+UR9+0xa80], R115 ;  /* 0x000a807375007988 */ /* 0x000fe80008000009 */
[----:B------:R-:W-:Y:S04]  /*85f0*/  STS.U8 [R117+UR9+0xe80], R118 ;  /* 0x000e807675007988 */ /* 0x000fe80008000009 */
[----:B------:R-:W-:Y:S04]  /*8600*/  STL [R1+0x2c4], R73 ;  /* 0x0002c44901007387 */ /* 0x000fe80000100800 */
[----:B------:R-:W-:Y:S04]  /*8610*/  STS.U8 [R117+UR9+0x1280], R113 ;  /* 0x0012807175007988 */ /* 0x000fe80008000009 */
[----:B------:R-:W-:Y:S04]  /*8620*/  STS.U8 [R117+UR9+0x1680], R112 ;  /* 0x0016807075007988 */ /* 0x000fe80008000009 */
[----:B------:R-:W-:Y:S04]  /*8630*/  STL [R1+0x2e0], R74 ;  /* 0x0002e04a01007387 */ /* 0x000fe80000100800 */
[----:B------:R-:W-:Y:S04]  /*8640*/  STL [R1+0x2dc], R75 ;  /* 0x0002dc4b01007387 */ /* 0x000fe80000100800 */
[----:B------:R0:W-:Y:S04]  /*8650*/  STS.U8 [R117+UR9+0x1a80], R47 ;  /* 0x001a802f75007988 */ /* 0x0001e80008000009 */
[----:B0-----:R-:W4:Y:S01]  /*8660*/  LDL.LU R47, [R1+0x590] ;  /* 0x00059000012f7983 */ /* 0x001f220000300800 */
[----:B------:R-:W-:Y:S01]  /*8670*/  PRMT R73, RZ, 0x7610, R73 ;  /* 0x00007610ff497816 */ /* 0x000fe20000000049 */
[----:B------:R-:W-:-:S05]  /*8680*/  VIADD R72, R80, 0xffffff88 ;  /* 0xffffff8850487836 */ /* 0x000fca0000000000 */
[----:B------:R0:W4:Y:S01]  /*8690*/  @!P0 LDG.E.U8 R73, desc[UR20][R74.64] ;  /* 0x000000144a498981 */ /* 0x000122000c1e1100 */
[----:B------:R-:W-:Y:S01]  /*86a0*/  ISETP.GE.U32.AND P0, PT, R72, 0x7fffff09, PT ;  /* 0x7fffff094800780c */ /* 0x000fe20003f06070 */
[----:B------:R-:W-:-:S05]  /*86b0*/  IMAD R72, R46, 0x77, RZ ;  /* 0x000000772e487824 */ /* 0x000fca00078e02ff */
[----:B0-----:R-:W-:-:S04]  /*86c0*/  IADD3 R74, P2, PT, R72, R2, RZ ;  /* 0x00000002484a7210 */ /* 0x001fc80007f5e0ff */
[----:B------:R-:W-:Y:S02]  /*86d0*/  LEA.HI.X.SX32 R75, R72, R3, 0x1, P2 ;  /* 0x00000003484b7211 */ /* 0x000fe400010f0eff */
[----:B------:R-:W-:Y:S01]  /*86e0*/  PRMT R72, RZ, 0x7610, R72 ;  /* 0x00007610ff487816 */ /* 0x000fe20000000048 */
[----:B------:R0:W-:Y:S05]  /*86f0*/  STL [R1+0x2f8], R74 ;  /* 0x0002f84a01007387 */ /* 0x0001ea0000100800 */
[----:B------:R0:W4:Y:S02]  /*8700*/  @!P0 LDG.E.U8 R72, desc[UR20][R74.64] ;  /* 0x000000144a488981 */ /* 0x000124000c1e1100 */
[----:B0-----:R-:W-:-:S05]  /*8710*/  VIADD R74, R80, 0xffffff80 ;  /* 0xffffff80504a7836 */ /* 0x001fca0000000000 */
[----:B------:R-:W-:Y:S01]  /*8720*/  ISETP.GE.U32.AND P0, PT, R74, 0x7fffff01, PT ;  /* 0x7fffff014a00780c */ /* 0x000fe20003f06070 */
[----:B------:R-:W-:Y:S01]  /*8730*/  IMAD R74, R46, 0x7f, RZ ;  /* 0x0000007f2e4a7824 */ /* 0x000fe200078e02ff */
[----:B------:R0:W-:Y:S01]  /*8740*/  STL [R1+0x2f4], R75 ;  /* 0x0002f44b01007387 */ /* 0x0001e20000100800 */
[----:B------:R-:W1:Y:S03]  /*8750*/  S2R R124, SR_TID.X ;  /* 0x00000000007c7919 */ /* 0x000e660000002100 */
[C---:B0-----:R-:W-:Y:S01]  /*8760*/  IADD3 R75, P2, PT, R74.reuse, R2, RZ ;  /* 0x000000024a4b7210 */ /* 0x041fe20007f5e0ff */
[----:B------:R-:W-:Y:S03]  /*8770*/  STS.U8 [R117+UR9+0x1e80], R101 ;  /* 0x001e806575007988 */ /* 0x000fe60008000009 */
[----:B------:R-:W-:Y:S01]  /*8780*/  LEA.HI.X.SX32 R80, R74, R3, 0x1, P2 ;  /* 0x000000034a507211 */ /* 0x000fe200010f0eff */
[----:B------:R-:W-:Y:S04]  /*8790*/  STS.U8 [R117+UR9+0x2280], R98 ;  /* 0x0022806275007988 */ /* 0x000fe80008000009 */
[----:B------:R-:W-:Y:S01]  /*87a0*/  STL [R1+0x310], R75 ;  /* 0x0003104b01007387 */ /* 0x000fe20000100800 */
[----:B------:R-:W-:-:S03]  /*87b0*/  @!P0 IMAD.MOV.U32 R81, RZ, RZ, R80 ;  /* 0x000000ffff518224 */ /* 0x000fc600078e0050 */
[----:B------:R-:W-:Y:S04]  /*87c0*/  STS.U8 [R117+UR9+0x2680], R96 ;  /* 0x0026806075007988 */ /* 0x000fe80008000009 */
[----:B------:R0:W-:Y:S04]  /*87d0*/  STL [R1+0x30c], R80 ;  /* 0x00030c5001007387 */ /* 0x0001e80000100800 */
[----:B------:R-:W-:Y:S04]  /*87e0*/  STS.U8 [R117+UR9+0x2a80], R94 ;  /* 0x002a805e75007988 */ /* 0x000fe80008000009 */
[----:B------:R-:W-:Y:S01]  /*87f0*/  STS.U8 [R117+UR9+0x2e80], R91 ;  /* 0x002e805b75007988 */ /* 0x000fe20008000009 */
[----:B0-----:R-:W-:Y:S01]  /*8800*/  @!P0 IMAD.MOV.U32 R80, RZ, RZ, R75 ;  /* 0x000000ffff508224 */ /* 0x001fe200078e004b */
[----:B------:R-:W-:-:S02]  /*8810*/  LOP3.LUT R75, R39, 0x60, RZ, 0x3c, !PT ;  /* 0x00000060274b7812 */ /* 0x000fc400078e3cff */
[----:B------:R-:W-:Y:S04]  /*8820*/  STS.U8 [R117+UR9+0x3280], R90 ;  /* 0x0032805a75007988 */ /* 0x000fe80008000009 */
        /* <DEDUP_REMOVED lines=16> */
[----:B------:R0:W-:Y:S01]  /*8930*/  STS.U8 [R75+UR9+0x3700], R48 ;  /* 0x003700304b007988 */ /* 0x0001e20008000009 */
[----:B-1----:R-:W-:-:S03]  /*8940*/  LOP3.LUT R124, R124, 0x7f, RZ, 0xc0, !PT ;  /* 0x0000007f7c7c7812 */ /* 0x002fc600078ec0ff */
[----:B------:R-:W-:Y:S01]  /*8950*/  STS.U8 [R75+UR9+0x3b00], R45 ;  /* 0x003b002d4b007988 */ /* 0x000fe20008000009 */
[----:B0-----:R-:W-:-:S03]  /*8960*/  LOP3.LUT R48, R39, 0x70, RZ, 0x3c, !PT ;  /* 0x0000007027307812 */ /* 0x001fc600078e3cff */
[----:B------:R-:W-:Y:S01]  /*8970*/  STS.U8 [R75+UR9+0x3f00], R44 ;  /* 0x003f002c4b007988 */ /* 0x000fe20008000009 */
[----:B------:R-:W-:-:S03]  /*8980*/  PRMT R74, RZ, 0x7610, R74 ;  /* 0x00007610ff4a7816 */ /* 0x000fc6000000004a */
[----:B------:R-:W-:Y:S04]  /*8990*/  STS.U8 [R48+UR9+0x380], R61 ;  /* 0x0003803d30007988 */ /* 0x000fe80008000009 */
[----:B------:R-:W-:Y:S04]  /*89a0*/  STS.U8 [R48+UR9+0x780], R60 ;  /* 0x0007803c30007988 */ /* 0x000fe80008000009 */
[----:B------:R-:W-:Y:S04]  /*89b0*/  STS.U8 [R48+UR9+0xb80], R59 ;  /* 0x000b803b30007988 */ /* 0x000fe80008000009 */
[----:B------:R-:W-:Y:S04]  /*89c0*/  STS.U8 [R48+UR9+0xf80], R62 ;  /* 0x000f803e30007988 */ /* 0x000fe80008000009 */
[----:B---3--:R-:W-:Y:S04]  /*89d0*/  STS.U8 [R48+UR9+0x1380], R71 ;  /* 0x0013804730007988 */ /* 0x008fe80008000009 */
[----:B--2---:R-:W-:Y:S04]  /*89e0*/  STS.U8 [R48+UR9+0x1780], R70 ;  /* 0x0017804630007988 */ /* 0x004fe80008000009 */
[----:B------:R-:W-:Y:S04]  /*89f0*/  STS.U8 [R48+UR9+0x1b80], R69 ;  /* 0x001b804530007988 */ /* 0x000fe80008000009 */
[----:B------:R0:W2:Y:S04]  /*8a00*/  @!P0 LDG.E.U8 R74, desc[UR20][R80.64] ;  /* 0x00000014504a8981 */ /* 0x0000a8000c1e1100 */
[----:B------:R-:W-:Y:S04]  /*8a10*/  STS.U8 [R48+UR9+0x1f80], R68 ;  /* 0x001f804430007988 */ /* 0x000fe80008000009 */
[----:B----4-:R-:W-:Y:S04]  /*8a20*/  STS.U8 [R48+UR9+0x2380], R67 ;  /* 0x0023804330007988 */ /* 0x010fe80008000009 */
[----:B------:R-:W-:Y:S04]  /*8a30*/  STS.U8 [R48+UR9+0x2780], R66 ;  /* 0x0027804230007988 */ /* 0x000fe80008000009 */
[----:B------:R-:W-:Y:S01]  /*8a40*/  STS.U8 [R48+UR9+0x2b80], R65 ;  /* 0x002b804130007988 */ /* 0x000fe20008000009 */
[----:B------:R-:W-:-:S03]  /*8a50*/  IMAD R54, R9, UR4, RZ ;  /* 0x0000000409367c24 */ /* 0x000fc6000f8e02ff */
[----:B------:R-:W-:Y:S01]  /*8a60*/  STS.U8 [R48+UR9+0x2f80], R64 ;  /* 0x002f804030007988 */ /* 0x000fe20008000009 */
[----:B------:R-:W-:-:S03]  /*8a70*/  IMAD R49, R15, UR4, RZ ;  /* 0x000000040f317c24 */ /* 0x000fc6000f8e02ff */
[----:B------:R1:W-:Y:S01]  /*8a80*/  STS.U8 [R48+UR9+0x3380], R63 ;  /* 0x0033803f30007988 */ /* 0x0003e20008000009 */
[----:B------:R-:W-:Y:S02]  /*8a90*/  IMAD R58, R111, UR4, RZ ;  /* 0x000000046f3a7c24 */ /* 0x000fe4000f8e02ff */
[----:B-1----:R-:W-:Y:S02]  /*8aa0*/  IMAD R48, R14, UR4, RZ ;  /* 0x000000040e307c24 */ /* 0x002fe4000f8e02ff */
[----:B------:R-:W-:Y:S01]  /*8ab0*/  IMAD R56, R7, UR4, RZ ;  /* 0x0000000407387c24 */ /* 0x000fe2000f8e02ff */
[----:B------:R-:W5:Y:S01]  /*8ac0*/  LDL.LU R14, [R1+0x58c] ;  /* 0x00058c00010e7983 */ /* 0x000f620000300800 */
[----:B------:R-:W-:Y:S02]  /*8ad0*/  IMAD R55, R8, UR4, RZ ;  /* 0x0000000408377c24 */ /* 0x000fe4000f8e02ff */
[----:B------:R-:W-:Y:S02]  /*8ae0*/  IMAD R60, R109, UR4, RZ ;  /* 0x000000046d3c7c24 */ /* 0x000fe4000f8e02ff */
[----:B------:R-:W-:-:S02]  /*8af0*/  IMAD R57, R6, UR4, RZ ;  /* 0x0000000406397c24 */ /* 0x000fc4000f8e02ff */
[----:B------:R-:W-:Y:S02]  /*8b00*/  IMAD R63, R106, UR7, RZ ;  /* 0x000000076a3f7c24 */ /* 0x000fe4000f8e02ff */
[----:B------:R-:W-:Y:S02]  /*8b10*/  IMAD R50, R13, UR4, RZ ;  /* 0x000000040d327c24 */ /* 0x000fe4000f8e02ff */
[----:B------:R-:W-:Y:S02]  /*8b20*/  IMAD R68, R99, UR17, RZ ;  /* 0x0000001163447c24 */ /* 0x000fe4000f8e02ff */
[----:B------:R-:W-:Y:S02]  /*8b30*/  IMAD R52, R11, UR4, RZ ;  /* 0x000000040b347c24 */ /* 0x000fe4000f8e02ff */
[----:B------:R-:W-:Y:S02]  /*8b40*/  IMAD R53, R10, UR4, RZ ;  /* 0x000000040a357c24 */ /* 0x000fe4000f8e02ff */
[----:B------:R-:W-:-:S02]  /*8b50*/  IMAD R59, R110, UR4, RZ ;  /* 0x000000046e3b7c24 */ /* 0x000fc4000f8e02ff */
[----:B------:R-:W-:Y:S02]  /*8b60*/  IMAD R70, R93, UR23, RZ ;  /* 0x000000175d467c24 */ /* 0x000fe4000f8e02ff */
[----:B0-----:R-:W-:Y:S02]  /*8b70*/  IMAD R80, R5, UR28, RZ ;  /* 0x0000001c05507c24 */ /* 0x001fe4000f8e02ff */
[----:B------:R-:W-:Y:S02]  /*8b80*/  IMAD R61, R108, UR5, RZ ;  /* 0x000000056c3d7c24 */ /* 0x000fe4000f8e02ff */
[----:B------:R-:W-:Y:S02]  /*8b90*/  IMAD R69, R95, UR22, RZ ;  /* 0x000000165f457c24 */ /* 0x000fe4000f8e02ff */
[----:B------:R-:W-:Y:S02]  /*8ba0*/  IMAD R62, R107, UR6, RZ ;  /* 0x000000066b3e7c24 */ /* 0x000fe4000f8e02ff */
[----:B------:R-:W-:-:S05]  /*8bb0*/  IMAD R44, R124, R47, RZ ;  /* 0x0000002f7c2c7224 */ /* 0x000fca00078e02ff */
[----:B------:R-:W-:Y:S01]  /*8bc0*/  IADD3 R45, P0, PT, R44, UR18, RZ ;  /* 0x000000122c2d7c10 */ /* 0x000fe2000ff1e0ff */
[----:B------:R-:W-:Y:S01]  /*8bd0*/  IMAD R81, R4, UR29, RZ ;  /* 0x0000001d04517c24 */ /* 0x000fe2000f8e02ff */
[----:B------:R-:W0:Y:S02]  /*8be0*/  LDCU UR18, c[0x0][0x3b0] ;  /* 0x00007600ff1277ac */ /* 0x000e240008000800 */
[----:B------:R-:W-:Y:S01]  /*8bf0*/  LEA.HI.X.SX32 R44, R44, UR19, 0x1, P0 ;  /* 0x000000132c2c7c11 */ /* 0x000fe200080f0eff */
[----:B------:R-:W1:Y:S01]  /*8c00*/  LDCU UR19, c[0x0][0x3b0] ;  /* 0x00007600ff1377ac */ /* 0x000e620008000800 */
[-C--:B------:R-:W-:Y:S02]  /*8c10*/  IADD3 R15, P0, PT, R48, R45.reuse, RZ ;  /* 0x0000002d300f7210 */ /* 0x080fe40007f1e0ff */
[----:B------:R-:W-:Y:S02]  /*8c20*/  IADD3 R116, P2, PT, R54, R45, RZ ;  /* 0x0000002d36747210 */ /* 0x000fe40007f5e0ff */
[----:B------:R-:W-:-:S02]  /*8c30*/  LEA.HI.X.SX32 R48, R48, R44, 0x1, P0 ;  /* 0x0000002c30307211 */ /* 0x000fc400000f0eff */
[CC--:B------:R-:W-:Y:S02]  /*8c40*/  IADD3 R7, P0, PT, R49.reuse, R45.reuse, RZ ;  /* 0x0000002d31077210 */ /* 0x0c0fe40007f1e0ff */
[-C--:B------:R-:W-:Y:S02]  /*8c50*/  LEA.HI.X.SX32 R117, R54, R44.reuse, 0x1, P2 ;  /* 0x0000002c36757211 */ /* 0x080fe400010f0eff */
[CC--:B------:R-:W-:Y:S02]  /*8c60*/  IADD3 R113, P2, PT, R58.reuse, R45.reuse, RZ ;  /* 0x0000002d3a717210 */ /* 0x0c0fe40007f5e0ff */
[-C--:B------:R-:W-:Y:S02]  /*8c70*/  LEA.HI.X.SX32 R6, R49, R44.reuse, 0x1, P0 ;  /* 0x0000002c31067211 */ /* 0x080fe400000f0eff */
[----:B------:R-:W-:Y:S02]  /*8c80*/  IADD3 R98, P0, PT, R55, R45, RZ ;  /* 0x0000002d37627210 */ /* 0x000fe40007f1e0ff */
[----:B------:R-:W-:-:S02]  /*8c90*/  LEA.HI.X.SX32 R115, R58, R44, 0x1, P2 ;  /* 0x0000002c3a737211 */ /* 0x000fc400010f0eff */
[-C--:B------:R-:W-:Y:S01]  /*8ca0*/  IADD3 R8, P2, PT, R60, R45.reuse, RZ ;  /* 0x0000002d3c087210 */ /* 0x080fe20007f5e0ff */
[----:B-1----:R-:W-:Y:S01]  /*8cb0*/  IMAD R79, R82, UR19, RZ ;  /* 0x00000013524f7c24 */ /* 0x002fe2000f8e02ff */
[-C--:B------:R-:W-:Y:S01]  /*8cc0*/  LEA.HI.X.SX32 R99, R55, R44.reuse, 0x1, P0 ;  /* 0x0000002c37637211 */ /* 0x080fe200000f0eff */
[----:B------:R-:W-:Y:S01]  /*8cd0*/  IMAD R82, R0, UR30, RZ ;  /* 0x0000001e00527c24 */ /* 0x000fe2000f8e02ff */
[-C--:B------:R-:W-:Y:S02]  /*8ce0*/  IADD3 R0, P0, PT, R57, R45.reuse, RZ ;  /* 0x0000002d39007210 */ /* 0x080fe40007f1e0ff */
[----:B------:R-:W-:Y:S02]  /*8cf0*/  LEA.HI.X.SX32 R11, R60, R44, 0x1, P2 ;  /* 0x0000002c3c0b7211 */ /* 0x000fe400010f0eff */
[-C--:B------:R-:W-:Y:S01]  /*8d00*/  IADD3 R93, P2, PT, R63, R45.reuse, RZ ;  /* 0x0000002d3f5d7210 */ /* 0x080fe20007f5e0ff */
[----:B------:R-:W1:Y:S01]  /*8d10*/  S2R R49, SR_TID.X ;  /* 0x0000000000317919 */ /* 0x000e620000002100 */
[----:B------:R-:W-:-:S02]  /*8d20*/  IADD3 R118, P6, PT, R50, R45, RZ ;  /* 0x0000002d32767210 */ /* 0x000fc40007fde0ff */
[-C--:B------:R-:W-:Y:S02]  /*8d30*/  IADD3 R5, P3, PT, R53, R45.reuse, RZ ;  /* 0x0000002d35057210 */ /* 0x080fe40007f7e0ff */
[-C--:B------:R-:W-:Y:S02]  /*8d40*/  LEA.HI.X.SX32 R57, R57, R44.reuse, 0x1, P0 ;  /* 0x0000002c39397211 */ /* 0x080fe400000f0eff */
[-C--:B------:R-:W-:Y:S02]  /*8d50*/  IADD3 R95, P0, PT, R59, R45.reuse, RZ ;  /* 0x0000002d3b5f7210 */ /* 0x080fe40007f1e0ff */
[-C--:B------:R-:W-:Y:S02]  /*8d60*/  LEA.HI.X.SX32 R94, R63, R44.reuse, 0x1, P2 ;  /* 0x0000002c3f5e7211 */ /* 0x080fe400010f0eff */
[----:B------:R-:W3:Y:S01]  /*8d70*/  LDC R63, c[0x0][0x3a0] ;  /* 0x0000e800ff3f7b82 */ /* 0x000ee20000000800 */
[----:B------:R-:W-:Y:S01]  /*8d80*/  LEA.HI.X.SX32 R119, R50, R44, 0x1, P6 ;  /* 0x0000002c32777211 */ /* 0x000fe200030f0eff */
[----:B------:R-:W-:Y:S01]  /*8d90*/  IMAD R64, R105, UR12, RZ ;  /* 0x0000000c69407c24 */ /* 0x000fe2000f8e02ff */
[----:B------:R-:W-:-:S02]  /*8da0*/  IADD3 R10, P6, PT, R56, R45, RZ ;  /* 0x0000002d380a7210 */ /* 0x000fc40007fde0ff */
[-C--:B------:R-:W-:Y:S01]  /*8db0*/  LEA.HI.X.SX32 R4, R53, R44.reuse, 0x1, P3 ;  /* 0x0000002c35047211 */ /* 0x080fe200018f0eff */
[----:B------:R-:W-:Y:S01]  /*8dc0*/  IMAD R65, R103, UR14, RZ ;  /* 0x0000000e67417c24 */ /* 0x000fe2000f8e02ff */
[-C--:B------:R-:W-:Y:S02]  /*8dd0*/  IADD3 R55, P3, PT, R61, R45.reuse, RZ ;  /* 0x0000002d3d377210 */ /* 0x080fe40007f7e0ff */
[-C--:B------:R-:W-:Y:S02]  /*8de0*/  LEA.HI.X.SX32 R96, R59, R44.reuse, 0x1, P0 ;  /* 0x0000002c3b607211 */ /* 0x080fe400000f0eff */
[-C--:B------:R-:W-:Y:S02]  /*8df0*/  IADD3 R111, P0, PT, R62, R45.reuse, RZ ;  /* 0x0000002d3e6f7210 */ /* 0x080fe40007f1e0ff */
[-C--:B------:R-:W-:Y:S01]  /*8e00*/  LEA.HI.X.SX32 R13, R56, R44.reuse, 0x1, P6 ;  /* 0x0000002c380d7211 */ /* 0x080fe200030f0eff */
[----:B------:R-:W-:Y:S01]  /*8e10*/  IMAD R66, R102, UR15, RZ ;  /* 0x0000000f66427c24 */ /* 0x000fe2000f8e02ff */
[----:B------:R-:W-:Y:S01]  /*8e20*/  LEA.HI.X.SX32 R56, R61, R44, 0x1, P3 ;  /* 0x0000002c3d387211 */ /* 0x000fe200018f0eff */
[----:B------:R-:W-:Y:S01]  /*8e30*/  IMAD R67, R100, UR16, RZ ;  /* 0x0000001064437c24 */ /* 0x000fe2000f8e02ff */
[----:B------:R-:W-:-:S02]  /*8e40*/  IADD3 R9, P3, PT, R64, R45, RZ ;  /* 0x0000002d40097210 */ /* 0x000fc40007f7e0ff */
[-C--:B------:R-:W-:Y:S02]  /*8e50*/  LEA.HI.X.SX32 R112, R62, R44.reuse, 0x1, P0 ;  /* 0x0000002c3e707211 */ /* 0x080fe400000f0eff */
[-C--:B------:R-:W-:Y:S02]  /*8e60*/  IADD3 R53, P0, PT, R65, R45.reuse, RZ ;  /* 0x0000002d41357210 */ /* 0x080fe40007f1e0ff */
[-C--:B------:R-:W-:Y:S01]  /*8e70*/  LEA.HI.X.SX32 R64, R64, R44.reuse, 0x1, P3 ;  /* 0x0000002c40407211 */ /* 0x080fe200018f0eff */
[----:B------:R-:W-:Y:S01]  /*8e80*/  IMAD R71, R92, UR24, RZ ;  /* 0x000000185c477c24 */ /* 0x000fe2000f8e02ff */
[-C--:B------:R-:W-:Y:S02]  /*8e90*/  IADD3 R109, P2, PT, R66, R45.reuse, RZ ;  /* 0x0000002d426d7210 */ /* 0x080fe40007f5e0ff */
[----:B------:R-:W-:Y:S02]  /*8ea0*/  IADD3 R91, P3, PT, R67, R45, RZ ;  /* 0x0000002d435b7210 */ /* 0x000fe40007f7e0ff */
[----:B------:R-:W-:-:S02]  /*8eb0*/  LEA.HI.X.SX32 R54, R65, R44, 0x1, P0 ;  /* 0x0000002c41367211 */ /* 0x000fc400000f0eff */
[-C--:B------:R-:W-:Y:S01]  /*8ec0*/  IADD3 R61, P0, PT, R68, R45.reuse, RZ ;  /* 0x0000002d443d7210 */ /* 0x080fe20007f1e0ff */
[----:B------:R-:W-:Y:S01]  /*8ed0*/  IMAD R51, R12, UR4, RZ ;  /* 0x000000040c337c24 */ /* 0x000fe2000f8e02ff */
[-C--:B------:R-:W-:Y:S01]  /*8ee0*/  LEA.HI.X.SX32 R110, R66, R44.reuse, 0x1, P2 ;  /* 0x0000002c426e7211 */ /* 0x080fe200010f0eff */
[----:B------:R-:W-:Y:S01]  /*8ef0*/  IMAD R75, R85, UR25, RZ ;  /* 0x00000019554b7c24 */ /* 0x000fe2000f8e02ff */
[-C--:B------:R-:W-:Y:S01]  /*8f00*/  LEA.HI.X.SX32 R92, R67, R44.reuse, 0x1, P3 ;  /* 0x0000002c435c7211 */ /* 0x080fe200018f0eff */
[----:B------:R-:W-:Y:S01]  /*8f10*/  IMAD R76, R84, UR26, RZ ;  /* 0x0000001a544c7c24 */ /* 0x000fe2000f8e02ff */
[-C--:B------:R-:W-:Y:S01]  /*8f20*/  IADD3 R124, P2, PT, R69, R45.reuse, RZ ;  /* 0x0000002d457c7210 */ /* 0x080fe20007f5e0ff */
[----:B------:R-:W-:Y:S01]  /*8f30*/  IMAD R77, R77, UR27, RZ ;  /* 0x0000001b4d4d7c24 */ /* 0x000fe2000f8e02ff */
[----:B------:R-:W-:Y:S02]  /*8f40*/  IADD3 R107, P3, PT, R70, R45, RZ ;  /* 0x0000002d466b7210 */ /* 0x000fe40007f7e0ff */
[----:B------:R-:W-:-:S02]  /*8f50*/  LEA.HI.X.SX32 R62, R68, R44, 0x1, P0 ;  /* 0x0000002c443e7211 */ /* 0x000fc400000f0eff */
[-C--:B------:R-:W-:Y:S01]  /*8f60*/  IADD3 R88, P0, PT, R71, R45.reuse, RZ ;  /* 0x0000002d47587210 */ /* 0x080fe20007f1e0ff */
[----:B0-----:R-:W-:Y:S01]  /*8f70*/  IMAD R78, R78, UR18, RZ ;  /* 0x000000124e4e7c24 */ /* 0x001fe2000f8e02ff */
[-C--:B------:R-:W-:Y:S02]  /*8f80*/  LEA.HI.X.SX32 R125, R69, R44.reuse, 0x1, P2 ;  /* 0x0000002c457d7211 */ /* 0x080fe400010f0eff */
[----:B------:R-:W-:Y:S01]  /*8f90*/  LEA.HI.X.SX32 R108, R70, R44, 0x1, P3 ;  /* 0x0000002c466c7211 */ /* 0x000fe200018f0eff */
[----:B---3--:R-:W-:Y:S01]  /*8fa0*/  VIADD R83, R63, 0x7f ;  /* 0x0000007f3f537836 */ /* 0x008fe20000000000 */
[-C--:B------:R-:W-:Y:S02]  /*8fb0*/  IADD3 R100, P5, PT, R51, R45.reuse, RZ ;  /* 0x0000002d33647210 */ /* 0x080fe40007fbe0ff */
[-C--:B------:R-:W-:Y:S02]  /*8fc0*/  IADD3 R12, P4, PT, R52, R45.reuse, RZ ;  /* 0x0000002d340c7210 */ /* 0x080fe40007f9e0ff */
[----:B------:R-:W-:-:S02]  /*8fd0*/  IADD3 R59, P2, PT, R75, R45, RZ ;  /* 0x0000002d4b3b7210 */ /* 0x000fc40007f5e0ff */
[-C--:B------:R-:W-:Y:S02]  /*8fe0*/  IADD3 R122, P3, PT, R76, R45.reuse, RZ ;  /* 0x0000002d4c7a7210 */ /* 0x080fe40007f7e0ff */
[-C--:B------:R-:W-:Y:S02]  /*8ff0*/  LEA.HI.X.SX32 R90, R71, R44.reuse, 0x1, P0 ;  /* 0x0000002c475a7211 */ /* 0x080fe400000f0eff */
[----:B------:R-:W-:Y:S02]  /*9000*/  IADD3 R105, P0, PT, R77, R45, RZ ;  /* 0x0000002d4d697210 */ /* 0x000fe40007f1e0ff */
[-C--:B------:R-:W-:Y:S02]  /*9010*/  LEA.HI.X.SX32 R101, R51, R44.reuse, 0x1, P5 ;  /* 0x0000002c33657211 */ /* 0x080fe400028f0eff */
[-C--:B------:R-:W-:Y:S02]  /*9020*/  LEA.HI.X.SX32 R50, R52, R44.reuse, 0x1, P4 ;  /* 0x0000002c34327211 */ /* 0x080fe400020f0eff */
[----:B------:R-:W-:-:S02]  /*9030*/  LEA.HI.X.SX32 R60, R75, R44, 0x1, P2 ;  /* 0x0000002c4b3c7211 */ /* 0x000fc400010f0eff */
[----:B------:R-:W-:Y:S02]  /*9040*/  LEA.HI.X.SX32 R123, R76, R44, 0x1, P3 ;  /* 0x0000002c4c7b7211 */ /* 0x000fe400018f0eff */
[-C--:B------:R-:W-:Y:S02]  /*9050*/  IADD3 R86, P2, PT, R78, R45.reuse, RZ ;  /* 0x0000002d4e567210 */ /* 0x080fe40007f5e0ff */
[-C--:B------:R-:W-:Y:S02]  /*9060*/  IADD3 R52, P3, PT, R79, R45.reuse, RZ ;  /* 0x0000002d4f347210 */ /* 0x080fe40007f7e0ff */
[-C--:B------:R-:W-:Y:S02]  /*9070*/  IADD3 R120, P4, PT, R80, R45.reuse, RZ ;  /* 0x0000002d50787210 */ /* 0x080fe40007f9e0ff */
[-C--:B------:R-:W-:Y:S02]  /*9080*/  IADD3 R102, P5, PT, R81, R45.reuse, RZ ;  /* 0x0000002d51667210 */ /* 0x080fe40007fbe0ff */
[----:B------:R-:W-:-:S02]  /*9090*/  IADD3 R84, P6, PT, R82, R45, RZ ;  /* 0x0000002d52547210 */ /* 0x000fc40007fde0ff */
[-C--:B------:R-:W-:Y:S02]  /*90a0*/  LEA.HI.X.SX32 R106, R77, R44.reuse, 0x1, P0 ;  /* 0x0000002c4d6a7211 */ /* 0x080fe400000f0eff */
[----:B-1----:R-:W-:Y:S02]  /*90b0*/  LOP3.LUT R51, R49, 0x7f, RZ, 0xc0, !PT ;  /* 0x0000007f31337812 */ /* 0x002fe400078ec0ff */
[----:B------:R-:W-:Y:S02]  /*90c0*/  ISETP.GT.AND P0, PT, R83, 0x7f, PT ;  /* 0x0000007f5300780c */ /* 0x000fe40003f04270 */
[-C--:B------:R-:W-:Y:S02]  /*90d0*/  LEA.HI.X.SX32 R87, R78, R44.reuse, 0x1, P2 ;  /* 0x0000002c4e577211 */ /* 0x080fe400010f0eff */
[-C--:B------:R-:W-:Y:S02]  /*90e0*/  LEA.HI.X.SX32 R58, R79, R44.reuse, 0x1, P3 ;  /* 0x0000002c4f3a7211 */ /* 0x080fe400018f0eff */
[----:B------:R-:W-:-:S02]  /*90f0*/  LEA.HI.X.SX32 R121, R80, R44, 0x1, P4 ;  /* 0x0000002c50797211 */ /* 0x000fc400020f0eff */
[-C--:B------:R-:W-:Y:S02]  /*9100*/  LEA.HI.X.SX32 R103, R81, R44.reuse, 0x1, P5 ;  /* 0x0000002c51677211 */ /* 0x080fe400028f0eff */
[----:B------:R-:W-:Y:S02]  /*9110*/  LEA.HI.X.SX32 R85, R82, R44, 0x1, P6 ;  /* 0x0000002c52557211 */ /* 0x000fe400030f0eff */
[----:B------:R-:W-:Y:S02]  /*9120*/  ISETP.LT.AND P0, PT, R51, R63, P0 ;  /* 0x0000003f3300720c */ /* 0x000fe40000701270 */
[----:B------:R-:W-:-:S04]  /*9130*/  SHF.R.S32.HI R44, RZ, 0x7, R49 ;  /* 0x00000007ff2c7819 */ /* 0x000fc80000011431 */
[----:B------:R-:W-:-:S04]  /*9140*/  SGXT R44, R44, 0x1 ;  /* 0x000000012c2c781a */ /* 0x000fc80000000200 */
[----:B------:R-:W-:Y:S01]  /*9150*/  LOP3.LUT R44, R44, 0x90, RZ, 0xc0, !PT ;  /* 0x000000902c2c7812 */ /* 0x000fe200078ec0ff */
[----:B------:R-:W-:Y:S01]  /*9160*/  STL [R1+0x318], R15 ;  /* 0x0003180f01007387 */ /* 0x000fe20000100800 */
[----:B------:R-:W-:Y:S02]  /*9170*/  PRMT R45, RZ, 0x7610, R45 ;  /* 0x00007610ff2d7816 */ /* 0x000fe4000000002d */
[----:B------:R-:W-:Y:S01]  /*9180*/  LOP3.LUT R44, R44, 0x7f, R49, 0x78, !PT ;  /* 0x0000007f2c2c7812 */ /* 0x000fe200078e7831 */
[----:B------:R0:W-:Y:S01]  /*9190*/  STL [R1+0x314], R48 ;  /* 0x0003143001007387 */ /* 0x0001e20000100800 */
[----:B------:R-:W-:Y:S02]  /*91a0*/  @P0 IMAD.MOV.U32 R49, RZ, RZ, R48 ;  /* 0x000000ffff310224 */ /* 0x000fe400078e0030 */
[----:B0-----:R-:W-:-:S05]  /*91b0*/  @P0 IMAD.MOV.U32 R48, RZ, RZ, R15 ;  /* 0x000000ffff300224 */ /* 0x001fca00078e000f */
[----:B------:R0:W3:Y:S01]  /*91c0*/  @P0 LDG.E.U8 R45, desc[UR20][R48.64] ;  /* 0x00000014302d0981 */ /* 0x0000e2000c1e1100 */
[----:B------:R-:W-:-:S03]  /*91d0*/  LOP3.LUT R51, R39, 0x70, RZ, 0x3c, !PT ;  /* 0x0000007027337812 */ /* 0x000fc600078e3cff */
[----:B------:R-:W-:Y:S04]  /*91e0*/  STL [R1+0x320], R7 ;  /* 0x0003200701007387 */ /* 0x000fe80000100800 */
[----:B------:R-:W-:Y:S04]  /*91f0*/  STL [R1+0x328], R118 ;  /* 0x0003287601007387 */ /* 0x000fe80000100800 */
[----:B------:R-:W-:Y:S04]  /*9200*/  STL [R1+0x338], R12 ;  /* 0x0003380c01007387 */ /* 0x000fe80000100800 */
[----:B------:R-:W-:Y:S04]  /*9210*/  STL [R1+0x330], R100 ;  /* 0x0003306401007387 */ /* 0x000fe80000100800 */
[----:B------:R-:W-:Y:S04]  /*9220*/  STL [R1+0x340], R5 ;  /* 0x0003400501007387 */ /* 0x000fe80000100800 */
[----:B------:R-:W-:Y:S04]  /*9230*/  STL [R1+0x348], R116 ;  /* 0x0003487401007387 */ /* 0x000fe80000100800 */
[----:B------:R-:W-:Y:S04]  /*9240*/  STL [R1+0x31c], R6 ;  /* 0x00031c0601007387 */ /* 0x000fe80000100800 */
[----:B------:R-:W-:Y:S01]  /*9250*/  STL [R1+0x350], R98 ;  /* 0x0003506201007387 */ /* 0x000fe20000100800 */
[----:B0-----:R-:W-:-:S03]  /*9260*/  PRMT R48, RZ, 0x7610, R48 ;  /* 0x00007610ff307816 */ /* 0x001fc60000000030 */
[----:B------:R-:W-:Y:S04]  /*9270*/  STL [R1+0x324], R119 ;  /* 0x0003247701007387 */ /* 0x000fe80000100800 */
[----:B------:R-:W-:Y:S04]  /*9280*/  STS.U8 [R51+UR9+0x3780], R73 ;  /* 0x0037804933007988 */ /* 0x000fe80008000009 */
[----:B------:R-:W-:Y:S04]  /*9290*/  STL [R1+0x358], R10 ;  /* 0x0003580a01007387 */ /* 0x000fe80000100800 */
[----:B------:R-:W-:Y:S04]  /*92a0*/  STS.U8 [R51+UR9+0x3b80], R72 ;  /* 0x003b804833007988 */ /* 0x000fe80008000009 */
[----:B------:R-:W-:Y:S04]  /*92b0*/  STL [R1+0x32c], R101 ;  /* 0x00032c6501007387 */ /* 0x000fe80000100800 */
[----:B--2---:R0:W-:Y:S04]  /*92c0*/  STS.U8 [R51+UR9+0x3f80], R74 ;  /* 0x003f804a33007988 */ /* 0x0041e80008000009 */
[----:B------:R1:W-:Y:S01]  /*92d0*/  STL [R1+0x334], R50 ;  /* 0x0003343201007387 */ /* 0x0003e20000100800 */
[----:B0-----:R-:W-:-:S02]  /*92e0*/  @P0 IMAD.MOV.U32 R51, RZ, RZ, R50 ;  /* 0x000000ffff330224 */ /* 0x001fc400078e0032 */
[----:B-1----:R-:W-:-:S05]  /*92f0*/  @P0 IMAD.MOV.U32 R50, RZ, RZ, R12 ;  /* 0x000000ffff320224 */ /* 0x002fca00078e000c */
[----:B------:R0:W2:Y:S02]  /*9300*/  @P0 LDG.E.U8 R48, desc[UR20][R50.64] ;  /* 0x0000001432300981 */ /* 0x0000a4000c1e1100 */
[----:B0-----:R-:W-:Y:S02]  /*9310*/  @P0 IMAD.MOV.U32 R50, RZ, RZ, R10 ;  /* 0x000000ffff320224 */ /* 0x001fe400078e000a */
[----:B------:R-:W-:Y:S01]  /*9320*/  @P0 IMAD.MOV.U32 R51, RZ, RZ, R13 ;  /* 0x000000ffff330224 */ /* 0x000fe200078e000d */
[----:B---3--:R0:W-:Y:S02]  /*9330*/  STS.U8 [R44+UR9+0x10000], R45 ;  /* 0x0100002d2c007988 */ /* 0x0081e40008000009 */
[----:B0-----:R-:W-:-:S06]  /*9340*/  PRMT R45, RZ, 0x7610, R45 ;  /* 0x00007610ff2d7816 */ /* 0x001fcc000000002d */
[----:B------:R0:W3:Y:S02]  /*9350*/  @P0 LDG.E.U8 R45, desc[UR20][R50.64] ;  /* 0x00000014322d0981 */ /* 0x0000e4000c1e1100 */
[----:B0-----:R-:W-:Y:S02]  /*9360*/  @P0 IMAD.MOV.U32 R50, RZ, RZ, R8 ;  /* 0x000000ffff320224 */ /* 0x001fe400078e0008 */
[----:B------:R-:W-:Y:S01]  /*9370*/  @P0 IMAD.MOV.U32 R51, RZ, RZ, R11 ;  /* 0x000000ffff330224 */ /* 0x000fe200078e000b */
[----:B--2---:R0:W-:Y:S02]  /*9380*/  STS.U8 [R44+UR9+0x10400], R48 ;  /* 0x010400302c007988 */ /* 0x0041e40008000009 */
[----:B0-----:R-:W-:-:S06]  /*9390*/  PRMT R48, RZ, 0x7610, R48 ;  /* 0x00007610ff307816 */ /* 0x001fcc0000000030 */
        /* <DEDUP_REMOVED lines=25> */
[----:B------:R-:W3:Y:S04]  /*9530*/  @P0 LDG.E.U8 R45, desc[UR20][R50.64] ;  /* 0x00000014322d0981 */ /* 0x000ee8000c1e1100 */
[----:B------:R-:W-:Y:S04]  /*9540*/  STL [R1+0x33c], R4 ;  /* 0x00033c0401007387 */ /* 0x000fe80000100800 */
        /* <DEDUP_REMOVED lines=38> */
[----:B------:R0:W-:Y:S01]  /*97b0*/  STL [R1+0x3ec], R52 ;  /* 0x0003ec3401007387 */ /* 0x0001e20000100800 */
[----:B------:R-:W-:-:S03]  /*97c0*/  @P0 IMAD.MOV.U32 R49, RZ, RZ, R4 ;  /* 0x000000ffff310224 */ /* 0x000fc600078e0004 */
[----:B--2---:R1:W-:Y:S01]  /*97d0*/  STS.U8 [R44+UR9+0x11c00], R48 ;  /* 0x011c00302c007988 */ /* 0x0043e20008000009 */
[----:B0-----:R-:W-:Y:S01]  /*97e0*/  LOP3.LUT R52, R44, 0x20, RZ, 0x3c, !PT ;  /* 0x000000202c347812 */ /* 0x001fe200078e3cff */
[----:B-1----:R-:W-:-:S04]  /*97f0*/  @P0 IMAD.MOV.U32 R48, RZ, RZ, R5 ;  /* 0x000000ffff300224 */ /* 0x002fc800078e0005 */
[----:B---3--:R0:W-:Y:S02]  /*9800*/  STS.U8 [R52+UR9+0x10100], R45 ;  /* 0x0101002d34007988 */ /* 0x0081e40008000009 */
[----:B0-----:R-:W-:-:S06]  /*9810*/  PRMT R45, RZ, 0x7610, R45 ;  /* 0x00007610ff2d7816 */ /* 0x001fcc000000002d */
[----:B------:R0:W2:Y:S02]  /*9820*/  @P0 LDG.E.U8 R45, desc[UR20][R48.64] ;  /* 0x00000014302d0981 */ /* 0x0000a4000c1e1100 */
[----:B0-----:R-:W-:Y:S02]  /*9830*/  @P0 IMAD.MOV.U32 R48, RZ, RZ, R0 ;  /* 0x000000ffff300224 */ /* 0x001fe400078e0000 */
[----:B------:R-:W-:Y:S01]  /*9840*/  @P0 IMAD.MOV.U32 R49, RZ, RZ, R57 ;  /* 0x000000ffff310224 */ /* 0x000fe200078e0039 */
[----:B--2---:R0:W-:Y:S02]  /*9850*/  STS.U8 [R52+UR9+0x10500], R45 ;  /* 0x0105002d34007988 */ /* 0x0041e40008000009 */
        /* <DEDUP_REMOVED lines=21> */
[----:B------:R0:W2:Y:S01]  /*99b0*/  @P0 LDG.E.U8 R45, desc[UR20][R48.64] ;  /* 0x00000014302d0981 */ /* 0x0000a2000c1e1100 */
[----:B------:R-:W-:Y:S02]  /*99c0*/  @P0 IMAD.MOV.U32 R50, RZ, RZ, R118 ;  /* 0x000000ffff320224 */ /* 0x000fe400078e0076 */
[----:B------:R-:W-:Y:S02]  /*99d0*/  @P0 IMAD.MOV.U32 R51, RZ, RZ, R119 ;  /* 0x000000ffff330224 */ /* 0x000fe400078e0077 */
[----:B0-----:R-:W-:Y:S02]  /*99e0*/  @P0 IMAD.MOV.U32 R48, RZ, RZ, R120 ;  /* 0x000000ffff300224 */ /* 0x001fe400078e0078 */
[----:B------:R-:W-:Y:S01]  /*99f0*/  @P0 IMAD.MOV.U32 R49, RZ, RZ, R121 ;  /* 0x000000ffff310224 */ /* 0x000fe200078e0079 */
[----:B--2---:R0:W-:Y:S02]  /*9a00*/  STS.U8 [R52+UR9+0x11900], R45 ;  /* 0x0119002d34007988 */ /* 0x0041e40008000009 */
[----:B0-----:R-:W-:-:S06]  /*9a10*/  PRMT R45, RZ, 0x7610, R45 ;  /* 0x00007610ff2d7816 */ /* 0x001fcc000000002d */
[----:B------:R0:W2:Y:S02]  /*9a20*/  @P0 LDG.E.U8 R45, desc[UR20][R48.64] ;  /* 0x00000014302d0981 */ /* 0x0000a4000c1e1100 */
[----:B0-----:R-:W-:-:S06]  /*9a30*/  PRMT R48, RZ, 0x7610, R48 ;  /* 0x00007610ff307816 */ /* 0x001fcc0000000030 */
[----:B------:R-:W3:Y:S01]  /*9a40*/  @P0 LDG.E.U8 R48, desc[UR20][R50.64] ;  /* 0x0000001432300981 */ /* 0x000ee2000c1e1100 */
[----:B------:R-:W-:-:S03]  /*9a50*/  @P0 IMAD.MOV.U32 R49, RZ, RZ, R117 ;  /* 0x000000ffff310224 */ /* 0x000fc600078e0075 */
[----:B--2---:R0:W-:Y:S02]  /*9a60*/  STS.U8 [R52+UR9+0x11d00], R45 ;  /* 0x011d002d34007988 */ /* 0x0041e40008000009 */
[----:B0-----:R-:W-:Y:S02]  /*9a70*/  LOP3.LUT R52, R44, 0x40, RZ, 0x3c, !PT ;  /* 0x000000402c347812 */ /* 0x001fe400078e3cff */
[----:B------:R-:W-:-:S03]  /*9a80*/  PRMT R45, RZ, 0x7610, R45 ;  /* 0x00007610ff2d7816 */ /* 0x000fc6000000002d */
[----:B---3--:R0:W-:Y:S02]  /*9a90*/  STS.U8 [R52+UR9+0x10200], R48 ;  /* 0x0102003034007988 */ /* 0x0081e40008000009 */
[----:B0-----:R-:W-:-:S05]  /*9aa0*/  @P0 IMAD.MOV.U32 R48, RZ, RZ, R116 ;  /* 0x000000ffff300224 */ /* 0x001fca00078e0074 */
        /* <DEDUP_REMOVED lines=79> */
[----:B------:R0:W5:Y:S04]  /*9fa0*/  LDL.LU R15, [R1+0x588] ;  /* 0x00058800010f7983 */ /* 0x0001680000300800 */
        /* <DEDUP_REMOVED lines=11> */
[----:B--2---:R1:W-:Y:S02]  /*a060*/  STS.U8 [R52+UR9+0x11b00], R45 ;  /* 0x011b002d34007988 */ /* 0x0043e40008000009 */
[----:B-1----:R-:W-:-:S06]  /*a070*/  PRMT R45, RZ, 0x7610, R45 ;  /* 0x00007610ff2d7816 */ /* 0x002fcc000000002d */
[----:B------:R-:W2:Y:S01]  /*a080*/  @P0 LDG.E.U8 R45, desc[UR20][R48.64] ;  /* 0x00000014302d0981 */ /* 0x000ea2000c1e1100 */
[----:B------:R-:W-:-:S04]  /*a090*/  ISETP.NE.U32.AND P0, PT, RZ, UR13, PT ;  /* 0x0000000dff007c0c */ /* 0x000fc8000bf05070 */
[C---:B------:R-:W-:Y:S02]  /*a0a0*/  ISETP.LT.OR P2, PT, R83.reuse, 0x80, P0 ;  /* 0x000000805300780c */ /* 0x040fe40000741670 */
[----:B------:R-:W-:Y:S01]  /*a0b0*/  ISETP.GE.AND P3, PT, R83, 0x100, PT ;  /* 0x000001005300780c */ /* 0x000fe20003f66270 */
[----:B--2---:R0:W-:Y:S01]  /*a0c0*/  STS.U8 [R52+UR9+0x11f00], R45 ;  /* 0x011f002d34007988 */ /* 0x0041e20008000009 */
[----:B------:R1:W-:Y:S06]  /*a0d0*/  MEMBAR.ALL.CTA ;  /* 0x0000000000007992 */ /* 0x0003ec0000008000 */
[----:B-1----:R-:W1:Y:S02]  /*a0e0*/  FENCE.VIEW.ASYNC.S ;  /* 0x00000000000073c6 */ /* 0x002e640000000000 */
[----:B-1----:R-:W-:Y:S06]  /*a0f0*/  BAR.SYNC.DEFER_BLOCKING 0x0 ;  /* 0x0000000000007b1d */ /* 0x002fec0000010000 */
[----:B------:R-:W-:Y:S05]  /*a100*/  @P2 BRA `(.L_x_6) ;  /* 0x0000000000d82947 */ /* 0x000fea0003800000 */
[----:B------:R-:W-:Y:S02]  /*a110*/  USHF.R.U32.HI UR14, URZ, 0x4, UR9 ;  /* 0x00000004ff0e7899 */ /* 0x000fe40008011609 */
[----:B------:R-:W-:Y:S02]  /*a120*/  UIADD3 UR5, UPT, UPT, UR9, 0x10000, URZ ;  /* 0x0001000009057890 */ /* 0x000fe4000fffe0ff */
[----:B------:R-:W-:Y:S02]  /*a130*/  USGXT.U32 UR14, UR14, 0xe ;  /* 0x0000000e0e0e789a */ /* 0x000fe40008000000 */
[----:B------:R-:W-:Y:S02]  /*a140*/  USHF.R.U32.HI UR5, URZ, 0x4, UR5 ;  /* 0x00000004ff057899 */ /* 0x000fe40008011605 */
[----:B------:R-:W-:Y:S02]  /*a150*/  UIADD3 UR32, UP1, UPT, UR14, 0x100, URZ ;  /* 0x000001000e207890 */ /* 0x000fe4000ff3e0ff */
[----:B------:R-:W-:Y:S01]  /*a160*/  USGXT.U32 UR12, UR5, 0xe ;  /* 0x0000000e050c789a */ /* 0x000fe20008000000 */
[----:B------:R-:W-:Y:S01]  /*a170*/  UMOV UR4, URZ ;  /* 0x000000ff00047c82 */ /* 0x000fe20008000000 */
[----:B------:R-:W-:Y:S01]  /*a180*/  UMOV UR6, URZ ;  /* 0x000000ff00067c82 */ /* 0x000fe20008000000 */
[----:B------:R-:W-:-:S02]  /*a190*/  UIADD3.X UR33, UPT, UPT, UR4, 0x40004040, URZ, UP1, !UPT ;  /* 0x4000404004217890 */ /* 0x000fc40008ffe4ff */
[----:B------:R-:W-:Y:S01]  /*a1a0*/  UIADD3 UR34, UP1, UPT, UR12, 0x2, URZ ;  /* 0x000000020c227890 */ /* 0x000fe2000ff3e0ff */
[----:B------:R-:W-:Y:S01]  /*a1b0*/  UMOV UR4, UR11 ;  /* 0x0000000b00047c82 */ /* 0x000fe20008000000 */
[----:B------:R-:W-:Y:S02]  /*a1c0*/  UMOV UR5, URZ ;  /* 0x000000ff00057c82 */ /* 0x000fe40008000000 */
[----:B------:R-:W-:Y:S01]  /*a1d0*/  UIADD3.X UR35, UPT, UPT, UR6, 0x40004040, URZ, UP1, !UPT ;  /* 0x4000404006237890 */ /* 0x000fe20008ffe4ff */
[----:B------:R-:W-:Y:S01]  /*a1e0*/  UMOV UR25, UR4 ;  /* 0x0000000400197c82 */ /* 0x000fe20008000000 */
[----:B------:R-:W-:Y:S02]  /*a1f0*/  UIADD3.64 UR4, UPT, UPT, UR32, 0x100, URZ ;  /* 0x0000010020047897 */ /* 0x000fe4000fffe0ff */
[----:B------:R-:W-:Y:S02]  /*a200*/  UIADD3.64 UR6, UPT, UPT, UR34, 0x2, URZ ;  /* 0x0000000222067897 */ /* 0x000fe4000fffe0ff */
[----:B------:R-:W-:-:S02]  /*a210*/  UIADD3.64 UR16, UPT, UPT, UR32, 0x200, URZ ;  /* 0x0000020020107897 */ /* 0x000fc4000fffe0ff */
[----:B------:R-:W-:Y:S02]  /*a220*/  UIADD3.64 UR18, UPT, UPT, UR34, 0x4, URZ ;  /* 0x0000000422127897 */ /* 0x000fe4000fffe0ff */
[----:B------:R-:W-:Y:S02]  /*a230*/  UIADD3 UR24, UPT, UPT, UR8, 0x40, URZ ;  /* 0x0000004008187890 */ /* 0x000fe4000fffe0ff */
[----:B------:R-:W-:Y:S02]  /*a240*/  UIADD3.64 UR22, UPT, UPT, UR32, 0x300, URZ ;  /* 0x0000030020167897 */ /* 0x000fe4000fffe0ff */
[----:B------:R-:W-:Y:S02]  /*a250*/  UIADD3 UR46, UPT, UPT, UR8, 0x40, URZ ;  /* 0x00000040082e7890 */ /* 0x000fe4000fffe0ff */
[----:B------:R-:W-:Y:S02]  /*a260*/  UIADD3.64 UR26, UPT, UPT, UR32, 0x400, URZ ;  /* 0x00000400201a7897 */ /* 0x000fe4000fffe0ff */
[----:B------:R-:W-:-:S02]  /*a270*/  UIADD3 UR47, UPT, UPT, UR8, 0x40, URZ ;  /* 0x00000040082f7890 */ /* 0x000fc4000fffe0ff */
[----:B------:R-:W-:Y:S01]  /*a280*/  UIADD3.64 UR28, UPT, UPT, UR32, 0x500, URZ ;  /* 0x00000500201c7897 */ /* 0x000fe2000fffe0ff */
[----:B------:R-:W-:Y:S01]  /*a290*/  UMOV UR36, 0x0 ;  /* 0x0000000000247882 */ /* 0x000fe20000000000 */
[----:B------:R-:W-:Y:S01]  /*a2a0*/  UMOV UR37, 0x8108490 ;  /* 0x0810849000257882 */ /* 0x000fe20000000000 */
[----:B------:R-:W-:Y:S01]  /*a2b0*/  UIADD3 UR52, UPT, UPT, UR8, 0x40, URZ ;  /* 0x0000004008347890 */ /* 0x000fe2000fffe0ff */
[----:B------:R-:W-:Y:S01]  /*a2c0*/  UMOV UR15, 0x40004040 ;  /* 0x40004040000f7882 */ /* 0x000fe20000000000 */
[----:B------:R-:W-:Y:S01]  /*a2d0*/  UIADD3.64 UR30, UPT, UPT, UR32, 0x600, URZ ;  /* 0x00000600201e7897 */ /* 0x000fe2000fffe0ff */
[----:B------:R-:W-:Y:S01]  /*a2e0*/  UMOV UR13, 0x40004040 ;  /* 0x40004040000d7882 */ /* 0x000fe20000000000 */
[----:B------:R-:W-:Y:S01]  /*a2f0*/  UMOV UR38, 0x0 ;  /* 0x0000000000267882 */ /* 0x000fe20000000000 */
[----:B------:R-:W-:Y:S01]  /*a300*/  UMOV UR39, 0x8108490 ;  /* 0x0810849000277882 */ /* 0x000fe20000000000 */
[----:B------:R-:W-:Y:S01]  /*a310*/  UMOV UR40, 0x0 ;  /* 0x0000000000287882 */ /* 0x000fe20000000000 */
[----:B------:R-:W-:Y:S01]  /*a320*/  UMOV UR41, 0x8108490 ;  /* 0x0810849000297882 */ /* 0x000fe20000000000 */
[----:B------:R1:W-:Y:S01]  /*a330*/  UTCQMMA gdesc[UR14], gdesc[UR12], tmem[UR8], tmem[UR36], idesc[UR37], !UPT ;  /* 0x00ff240c0e0075ea */ /* 0x0003e2000f800308 */
[----:B------:R-:W-:Y:S01]  /*a340*/  UMOV UR42, 0x0 ;  /* 0x00000000002a7882 */ /* 0x000fe20000000000 */
[----:B------:R-:W-:Y:S01]  /*a350*/  UMOV UR43, 0x8108490 ;  /* 0x08108490002b7882 */ /* 0x000fe20000000000 */
[----:B------:R1:W-:Y:S01]  /*a360*/  UTCQMMA gdesc[UR32], gdesc[UR34], tmem[UR8], tmem[UR38], idesc[UR39], UPT ;  /* 0x00ff2622200075ea */ /* 0x0003e2000b800308 */
        /* <DEDUP_REMOVED lines=8> */
[----:B------:R1:W-:Y:S01]  /*a3f0*/  UTCQMMA gdesc[UR22], gdesc[UR12], tmem[UR24], tmem[UR44], idesc[UR45], !UPT ;  /* 0x00ff2c0c160075ea */ /* 0x0003e2000f800318 */
[----:B------:R-:W-:Y:S01]  /*a400*/  UMOV UR54, 0x0 ;  /* 0x0000000000367882 */ /* 0x000fe20000000000 */
[----:B------:R-:W-:Y:S01]  /*a410*/  UMOV UR55, 0x8108490 ;  /* 0x0810849000377882 */ /* 0x000fe20000000000 */
[----:B------:R1:W-:Y:S01]  /*a420*/  UTCQMMA gdesc[UR26], gdesc[UR34], tmem[UR46], tmem[UR48], idesc[UR49], UPT ;  /* 0x00ff30221a0075ea */ /* 0x0003e2000b80032e */
[----:B------:R1:W-:Y:S01]  /*a430*/  UTCQMMA gdesc[UR28], gdesc[UR6], tmem[UR47], tmem[UR50], idesc[UR51], UPT ;  /* 0x00ff32061c0075ea */ /* 0x0003e2000b80032f */
[----:B------:R1:W-:Y:S01]  /*a440*/  UTCQMMA gdesc[UR30], gdesc[UR18], tmem[UR52], tmem[UR54], idesc[UR55], UPT ;  /* 0x00ff36121e0075ea */ /* 0x0003e2000b800334 */
[----:B------:R1:W-:Y:S01]  /*a450*/  UTCBAR [UR25], URZ ;  /* 0x000000ff190073e9 */ /* 0x0003e200080000ff */
[----:B------:R-:W-:Y:S01]  /*a460*/  NOP ;  /* 0x0000000000007918 */ /* 0x000fe20000000000 */
.L_x_6:
[----:B-1----:R-:W-:Y:S01]  /*a470*/  UMOV UR4, URZ ;  /* 0x000000ff00047c82 */ /* 0x002fe20008000000 */
[----:B------:R-:W-:Y:S05]  /*a480*/  @!P3 BRA `(.L_x_7) ;  /* 0x0000007c0064b947 */ /* 0x000fea0003800000 */
[----:B0-----:R-:W-:Y:S01]  /*a490*/  SHF.R.S32.HI R45, RZ, 0x1f, R83 ;  /* 0x0000001fff2d7819 */ /* 0x001fe20000011453 */
[----:B------:R-:W-:Y:S02]  /*a4a0*/  UIADD3 UR4, UPT, UPT, UR9, 0x8000, URZ ;  /* 0x0000800009047890 */ /* 0x000fe4000fffe0ff */
[----:B------:R-:W-:Y:S01]  /*a4b0*/  UIADD3 UR5, UPT, UPT, UR9, 0x12000, URZ ;  /* 0x0001200009057890 */ /* 0x000fe2000fffe0ff */
[----:B------:R-:W-:Y:S01]  /*a4c0*/  LEA.HI R45, R45, R83, RZ, 0x7 ;  /* 0x000000532d2d7211 */ /* 0x000fe200078f38ff */
[----:B------:R-:W-:Y:S02]  /*a4d0*/  USHF.R.U32.HI UR4, URZ, 0x4, UR4 ;  /* 0x00000004ff047899 */ /* 0x000fe40008011604 */
[----:B------:R-:W-:Y:S01]  /*a4e0*/  USHF.R.U32.HI UR5, URZ, 0x4, UR5 ;  /* 0x00000004ff057899 */ /* 0x000fe20008011605 */
[----:B------:R-:W-:Y:S01]  /*a4f0*/  SHF.R.S32.HI R48, RZ, 0x7, R45 ;  /* 0x00000007ff307819 */ /* 0x000fe2000001142d */
[----:B------:R-:W-:Y:S01]  /*a500*/  IMAD.SHL.U32 R45, R46, 0x80, RZ ;  /* 0x000000802e2d7824 */ /* 0x000fe200078e00ff */
[----:B------:R-:W-:Y:S01]  /*a510*/  USGXT.U32 UR14, UR4, 0xe ;  /* 0x0000000e040e789a */ /* 0x000fe20008000000 */
[----:B------:R-:W-:Y:S01]  /*a520*/  IMAD.SHL.U32 R46, R47, 0x80, RZ ;  /* 0x000000802f2e7824 */ /* 0x000fe200078e00ff */
[----:B------:R-:W-:Y:S01]  /*a530*/  VIMNMX R48, PT, PT, R48, 0x2, !PT ;  /* 0x0000000230307848 */ /* 0x000fe20007fe0100 */
[----:B------:R-:W-:-:S02]  /*a540*/  USGXT.U32 UR12, UR5, 0xe ;  /* 0x0000000e050c789a */ /* 0x000fc40008000000 */
[----:B------:R-:W-:Y:S01]  /*a550*/  UIADD3 UR22, UP1, UPT, UR14, 0x100, URZ ;  /* 0x000001000e167890 */ /* 0x000fe2000ff3e0ff */
[----:B------:R-:W-:Y:S01]  /*a560*/  SHF.R.S32.HI R49, RZ, 0x1f, R46 ;  /* 0x0000001fff317819 */ /* 0x000fe2000001142e */
[----:B------:R-:W-:Y:S01]  /*a570*/  VIADD R47, R48, 0xfffffffe ;  /* 0xfffffffe302f7836 */ /* 0x000fe20000000000 */
[----:B------:R-:W-:Y:S01]  /*a580*/  UIADD3 UR24, UP2, UPT, UR12, 0x2, URZ ;  /* 0x000000020c187890 */ /* 0x000fe2000ff5e0ff */
[----:B------:R-:W-:Y:S01]  /*a590*/  IMAD.MOV.U32 R48, RZ, RZ, RZ ;  /* 0x000000ffff307224 */ /* 0x000fe200078e00ff */
[----:B------:R-:W-:Y:S01]  /*a5a0*/  UMOV UR4, URZ ;  /* 0x000000ff00047c82 */ /* 0x000fe20008000000 */
[----:B------:R-:W-:Y:S01]  /*a5b0*/  UMOV UR5, URZ ;  /* 0x000000ff00057c82 */ /* 0x000fe20008000000 */
[----:B------:R0:W-:Y:S01]  /*a5c0*/  STL [R1+0x530], R47 ;  /* 0x0005302f01007387 */ /* 0x0001e20000100800 */
[----:B------:R-:W-:Y:S02]  /*a5d0*/  UIADD3.X UR23, UPT, UPT, UR4, 0x40004040, URZ, UP1, !UPT ;  /* 0x4000404004177890 */ /* 0x000fe40008ffe4ff */
[----:B------:R-:W-:Y:S01]  /*a5e0*/  UIADD3.X UR25, UPT, UPT, UR5, 0x40004040, URZ, UP2, !UPT ;  /* 0x4000404005197890 */ /* 0x000fe200097fe4ff */
[----:B------:R1:W-:Y:S01]  /*a5f0*/  STL [R1+0x504], RZ ;  /* 0x000504ff01007387 */ /* 0x0003e20000100800 */
[----:B------:R-:W-:Y:S01]  /*a600*/  UMOV UR18, 0x1 ;  /* 0x0000000100127882 */ /* 0x000fe20000000000 */
[----:B------:R-:W-:-:S02]  /*a610*/  UIADD3.64 UR26, UPT, UPT, UR22, 0x100, URZ ;  /* 0x00000100161a7897 */ /* 0x000fc4000fffe0ff */
[----:B------:R-:W-:Y:S01]  /*a620*/  UIADD3.64 UR28, UPT, UPT, UR24, 0x2, URZ ;  /* 0x00000002181c7897 */ /* 0x000fe2000fffe0ff */
[----:B0-----:R-:W-:Y:S01]  /*a630*/  SHF.R.S32.HI R47, RZ, 0x1f, R45 ;  /* 0x0000001fff2f7819 */ /* 0x001fe2000001142d */
[----:B------:R-:W-:Y:S02]  /*a640*/  UIADD3.64 UR30, UPT, UPT, UR22, 0x200, URZ ;  /* 0x00000200161e7897 */ /* 0x000fe4000fffe0ff */
[----:B------:R-:W-:Y:S02]  /*a650*/  UIADD3.64 UR32, UPT, UPT, UR24, 0x4, URZ ;  /* 0x0000000418207897 */ /* 0x000fe4000fffe0ff */
[----:B------:R-:W-:Y:S02]  /*a660*/  UIADD3.64 UR34, UPT, UPT, UR22, 0x300, URZ ;  /* 0x0000030016227897 */ /* 0x000fe4000fffe0ff */
[----:B------:R-:W-:Y:S02]  /*a670*/  UIADD3.64 UR36, UPT, UPT, UR22, 0x400, URZ ;  /* 0x0000040016247897 */ /* 0x000fe4000fffe0ff */
[----:B------:R-:W-:-:S02]  /*a680*/  UIADD3.64 UR38, UPT, UPT, UR22, 0x500, URZ ;  /* 0x0000050016267897 */ /* 0x000fc4000fffe0ff */
[----:B------:R-:W-:Y:S01]  /*a690*/  UIADD3.64 UR40, UPT, UPT, UR22, 0x600, URZ ;  /* 0x0000060016287897 */ /* 0x000fe2000fffe0ff */
[----:B-1----:R-:W-:-:S11]  /*a6a0*/  UMOV UR13, 0x40004040 ;  /* 0x40004040000d7882 */ /* 0x002fd60000000000 */
.L_x_10:
[----:B-1----:R-:W2:Y:S01]  /*a6b0*/  LDL R49, [R1+0x504] ;  /* 0x0005040001317983 */ /* 0x002ea20000100800 */
[----:B------:R-:W-:Y:S01]  /*a6c0*/  IMAD.U32 R48, R48, -0x80000000, RZ ;  /* 0x8000000030307824 */ /* 0x000fe200078e00ff */
[----:B------:R-:W0:Y:S01]  /*a6d0*/  LDC R50, c[0x0][0x3a0] ;  /* 0x0000e800ff327b82 */ /* 0x000e220000000800 */
[----:B-----5:R-:W-:Y:S02]  /*a6e0*/  IADD3 R12, P5, PT, R45, R12, RZ ;  /* 0x0000000c2d0c7210 */ /* 0x020fe40007fbe0ff */
[----:B------:R-:W1:Y:S01]  /*a6f0*/  SYNCS.PHASECHK.TRANS64.TRYWAIT P2, [UR11], R48 ;  /* 0x00000030ff0075a7 */ /* 0x000e62000804110b */
[----:B--2---:R-:W-:-:S04]  /*a700*/  VIADD R49, R49, 0x1 ;  /* 0x0000000131317836 */ /* 0x004fc80000000000 */
[----:B0-----:R-:W-:Y:S01]  /*a710*/  IMAD R50, R49, -0x80, R50 ;  /* 0xffffff8031327824 */ /* 0x001fe200078e0232 */
[----:B------:R0:W-:Y:S04]  /*a720*/  STL [R1+0x520], R49 ;  /* 0x0005203101007387 */ /* 0x0001e80000100800 */
[----:B------:R-:W-:Y:S01]  /*a730*/  ISETP.GT.AND P3, PT, R50, 0x1, PT ;  /* 0x000000013200780c */ /* 0x000fe20003f64270 */
[----:B-1----:R-:W-:-:S12]  /*a740*/  @!P2 BRA `(.L_x_8) ;  /* 0x0000009c0098a947 */ /* 0x002fd80003800000 */
.L_x_16:
[----:B------:R-:W-:Y:S01]  /*a750*/  PRMT R111, RZ, 0x7610, R111 ;  /* 0x00007610ff6f7816 */ /* 0x000fe2000000006f */
[----:B------:R-:W-:Y:S01]  /*a760*/  IMAD.X R13, R47, 0x1, R13, P5 ;  /* 0x000000012f0d7824 */ /* 0x000fe200028e060d */
[----:B------:R-:W-:Y:S01]  /*a770*/  IADD3 R20, P5, PT, R45, R20, RZ ;  /* 0x000000142d147210 */ /* 0x000fe20007fbe0ff */
[----:B------:R1:W-:Y:S01]  /*a780*/  STL [R1+0x640], R64 ;  /* 0x0006404001007387 */ /* 0x0003e20000100800 */
[C---:B------:R-:W-:Y:S02]  /*a790*/  ISETP.GT.AND P2, PT, R50.reuse, 0x3, PT ;  /* 0x000000033200780c */ /* 0x040fe40003f44270 */
[C---:B------:R-:W-:Y:S01]  /*a7a0*/  ISETP.GT.AND P4, PT, R50.reuse, 0x2, PT ;  /* 0x000000023200780c */ /* 0x040fe20003f84270 */
[----:B------:R-:W2:Y:S01]  /*a7b0*/  @P3 LDG.E.U8 R111, desc[UR20][R12.64] ;  /* 0x000000140c6f3981 */ /* 0x000ea2000c1e1100 */
[----:B------:R-:W-:Y:S01]  /*a7c0*/  ISETP.GT.AND P3, PT, R50, 0x4, PT ;  /* 0x000000043200780c */ /* 0x000fe20003f64270 */
[----:B------:R-:W-:Y:S01]  /*a7d0*/  IMAD.X R21, R47, 0x1, R21, P5 ;  /* 0x000000012f157824 */ /* 0x000fe200028e0615 */
[----:B------:R-:W-:Y:S01]  /*a7e0*/  IADD3 R26, P5, PT, R45, R26, RZ ;  /* 0x0000001a2d1a7210 */ /* 0x000fe20007fbe0ff */
[----:B------:R-:W-:Y:S01]  /*a7f0*/  STL [R1+0x63c], R65 ;  /* 0x00063c4101007387 */ /* 0x000fe20000100800 */
[----:B------:R-:W-:-:S02]  /*a800*/  PRMT R48, RZ, 0x7610, R48 ;  /* 0x00007610ff307816 */ /* 0x000fc40000000030 */
[----:B0-----:R-:W-:Y:S01]  /*a810*/  PRMT R49, RZ, 0x7610, R49 ;  /* 0x00007610ff317816 */ /* 0x001fe20000000031 */
[----:B------:R-:W-:Y:S01]  /*a820*/  IMAD.X R27, R47, 0x1, R27, P5 ;  /* 0x000000012f1b7824 */ /* 0x000fe200028e061b */
[----:B------:R-:W-:Y:S01]  /*a830*/  IADD3 R14, P6, PT, R45, R14, RZ ;  /* 0x0000000e2d0e7210 */ /* 0x000fe20007fde0ff */
[----:B------:R-:W-:Y:S04]  /*a840*/  STL [R1+0x638], R39 ;  /* 0x0006382701007387 */ /* 0x000fe80000100800 */
[----:B------:R0:W3:Y:S04]  /*a850*/  @P3 LDG.E.U8 R48, desc[UR20][R26.64] ;  /* 0x000000141a303981 */ /* 0x0000e8000c1e1100 */
[----:B------:R-:W4:Y:S01]  /*a860*/  @P2 LDG.E.U8 R49, desc[UR20][R20.64] ;  /* 0x0000001414312981 */ /* 0x000f22000c1e1100 */
[----:B-1----:R-:W-:Y:S01]  /*a870*/  PRMT R64, RZ, 0x7610, R64 ;  /* 0x00007610ff407816 */ /* 0x002fe20000000040 */
[----:B------:R-:W-:-:S02]  /*a880*/  IMAD.X R15, R47, 0x1, R15, P6 ;  /* 0x000000012f0f7824 */ /* 0x000fc400030e060f */
[----:B------:R-:W-:Y:S04]  /*a890*/  STL [R1+0x564], R44 ;  /* 0x0005642c01007387 */ /* 0x000fe80000100800 */
[----:B------:R-:W2:Y:S01]  /*a8a0*/  @P4 LDG.E.U8 R64, desc[UR20][R14.64] ;  /* 0x000000140e404981 */ /* 0x000ea2000c1e1100 */
[----:B------:R-:W-:-:S03]  /*a8b0*/  ISETP.GT.AND P4, PT, R50, 0x5, PT ;  /* 0x000000053200780c */ /* 0x000fc60003f84270 */
[----:B------:R-:W-:Y:S01]  /*a8c0*/  STL [R1+0x55c], R0 ;  /* 0x00055c0001007387 */ /* 0x000fe20000100800 */
[----:B------:R-:W-:-:S03]  /*a8d0*/  IADD3 R31, P6, PT, R45, R31, RZ ;  /* 0x0000001f2d1f7210 */ /* 0x000fc60007fde0ff */
[----:B------:R-:W-:Y:S01]  /*a8e0*/  STL [R1+0x568], R12 ;  /* 0x0005680c01007387 */ /* 0x000fe20000100800 */
[----:B------:R-:W-:-:S03]  /*a8f0*/  ISETP.GT.AND P2, PT, R50, 0x6, PT ;  /* 0x000000063200780c */ /* 0x000fc60003f44270 */
[----:B------:R-:W-:Y:S04]  /*a900*/  STL [R1+0x560], R13 ;  /* 0x0005600d01007387 */ /* 0x000fe80000100800 */
[----:B------:R-:W-:Y:S01]  /*a910*/  STL [R1+0x570], R14 ;  /* 0x0005700e01007387 */ /* 0x000fe20000100800 */
[----:B------:R-:W-:-:S03]  /*a920*/  IMAD.X R32, R47, 0x1, R32, P6 ;  /* 0x000000012f207824 */ /* 0x000fc600030e0620 */
[----:B------:R-:W-:Y:S01]  /*a930*/  STL [R1+0x56c], R15 ;  /* 0x00056c0f01007387 */ /* 0x000fe20000100800 */
[----:B------:R-:W-:-:S03]  /*a940*/  IADD3 R35, P5, PT, R45, R35, RZ ;  /* 0x000000232d237210 */ /* 0x000fc60007fbe0ff */
[----:B------:R-:W-:Y:S04]  /*a950*/  STL [R1+0x578], R20 ;  /* 0x0005781401007387 */ /* 0x000fe80000100800 */
[----:B------:R-:W-:Y:S01]  /*a960*/  STL [R1+0x574], R21 ;  /* 0x0005741501007387 */ /* 0x000fe20000100800 */
[----:B------:R-:W-:-:S03]  /*a970*/  PRMT R63, RZ, 0x7610, R63 ;  /* 0x00007610ff3f7816 */ /* 0x000fc6000000003f */
[----:B------:R0:W-:Y:S04]  /*a980*/  STL [R1+0x580], R26 ;  /* 0x0005801a01007387 */ /* 0x0001e80000100800 */
[----:B------:R-:W-:Y:S01]  /*a990*/  STL [R1+0x57c], R27 ;  /* 0x00057c1b01007387 */ /* 0x000fe20000100800 */
[----:B------:R-:W-:Y:S01]  /*a9a0*/  IMAD.X R36, R47, 0x1, R36, P5 ;  /* 0x000000012f247824 */ /* 0x000fe200028e0624 */
[----:B------:R-:W-:Y:S02]  /*a9b0*/  PRMT R62, RZ, 0x7610, R62 ;  /* 0x00007610ff3e7816 */ /* 0x000fe4000000003e */
[----:B------:R-:W-:Y:S02]  /*a9c0*/  IADD3 R40, P5, PT, R45, R40, RZ ;  /* 0x000000282d287210 */ /* 0x000fe40007fbe0ff */
[----:B------:R-:W-:-:S03]  /*a9d0*/  ISETP.GT.AND P3, PT, R50, 0x7, PT ;  /* 0x000000073200780c */ /* 0x000fc60003f64270 */
[----:B------:R-:W-:Y:S01]  /*a9e0*/  IMAD.X R41, R47, 0x1, R41, P5 ;  /* 0x000000012f297824 */ /* 0x000fe200028e0629 */
[C---:B------:R-:W-:Y:S02]  /*a9f0*/  IADD3 R8, P5, PT, R45.reuse, R8, RZ ;  /* 0x000000082d087210 */ /* 0x040fe40007fbe0ff */
[----:B------:R-:W-:Y:S02]  /*aa00*/  IADD3 R4, P6, PT, R45, R4, RZ ;  /* 0x000000042d047210 */ /* 0x000fe40007fde0ff */
[----:B0-----:R-:W-:Y:S01]  /*aa10*/  PRMT R26, RZ, 0x7610, R26 ;  /* 0x00007610ff1a7816 */ /* 0x001fe2000000001a */
[C---:B------:R-:W-:Y:S01]  /*aa20*/  IMAD.X R9, R47.reuse, 0x1, R9, P5 ;  /* 0x000000012f097824 */ /* 0x040fe200028e0609 */
[----:B------:R-:W-:Y:S01]  /*aa30*/  PRMT R113, RZ, 0x7610, R113 ;  /* 0x00007610ff717816 */ /* 0x000fe20000000071 */
[----:B------:R-:W-:Y:S01]  /*aa40*/  IMAD.X R5, R47, 0x1, R5, P6 ;  /* 0x000000012f057824 */ /* 0x000fe200030e0605 */
[----:B------:R-:W-:Y:S02]  /*aa50*/  PRMT R81, RZ, 0x7610, R81 ;  /* 0x00007610ff517816 */ /* 0x000fe40000000051 */
[C---:B------:R-:W-:Y:S01]  /*aa60*/  IADD3 R16, P5, PT, R45.reuse, R16, RZ ;  /* 0x000000102d107210 */ /* 0x040fe20007fbe0ff */
[----:B------:R-:W2:Y:S01]  /*aa70*/  @P3 LDG.E.U8 R26, desc[UR20][R40.64] ;  /* 0x00000014281a3981 */ /* 0x000ea2000c1e1100 */
[----:B------:R-:W-:-:S03]  /*aa80*/  IADD3 R22, P6, PT, R45, R22, RZ ;  /* 0x000000162d167210 */ /* 0x000fc60007fde0ff */
[----:B------:R-:W-:Y:S01]  /*aa90*/  IMAD.X R17, R47, 0x1, R17, P5 ;  /* 0x000000012f117824 */ /* 0x000fe200028e0611 */
[----:B------:R-:W-:Y:S01]  /*aaa0*/  IADD3 R28, P5, PT, R45, R28, RZ ;  /* 0x0000001c2d1c7210 */ /* 0x000fe20007fbe0ff */
[----:B------:R-:W-:-:S04]  /*aab0*/  IMAD.X R23, R47, 0x1, R23, P6 ;  /* 0x000000012f177824 */ /* 0x000fc800030e0617 */
[----:B------:R-:W-:Y:S01]  /*aac0*/  IMAD.X R29, R47, 0x1, R29, P5 ;  /* 0x000000012f1d7824 */ /* 0x000fe200028e061d */
[----:B---3--:R0:W-:Y:S04]  /*aad0*/  STL [R1+0x514], R48 ;  /* 0x0005143001007387 */ /* 0x0081e80000100800 */
[----:B----4-:R1:W-:Y:S01]  /*aae0*/  STL [R1+0x518], R49 ;  /* 0x0005183101007387 */ /* 0x0103e20000100800 */
[----:B0-----:R-:W-:Y:S02]  /*aaf0*/  @P4 IMAD.MOV.U32 R48, RZ, RZ, R31 ;  /* 0x000000ffff304224 */ /* 0x001fe400078e001f */
[----:B-1----:R-:W-:-:S05]  /*ab00*/  @P4 IMAD.MOV.U32 R49, RZ, RZ, R32 ;  /* 0x000000ffff314224 */ /* 0x002fca00078e0020 */
[----:B------:R0:W3:Y:S01]  /*ab10*/  @P4 LDG.E.U8 R63, desc[UR20][R48.64] ;  /* 0x00000014303f4981 */ /* 0x0000e2000c1e1100 */
[----:B------:R-:W-:Y:S01]  /*ab20*/  ISETP.GT.AND P4, PT, R50, 0x8, PT ;  /* 0x000000083200780c */ /* 0x000fe20003f84270 */
[----:B0-----:R-:W-:Y:S02]  /*ab30*/  @P2 IMAD.MOV.U32 R48, RZ, RZ, R35 ;  /* 0x000000ffff302224 */ /* 0x001fe400078e0023 */
[----:B------:R-:W-:-:S10]  /*ab40*/  @P2 IMAD.MOV.U32 R49, RZ, RZ, R36 ;  /* 0x000000ffff312224 */ /* 0x000fd400078e0024 */
[----:B------:R-:W4:Y:S04]  /*ab50*/  @P4 LDG.E.U8 R81, desc[UR20][R4.64] ;  /* 0x0000001404514981 */ /* 0x000f28000c1e1100 */
[----:B------:R0:W4:Y:S01]  /*ab60*/  @P2 LDG.E.U8 R62, desc[UR20][R48.64] ;  /* 0x00000014303e2981 */ /* 0x000122000c1e1100 */
[C---:B------:R-:W-:Y:S02]  /*ab70*/  ISETP.GT.AND P2, PT, R50.reuse, 0x9, PT ;  /* 0x000000093200780c */ /* 0x040fe40003f44270 */
[----:B------:R-:W-:-:S11]  /*ab80*/  ISETP.GT.AND P4, PT, R50, 0xb, PT ;  /* 0x0000000b3200780c */ /* 0x000fd60003f84270 */
[----:B------:R-:W4:Y:S01]  /*ab90*/  @P2 LDG.E.U8 R113, desc[UR20][R8.64] ;  /* 0x0000001408712981 */ /* 0x000f22000c1e1100 */
[----:B------:R-:W-:Y:S02]  /*aba0*/  ISETP.GT.AND P2, PT, R50, 0xc, PT ;  /* 0x0000000c3200780c */ /* 0x000fe40003f44270 */
[----:B0-----:R-:W-:Y:S02]  /*abb0*/  PRMT R48, RZ, 0x7610, R48 ;  /* 0x00007610ff307816 */ /* 0x001fe40000000030 */
[----:B------:R-:W-:-:S06]  /*abc0*/  PRMT R49, RZ, 0x7610, R49 ;  /* 0x00007610ff317816 */ /* 0x000fcc0000000031 */
[----:B------:R-:W4:Y:S04]  /*abd0*/  @P4 LDG.E.U8 R49, desc[UR20][R22.64] ;  /* 0x0000001416314981 */ /* 0x000f28000c1e1100 */
[----:B------:R-:W4:Y:S01]  /*abe0*/  @P2 LDG.E.U8 R48, desc[UR20][R28.64] ;  /* 0x000000141c302981 */ /* 0x000f22000c1e1100 */
[----:B------:R-:W-:-:S03]  /*abf0*/  ISETP.GT.AND P3, PT, R50, 0xa, PT ;  /* 0x0000000a3200780c */ /* 0x000fc60003f64270 */
[----:B------:R-:W-:Y:S01]  /*ac00*/  STL [R1+0x588], R31 ;  /* 0x0005881f01007387 */ /* 0x000fe20000100800 */
[----:B------:R-:W-:-:S03]  /*ac10*/  PRMT R61, RZ, 0x7610, R61 ;  /* 0x00007610ff3d7816 */ /* 0x000fc6000000003d */
[----:B------:R-:W-:Y:S04]  /*ac20*/  STL [R1+0x584], R32 ;  /* 0x0005842001007387 */ /* 0x000fe80000100800 */
[----:B------:R-:W-:Y:S04]  /*ac30*/  STL [R1+0x590], R35 ;  /* 0x0005902301007387 */ /* 0x000fe80000100800 */
[----:B--2---:R-:W-:Y:S04]  /*ac40*/  STL [R1+0x51c], R64 ;  /* 0x00051c4001007387 */ /* 0x004fe80000100800 */
[----:B------:R-:W-:Y:S04]  /*ac50*/  STL [R1+0x58c], R36 ;  /* 0x00058c2401007387 */ /* 0x000fe80000100800 */
[----:B------:R-:W-:Y:S04]  /*ac60*/  STL [R1+0x59c], R26 ;  /* 0x00059c1a01007387 */ /* 0x000fe80000100800 */
[----:B------:R-:W-:Y:S04]  /*ac70*/  STL [R1+0x598], R40 ;  /* 0x0005982801007387 */ /* 0x000fe80000100800 */
[----:B------:R-:W-:Y:S04]  /*ac80*/  STL [R1+0x594], R41 ;  /* 0x0005942901007387 */ /* 0x000fe80000100800 */
[----:B------:R0:W-:Y:S04]  /*ac90*/  STL [R1+0x5a4], R4 ;  /* 0x0005a40401007387 */ /* 0x0001e80000100800 */
[----:B------:R-:W2:Y:S01]  /*aca0*/  @P3 LDG.E.U8 R61, desc[UR20][R16.64] ;  /* 0x00000014103d3981 */ /* 0x000ea2000c1e1100 */
[----:B------:R-:W-:-:S03]  /*acb0*/  ISETP.GT.AND P3, PT, R50, 0xd, PT ;  /* 0x0000000d3200780c */ /* 0x000fc60003f64270 */
[----:B------:R-:W-:Y:S01]  /*acc0*/  STL [R1+0x5a0], R5 ;  /* 0x0005a00501007387 */ /* 0x000fe20000100800 */
[----:B------:R-:W-:-:S03]  /*acd0*/  IADD3 R33, P5, PT, R45, R33, RZ ;  /* 0x000000212d217210 */ /* 0x000fc60007fbe0ff */
[----:B------:R-:W-:Y:S04]  /*ace0*/  STL [R1+0x5ac], R8 ;  /* 0x0005ac0801007387 */ /* 0x000fe80000100800 */
[----:B------:R-:W-:Y:S01]  /*acf0*/  STL [R1+0x5a8], R9 ;  /* 0x0005a80901007387 */ /* 0x000fe20000100800 */
[----:B------:R-:W-:Y:S01]  /*ad00*/  IMAD.X R34, R47, 0x1, R34, P5 ;  /* 0x000000012f227824 */ /* 0x000fe200028e0622 */
[C---:B------:R-:W-:Y:S02]  /*ad10*/  ISETP.GT.AND P4, PT, R50.reuse, 0xe, PT ;  /* 0x0000000e3200780c */ /* 0x040fe40003f84270 */
[----:B------:R-:W-:Y:S02]  /*ad20*/  PRMT R39, RZ, 0x7610, R39 ;  /* 0x00007610ff277816 */ /* 0x000fe40000000027 */
[----:B------:R-:W-:-:S02]  /*ad30*/  ISETP.GT.AND P2, PT, R50, 0xf, PT ;  /* 0x0000000f3200780c */ /* 0x000fc40003f44270 */
[C---:B------:R-:W-:Y:S02]  /*ad40*/  IADD3 R37, P6, PT, R45.reuse, R37, RZ ;  /* 0x000000252d257210 */ /* 0x040fe40007fde0ff */
[----:B------:R-:W-:Y:S02]  /*ad50*/  IADD3 R42, P5, PT, R45, R42, RZ ;  /* 0x0000002a2d2a7210 */ /* 0x000fe40007fbe0ff */
[----:B------:R-:W-:Y:S01]  /*ad60*/  PRMT R27, RZ, 0x7610, R27 ;  /* 0x00007610ff1b7816 */ /* 0x000fe2000000001b */
[C---:B------:R-:W-:Y:S02]  /*ad70*/  IMAD.X R38, R47.reuse, 0x1, R38, P6 ;  /* 0x000000012f267824 */ /* 0x040fe400030e0626 */
[----:B------:R-:W-:Y:S01]  /*ad80*/  IMAD.X R43, R47, 0x1, R43, P5 ;  /* 0x000000012f2b7824 */ /* 0x000fe200028e062b */
[----:B------:R-:W-:Y:S02]  /*ad90*/  IADD3 R6, P5, PT, R45, R6, RZ ;  /* 0x000000062d067210 */ /* 0x000fe40007fbe0ff */
[----:B0-----:R-:W-:-:S02]  /*ada0*/  PRMT R4, RZ, 0x7610, R4 ;  /* 0x00007610ff047816 */ /* 0x001fc40000000004 */
[----:B------:R-:W-:Y:S01]  /*adb0*/  PRMT R80, RZ, 0x7610, R80 ;  /* 0x00007610ff507816 */ /* 0x000fe20000000050 */
[----:B------:R-:W2:Y:S01]  /*adc0*/  @P2 LDG.E.U8 R27, desc[UR20][R42.64] ;  /* 0x000000142a1b2981 */ /* 0x000ea2000c1e1100 */
[----:B------:R-:W-:Y:S01]  /*add0*/  IMAD.X R7, R47, 0x1, R7, P5 ;  /* 0x000000012f077824 */ /* 0x000fe200028e0607 */
[----:B------:R-:W-:Y:S02]  /*ade0*/  ISETP.GT.AND P2, PT, R50, 0x12, PT ;  /* 0x000000123200780c */ /* 0x000fe40003f44270 */
[----:B------:R-:W-:Y:S02]  /*adf0*/  IADD3 R18, P5, PT, R45, R18, RZ ;  /* 0x000000122d127210 */ /* 0x000fe40007fbe0ff */
[----:B------:R-:W-:-:S03]  /*ae00*/  PRMT R60, RZ, 0x7610, R60 ;  /* 0x00007610ff3c7816 */ /* 0x000fc6000000003c */
[----:B------:R-:W-:Y:S01]  /*ae10*/  IMAD.X R19, R47, 0x1, R19, P5 ;  /* 0x000000012f137824 */ /* 0x000fe200028e0613 */
[----:B------:R-:W-:-:S05]  /*ae20*/  IADD3 R24, P5, PT, R45, R24, RZ ;  /* 0x000000182d187210 */ /* 0x000fca0007fbe0ff */
[----:B------:R-:W2:Y:S01]  /*ae30*/  @P2 LDG.E.U8 R60, desc[UR20][R18.64] ;  /* 0x00000014123c2981 */ /* 0x000ea2000c1e1100 */
[----:B------:R-:W-:-:S03]  /*ae40*/  IMAD.X R25, R47, 0x1, R25, P5 ;  /* 0x000000012f197824 */ /* 0x000fc600028e0619 */
[----:B---3--:R-:W-:Y:S04]  /*ae50*/  STL [R1+0x510], R63 ;  /* 0x0005103f01007387 */ /* 0x008fe80000100800 */
[----:B----4-:R-:W-:Y:S04]  /*ae60*/  STL [R1+0x50c], R62 ;  /* 0x00050c3e01007387 */ /* 0x010fe80000100800 */
[----:B------:R-:W-:Y:S04]  /*ae70*/  STL [R1+0x5b4], R16 ;  /* 0x0005b41001007387 */ /* 0x000fe80000100800 */
[----:B------:R-:W-:Y:S04]  /*ae80*/  STL [R1+0x5b0], R17 ;  /* 0x0005b01101007387 */ /* 0x000fe80000100800 */
[----:B------:R-:W-:Y:S04]  /*ae90*/  STL [R1+0x5bc], R22 ;  /* 0x0005bc1601007387 */ /* 0x000fe80000100800 */
[----:B------:R-:W-:Y:S04]  /*aea0*/  STL [R1+0x5b8], R23 ;  /* 0x0005b81701007387 */ /* 0x000fe80000100800 */
[----:B------:R-:W-:Y:S04]  /*aeb0*/  STL [R1+0x5c4], R28 ;  /* 0x0005c41c01007387 */ /* 0x000fe80000100800 */
[----:B------:R-:W-:Y:S04]  /*aec0*/  STL [R1+0x5c0], R29 ;  /* 0x0005c01d01007387 */ /* 0x000fe80000100800 */
[----:B------:R0:W-:Y:S04]  /*aed0*/  STL [R1+0x4f8], R48 ;  /* 0x0004f83001007387 */ /* 0x0001e80000100800 */
[----:B------:R1:W-:Y:S01]  /*aee0*/  STL [R1+0x4fc], R49 ;  /* 0x0004fc3101007387 */ /* 0x0003e20000100800 */
[----:B0-----:R-:W-:-:S02]  /*aef0*/  @P3 IMAD.MOV.U32 R48, RZ, RZ, R33 ;  /* 0x000000ffff303224 */ /* 0x001fc400078e0021 */
[----:B-1----:R-:W-:-:S05]  /*af00*/  @P3 IMAD.MOV.U32 R49, RZ, RZ, R34 ;  /* 0x000000ffff313224 */ /* 0x002fca00078e0022 */
[----:B------:R0:W3:Y:S01]  /*af10*/  @P3 LDG.E.U8 R39, desc[UR20][R48.64] ;  /* 0x0000001430273981 */ /* 0x0000e2000c1e1100 */
[----:B------:R-:W-:Y:S01]  /*af20*/  ISETP.GT.AND P3, PT, R50, 0x10, PT ;  /* 0x000000103200780c */ /* 0x000fe20003f64270 */
[----:B0-----:R-:W-:Y:S02]  /*af30*/  @P4 IMAD.MOV.U32 R48, RZ, RZ, R37 ;  /* 0x000000ffff304224 */ /* 0x001fe400078e0025 */
[----:B------:R-:W-:-:S10]  /*af40*/  @P4 IMAD.MOV.U32 R49, RZ, RZ, R38 ;  /* 0x000000ffff314224 */ /* 0x000fd400078e0026 */
[----:B------:R-:W4:Y:S04]  /*af50*/  @P3 LDG.E.U8 R80, desc[UR20][R6.64] ;  /* 0x0000001406503981 */ /* 0x000f28000c1e1100 */
[----:B------:R0:W4:Y:S01]  /*af60*/  @P4 LDG.E.U8 R4, desc[UR20][R48.64] ;  /* 0x0000001430044981 */ /* 0x000122000c1e1100 */
[----:B------:R-:W-:Y:S02]  /*af70*/  ISETP.GT.AND P3, PT, R50, 0x13, PT ;  /* 0x000000133200780c */ /* 0x000fe40003f64270 */
[----:B0-----:R-:W-:-:S11]  /*af80*/  PRMT R48, RZ, 0x7610, R48 ;  /* 0x00007610ff307816 */ /* 0x001fd60000000030 */
[----:B------:R-:W4:Y:S01]  /*af90*/  @P3 LDG.E.U8 R48, desc[UR20][R24.64] ;  /* 0x0000001418303981 */ /* 0x000f22000c1e1100 */
[----:B------:R-:W-:Y:S02]  /*afa0*/  ISETP.GT.AND P4, PT, R50, 0x11, PT ;  /* 0x000000113200780c */ /* 0x000fe40003f84270 */
[----:B------:R-:W-:Y:S01]  /*afb0*/  IADD3 R10, P6, PT, R45, R10, RZ ;  /* 0x0000000a2d0a7210 */ /* 0x000fe20007fde0ff */
[----:B------:R-:W-:Y:S04]  /*afc0*/  STL [R1+0x5cc], R33 ;  /* 0x0005cc2101007387 */ /* 0x000fe80000100800 */
[----:B------:R-:W-:Y:S01]  /*afd0*/  STL [R1+0x5c8], R34 ;  /* 0x0005c82201007387 */ /* 0x000fe20000100800 */
[----:B------:R-:W-:Y:S01]  /*afe0*/  PRMT R115, RZ, 0x7610, R115 ;  /* 0x00007610ff737816 */ /* 0x000fe20000000073 */
[----:B------:R-:W-:-:S05]  /*aff0*/  IMAD.X R11, R47, 0x1, R11, P6 ;  /* 0x000000012f0b7824 */ /* 0x000fca00030e060b */
[----:B------:R-:W4:Y:S01]  /*b000*/  @P4 LDG.E.U8 R115, desc[UR20][R10.64] ;  /* 0x000000140a734981 */ /* 0x000f22000c1e1100 */
[C---:B------:R-:W-:Y:S02]  /*b010*/  ISETP.GT.AND P4, PT, R50.reuse, 0x14, PT ;  /* 0x000000143200780c */ /* 0x040fe40003f84270 */
[C---:B------:R-:W-:Y:S02]  /*b020*/  IADD3 R89, P6, PT, R45.reuse, R89, RZ ;  /* 0x000000592d597210 */ /* 0x040fe40007fde0ff */
[----:B------:R-:W-:Y:S02]  /*b030*/  ISETP.GT.AND P2, PT, R50, 0x15, PT ;  /* 0x000000153200780c */ /* 0x000fe40003f44270 */
[----:B------:R-:W-:Y:S01]  /*b040*/  IADD3 R104, P5, PT, R45, R104, RZ ;  /* 0x000000682d687210 */ /* 0x000fe20007fbe0ff */
[----:B------:R-:W-:Y:S01]  /*b050*/  IMAD.X R30, R47, 0x1, R30, P6 ;  /* 0x000000012f1e7824 */ /* 0x000fe200030e061e */
[----:B------:R-:W-:-:S03]  /*b060*/  PRMT R28, RZ, 0x7610, R28 ;  /* 0x00007610ff1c7816 */ /* 0x000fc6000000001c */
[----:B------:R-:W-:Y:S02]  /*b070*/  IMAD.X R97, R47, 0x1, R97, P5 ;  /* 0x000000012f617824 */ /* 0x000fe400028e0661 */
[----:B------:R-:W-:Y:S01]  /*b080*/  @P4 IMAD.MOV.U32 R49, RZ, RZ, R30 ;  /* 0x000000ffff314224 */ /* 0x000fe200078e001e */
[----:B---3--:R0:W-:Y:S04]  /*b090*/  STL [R1+0x4f4], R39 ;  /* 0x0004f42701007387 */ /* 0x0081e80000100800 */
[----:B0-----:R-:W3:Y:S04]  /*b0a0*/  LDL.LU R39, [R1] ;  /* 0x0000000001277983 */ /* 0x001ee80000300800 */
[----:B--2---:R-:W-:Y:S04]  /*b0b0*/  STL [R1+0x500], R61 ;  /* 0x0005003d01007387 */ /* 0x004fe80000100800 */
[----:B------:R-:W-:Y:S04]  /*b0c0*/  STL [R1+0x5d4], R37 ;  /* 0x0005d42501007387 */ /* 0x000fe80000100800 */
[----:B------:R-:W-:Y:S04]  /*b0d0*/  STL [R1+0x5d0], R38 ;  /* 0x0005d02601007387 */ /* 0x000fe80000100800 */
[----:B----4-:R-:W-:Y:S04]  /*b0e0*/  STL [R1+0x5d8], R4 ;  /* 0x0005d80401007387 */ /* 0x010fe80000100800 */
[----:B------:R0:W-:Y:S04]  /*b0f0*/  STL [R1+0x5e4], R27 ;  /* 0x0005e41b01007387 */ /* 0x0001e80000100800 */
        /* <DEDUP_REMOVED lines=8> */
[----:B------:R-:W2:Y:S04]  /*b180*/  LDL.LU R64, [R1+0x10] ;  /* 0x0000100001407983 */ /* 0x000ea80000300800 */
[----:B------:R-:W4:Y:S04]  /*b190*/  LDL.LU R62, [R1+0x2c] ;  /* 0x00002c00013e7983 */ /* 0x000f280000300800 */
[----:B------:R1:W-:Y:S01]  /*b1a0*/  STL [R1+0x4e8], R60 ;  /* 0x0004e83c01007387 */ /* 0x0003e20000100800 */
[----:B0-----:R-:W-:-:S03]  /*b1b0*/  PRMT R27, RZ, 0x7610, R27 ;  /* 0x00007610ff1b7816 */ /* 0x001fc6000000001b */
[----:B-1----:R-:W4:Y:S04]  /*b1c0*/  LDL.LU R60, [R1+0x48] ;  /* 0x00004800013c7983 */ /* 0x002f280000300800 */
[----:B------:R-:W4:Y:S04]  /*b1d0*/  LDL.LU R61, [R1+0x78] ;  /* 0x00007800013d7983 */ /* 0x000f280000300800 */
[----:B------:R-:W-:Y:S04]  /*b1e0*/  STL [R1+0x604], R24 ;  /* 0x0006041801007387 */ /* 0x000fe80000100800 */
[----:B------:R-:W-:Y:S04]  /*b1f0*/  STL [R1+0x600], R25 ;  /* 0x0006001901007387 */ /* 0x000fe80000100800 */
[----:B------:R0:W-:Y:S02]  /*b200*/  STL [R1+0x4e4], R48 ;  /* 0x0004e43001007387 */ /* 0x0001e40000100800 */
[----:B0-----:R-:W-:-:S05]  /*b210*/  @P4 IMAD.MOV.U32 R48, RZ, RZ, R89 ;  /* 0x000000ffff304224 */ /* 0x001fca00078e0059 */
[----:B------:R0:W4:Y:S02]  /*b220*/  @P4 LDG.E.U8 R27, desc[UR20][R48.64] ;  /* 0x00000014301b4981 */ /* 0x000124000c1e1100 */
[----:B0-----:R-:W-:Y:S02]  /*b230*/  @P2 IMAD.MOV.U32 R48, RZ, RZ, R104 ;  /* 0x000000ffff302224 */ /* 0x001fe400078e0068 */
[----:B------:R-:W-:-:S05]  /*b240*/  @P2 IMAD.MOV.U32 R49, RZ, RZ, R97 ;  /* 0x000000ffff312224 */ /* 0x000fca00078e0061 */
[----:B------:R0:W4:Y:S01]  /*b250*/  @P2 LDG.E.U8 R28, desc[UR20][R48.64] ;  /* 0x00000014301c2981 */ /* 0x000122000c1e1100 */
[----:B------:R-:W-:-:S03]  /*b260*/  ISETP.GT.AND P3, PT, R50, 0x16, PT ;  /* 0x000000163200780c */ /* 0x000fc60003f64270 */
[----:B------:R-:W-:Y:S04]  /*b270*/  STL [R1+0x60c], R89 ;  /* 0x00060c5901007387 */ /* 0x000fe80000100800 */
[----:B------:R-:W-:Y:S01]  /*b280*/  STL [R1+0x608], R30 ;  /* 0x0006081e01007387 */ /* 0x000fe20000100800 */
[----:B------:R-:W-:Y:S02]  /*b290*/  PRMT R5, RZ, 0x7610, R5 ;  /* 0x00007610ff057816 */ /* 0x000fe40000000005 */
[----:B---3--:R-:W-:-:S05]  /*b2a0*/  IADD3 R39, P5, PT, R45, R39, RZ ;  /* 0x000000272d277210 */ /* 0x008fca0007fbe0ff */
[----:B------:R-:W-:Y:S02]  /*b2b0*/  IMAD.X R114, R47, 0x1, R114, P5 ;  /* 0x000000012f727824 */ /* 0x000fe400028e0672 */
[----:B0-----:R-:W-:Y:S02]  /*b2c0*/  @P3 IMAD.MOV.U32 R48, RZ, RZ, R39 ;  /* 0x000000ffff303224 */ /* 0x001fe400078e0027 */
[----:B------:R-:W-:-:S05]  /*b2d0*/  @P3 IMAD.MOV.U32 R49, RZ, RZ, R114 ;  /* 0x000000ffff313224 */ /* 0x000fca00078e0072 */
[----:B------:R0:W3:Y:S01]  /*b2e0*/  @P3 LDG.E.U8 R5, desc[UR20][R48.64] ;  /* 0x0000001430053981 */ /* 0x0000e2000c1e1100 */
[----:B--2---:R-:W-:-:S05]  /*b2f0*/  IADD3 R64, P6, PT, R45, R64, RZ ;  /* 0x000000402d407210 */ /* 0x004fca0007fde0ff */
[----:B0-----:R-:W-:Y:S01]  /*b300*/  IMAD.MOV.U32 R49, RZ, RZ, R64 ;  /* 0x000000ffff317224 */ /* 0x001fe200078e0040 */
[----:B----4-:R-:W-:Y:S01]  /*b310*/  IADD3 R60, P5, PT, R45, R60, RZ ;  /* 0x0000003c2d3c7210 */ /* 0x010fe20007fbe0ff */
[----:B------:R-:W-:Y:S04]  /*b320*/  STL [R1+0x610], R27 ;  /* 0x0006101b01007387 */ /* 0x000fe80000100800 */
[----:B------:R-:W-:Y:S04]  /*b330*/  STL [R1+0x618], R104 ;  /* 0x0006186801007387 */ /* 0x000fe80000100800 */
[----:B------:R-:W-:Y:S04]  /*b340*/  STL [R1+0x614], R97 ;  /* 0x0006146101007387 */ /* 0x000fe80000100800 */
[----:B------:R0:W-:Y:S04]  /*b350*/  STL [R1], R39 ;  /* 0x0000002701007387 */ /* 0x0001e80000100800 */
[----:B------:R-:W-:Y:S04]  /*b360*/  STL [R1+0x61c], R28 ;  /* 0x00061c1c01007387 */ /* 0x000fe80000100800 */
[----:B------:R-:W2:Y:S04]  /*b370*/  LDL.LU R65, [R1+0x5c] ;  /* 0x00005c0001417983 */ /* 0x000ea80000300800 */
[----:B------:R1:W-:Y:S04]  /*b380*/  STL [R1+0x10], R64 ;  /* 0x0000104001007387 */ /* 0x0003e80000100800 */
[----:B------:R-:W4:Y:S04]  /*b390*/  LDL.LU R63, [R1+0xa8] ;  /* 0x0000a800013f7983 */ /* 0x000f280000300800 */
[----:B------:R-:W-:Y:S04]  /*b3a0*/  STL [R1+0x48], R60 ;  /* 0x0000483c01007387 */ /* 0x000fe80000100800 */
[----:B0-----:R-:W2:Y:S04]  /*b3b0*/  LDL.LU R39, [R1+0xb8] ;  /* 0x0000b80001277983 */ /* 0x001ea80000300800 */
[----:B------:R-:W-:Y:S04]  /*b3c0*/  STL [R1+0x620], R114 ;  /* 0x0006207201007387 */ /* 0x000fe80000100800 */
[----:B-1----:R-:W2:Y:S04]  /*b3d0*/  LDL.LU R64, [R1+0x640] ;  /* 0x0006400001407983 */ /* 0x002ea80000300800 */
[----:B------:R-:W2:Y:S01]  /*b3e0*/  LDL.LU R48, [R1+0x4] ;  /* 0x0000040001307983 */ /* 0x000ea20000300800 */
[----:B------:R-:W-:-:S02]  /*b3f0*/  ISETP.GT.AND P4, PT, R50, 0x17, PT ;  /* 0x000000173200780c */ /* 0x000fc40003f84270 */
[----:B------:R-:W-:Y:S01]  /*b400*/  PRMT R20, RZ, 0x7610, R20 ;  /* 0x00007610ff147816 */ /* 0x000fe20000000014 */
[----:B---3--:R-:W-:Y:S01]  /*b410*/  STL [R1+0x624], R5 ;  /* 0x0006240501007387 */ /* 0x008fe20000100800 */
[----:B--2---:R-:W-:-:S09]  /*b420*/  IMAD.X R48, R47, 0x1, R48, P6 ;  /* 0x000000012f307824 */ /* 0x004fd200030e0630 */
[-C--:B------:R-:W-:Y:S01]  /*b430*/  @P4 LOP3.LUT R49, R49, R48.reuse, RZ, 0x3c, !PT ;  /* 0x0000003031314212 */ /* 0x080fe200078e3cff */
[----:B------:R0:W-:Y:S03]  /*b440*/  STL [R1+0x4], R48 ;  /* 0x0000043001007387 */ /* 0x0001e60000100800 */
[----:B0-----:R-:W-:-:S04]  /*b450*/  @P4 LOP3.LUT R48, R49, R48, RZ, 0x3c, !PT ;  /* 0x0000003031304212 */ /* 0x001fc800078e3cff */
[----:B------:R-:W-:-:S05]  /*b460*/  @P4 LOP3.LUT R49, R49, R48, RZ, 0x3c, !PT ;  /* 0x0000003031314212 */ /* 0x000fca00078e3cff */
[----:B------:R0:W2:Y:S01]  /*b470*/  @P4 LDG.E.U8 R20, desc[UR20][R48.64] ;  /* 0x0000001430144981 */ /* 0x0000a2000c1e1100 */
[C---:B------:R-:W-:Y:S02]  /*b480*/  ISETP.GT.AND P2, PT, R50.reuse, 0x18, PT ;  /* 0x000000183200780c */ /* 0x040fe40003f44270 */
[----:B------:R-:W-:Y:S01]  /*b490*/  ISETP.GT.AND P3, PT, R50, 0x19, PT ;  /* 0x000000193200780c */ /* 0x000fe20003f64270 */
[----:B------:R-:W-:Y:S01]  /*b4a0*/  IMAD.X R62, R47, 0x1, R62, P5 ;  /* 0x000000012f3e7824 */ /* 0x000fe200028e063e */
[----:B------:R-:W-:Y:S02]  /*b4b0*/  IADD3 R61, P5, PT, R45, R61, RZ ;  /* 0x0000003d2d3d7210 */ /* 0x000fe40007fbe0ff */
[----:B------:R-:W-:Y:S02]  /*b4c0*/  PRMT R79, RZ, 0x7610, R79 ;  /* 0x00007610ff4f7816 */ /* 0x000fe4000000004f */
[----:B------:R1:W-:Y:S01]  /*b4d0*/  STL [R1+0x2c], R62 ;  /* 0x00002c3e01007387 */ /* 0x0003e20000100800 */
[----:B------:R-:W-:Y:S01]  /*b4e0*/  IMAD.X R65, R47, 0x1, R65, P5 ;  /* 0x000000012f417824 */ /* 0x000fe200028e0641 */
[----:B----4-:R-:W-:-:S03]  /*b4f0*/  IADD3 R63, P6, PT, R45, R63, RZ ;  /* 0x0000003f2d3f7210 */ /* 0x010fc60007fde0ff */
[----:B0-----:R-:W-:Y:S02]  /*b500*/  @P2 IMAD.MOV.U32 R48, RZ, RZ, R60 ;  /* 0x000000ffff302224 */ /* 0x001fe400078e003c */
[----:B------:R-:W-:Y:S01]  /*b510*/  @P2 IMAD.MOV.U32 R49, RZ, RZ, R62 ;  /* 0x000000ffff312224 */ /* 0x000fe200078e003e */
[----:B------:R-:W-:Y:S02]  /*b520*/  PRMT R117, RZ, 0x7610, R117 ;  /* 0x00007610ff757816 */ /* 0x000fe40000000075 */
[----:B------:R-:W-:Y:S02]  /*b530*/  IADD3 R39, P5, PT, R45, R39, RZ ;  /* 0x000000272d277210 */ /* 0x000fe40007fbe0ff */
[----:B------:R0:W3:Y:S02]  /*b540*/  @P2 LDG.E.U8 R79, desc[UR20][R48.64] ;  /* 0x00000014304f2981 */ /* 0x0000e4000c1e1100 */
[----:B0-----:R-:W-:Y:S02]  /*b550*/  @P3 IMAD.MOV.U32 R48, RZ, RZ, R61 ;  /* 0x000000ffff303224 */ /* 0x001fe400078e003d */
[----:B------:R-:W-:-:S05]  /*b560*/  @P3 IMAD.MOV.U32 R49, RZ, RZ, R65 ;  /* 0x000000ffff313224 */ /* 0x000fca00078e0041 */
[----:B------:R0:W4:Y:S04]  /*b570*/  @P3 LDG.E.U8 R117, desc[UR20][R48.64] ;  /* 0x0000001430753981 */ /* 0x000128000c1e1100 */
[----:B--2---:R-:W-:Y:S04]  /*b580*/  STL [R1+0x628], R20 ;  /* 0x0006281401007387 */ /* 0x004fe80000100800 */
[----:B-1----:R-:W2:Y:S04]  /*b590*/  LDL.LU R62, [R1+0xb4] ;  /* 0x0000b400013e7983 */ /* 0x002ea80000300800 */
[----:B------:R-:W3:Y:S04]  /*b5a0*/  LDL.LU R60, [R1+0xc0] ;  /* 0x0000c000013c7983 */ /* 0x000ee80000300800 */
[----:B------:R1:W-:Y:S04]  /*b5b0*/  STL [R1+0x78], R61 ;  /* 0x0000783d01007387 */ /* 0x0003e80000100800 */
[----:B------:R0:W-:Y:S04]  /*b5c0*/  STL [R1+0x5c], R65 ;  /* 0x00005c4101007387 */ /* 0x0001e80000100800 */
[----:B-1----:R-:W3:Y:S04]  /*b5d0*/  LDL.LU R61, [R1+0xbc] ;  /* 0x0000bc00013d7983 */ /* 0x002ee80000300800 */
[----:B------:R-:W-:Y:S04]  /*b5e0*/  STL [R1+0xa8], R63 ;  /* 0x0000a83f01007387 */ /* 0x000fe80000100800 */
[----:B0-----:R-:W3:Y:S04]  /*b5f0*/  LDL.LU R65, [R1+0xc8] ;  /* 0x0000c80001417983 */ /* 0x001ee80000300800 */
[----:B------:R-:W-:Y:S04]  /*b600*/  STL [R1+0xb8], R39 ;  /* 0x0000b82701007387 */ /* 0x000fe80000100800 */
[----:B------:R-:W3:Y:S04]  /*b610*/  LDL.LU R5, [R1+0xd0] ;  /* 0x0000d00001057983 */ /* 0x000ee80000300800 */
[----:B------:R-:W3:Y:S01]  /*b620*/  LDL.LU R49, [R1+0x90] ;  /* 0x0000900001317983 */ /* 0x000ee20000300800 */
[----:B------:R-:W-:-:S02]  /*b630*/  ISETP.GT.AND P4, PT, R50, 0x1a, PT ;  /* 0x0000001a3200780c */ /* 0x000fc40003f84270 */
[----:B------:R-:W-:Y:S02]  /*b640*/  ISETP.GT.AND P2, PT, R50, 0x1b, PT ;  /* 0x0000001b3200780c */ /* 0x000fe40003f44270 */
[----:B------:R-:W-:Y:S02]  /*b650*/  PRMT R114, RZ, 0x7610, R114 ;  /* 0x00007610ff727816 */ /* 0x000fe40000000072 */
[----:B------:R-:W-:-:S07]  /*b660*/  PRMT R25, RZ, 0x7610, R25 ;  /* 0x00007610ff197816 */ /* 0x000fce0000000019 */
[----:B------:R-:W-:Y:S02]  /*b670*/  @P4 IMAD.MOV.U32 R48, RZ, RZ, R63 ;  /* 0x000000ffff304224 */ /* 0x000fe400078e003f */
[C---:B--2---:R-:W-:Y:S02]  /*b680*/  IMAD.X R62, R47.reuse, 0x1, R62, P5 ;  /* 0x000000012f3e7824 */ /* 0x044fe400028e063e */
[----:B---3--:R-:W-:-:S05]  /*b690*/  IMAD.X R49, R47, 0x1, R49, P6 ;  /* 0x000000012f317824 */ /* 0x008fca00030e0631 */
[----:B------:R0:W-:Y:S04]  /*b6a0*/  STL [R1+0x90], R49 ;  /* 0x0000903101007387 */ /* 0x0001e80000100800 */
[----:B------:R1:W2:Y:S02]  /*b6b0*/  @P4 LDG.E.U8 R114, desc[UR20][R48.64] ;  /* 0x0000001430724981 */ /* 0x0002a4000c1e1100 */
[----:B-1----:R-:W-:Y:S02]  /*b6c0*/  @P2 IMAD.MOV.U32 R48, RZ, RZ, R39 ;  /* 0x000000ffff302224 */ /* 0x002fe400078e0027 */
[----:B0-----:R-:W-:-:S05]  /*b6d0*/  @P2 IMAD.MOV.U32 R49, RZ, RZ, R62 ;  /* 0x000000ffff312224 */ /* 0x001fca00078e003e */
[----:B------:R0:W3:Y:S01]  /*b6e0*/  @P2 LDG.E.U8 R25, desc[UR20][R48.64] ;  /* 0x0000001430192981 */ /* 0x0000e2000c1e1100 */
[----:B------:R-:W-:Y:S02]  /*b6f0*/  ISETP.GT.AND P3, PT, R50, 0x1c, PT ;  /* 0x0000001c3200780c */ /* 0x000fe40003f64270 */
[C---:B------:R-:W-:Y:S01]  /*b700*/  IADD3 R60, P5, PT, R45.reuse, R60, RZ ;  /* 0x0000003c2d3c7210 */ /* 0x040fe20007fbe0ff */
[----:B------:R1:W-:Y:S01]  /*b710*/  STL [R1+0xb4], R62 ;  /* 0x0000b43e01007387 */ /* 0x0003e20000100800 */
[----:B------:R-:W-:-:S03]  /*b720*/  IADD3 R65, P6, PT, R45, R65, RZ ;  /* 0x000000412d417210 */ /* 0x000fc60007fde0ff */
[----:B------:R-:W-:Y:S01]  /*b730*/  IMAD.X R61, R47, 0x1, R61, P5 ;  /* 0x000000012f3d7824 */ /* 0x000fe200028e063d */
[----:B------:R-:W-:Y:S02]  /*b740*/  PRMT R42, RZ, 0x7610, R42 ;  /* 0x00007610ff2a7816 */ /* 0x000fe4000000002a */
[----:B------:R-:W-:-:S03]  /*b750*/  IADD3 R5, P5, PT, R45, R5, RZ ;  /* 0x000000052d057210 */ /* 0x000fc60007fbe0ff */
[----:B0-----:R-:W-:Y:S02]  /*b760*/  @P3 IMAD.MOV.U32 R48, RZ, RZ, R60 ;  /* 0x000000ffff303224 */ /* 0x001fe400078e003c */
[----:B------:R-:W-:-:S05]  /*b770*/  @P3 IMAD.MOV.U32 R49, RZ, RZ, R61 ;  /* 0x000000ffff313224 */ /* 0x000fca00078e003d */
[----:B------:R0:W4:Y:S02]  /*b780*/  @P3 LDG.E.U8 R42, desc[UR20][R48.64] ;  /* 0x00000014302a3981 */ /* 0x000124000c1e1100 */
[----:B0-----:R-:W-:Y:S02]  /*b790*/  IMAD.MOV.U32 R49, RZ, RZ, R65 ;  /* 0x000000ffff317224 */ /* 0x001fe400078e0041 */
[----:B--2---:R-:W-:Y:S04]  /*b7a0*/  STL [R1+0x62c], R114 ;  /* 0x00062c7201007387 */ /* 0x004fe80000100800 */
[----:B-1----:R-:W2:Y:S04]  /*b7b0*/  LDL.LU R62, [R1+0xcc] ;  /* 0x0000cc00013e7983 */ /* 0x002ea80000300800 */
[----:B------:R-:W2:Y:S04]  /*b7c0*/  LDL.LU R39, [R1+0xd8] ;  /* 0x0000d80001277983 */ /* 0x000ea80000300800 */
[----:B------:R0:W-:Y:S04]  /*b7d0*/  STL [R1+0xc0], R60 ;  /* 0x0000c03c01007387 */ /* 0x0001e80000100800 */
[----:B---3--:R-:W-:Y:S04]  /*b7e0*/  STL [R1+0x630], R25 ;  /* 0x0006301901007387 */ /* 0x008fe80000100800 */
[----:B------:R1:W-:Y:S04]  /*b7f0*/  STL [R1+0xbc], R61 ;  /* 0x0000bc3d01007387 */ /* 0x0003e80000100800 */
[----:B0-----:R-:W3:Y:S04]  /*b800*/  LDL.LU R60, [R1+0xd4] ;  /* 0x0000d400013c7983 */ /* 0x001ee80000300800 */
[----:B------:R0:W-:Y:S04]  /*b810*/  STL [R1+0xc8], R65 ;  /* 0x0000c84101007387 */ /* 0x0001e80000100800 */
[----:B------:R-:W3:Y:S04]  /*b820*/  LDL.LU R63, [R1+0xe0] ;  /* 0x0000e000013f7983 */ /* 0x000ee80000300800 */
[----:B------:R-:W-:Y:S04]  /*b830*/  STL [R1+0xd0], R5 ;  /* 0x0000d00501007387 */ /* 0x000fe80000100800 */
[----:B-1----:R-:W3:Y:S04]  /*b840*/  LDL.LU R61, [R1+0xe8] ;  /* 0x0000e800013d7983 */ /* 0x002ee80000300800 */
[----:B0-----:R-:W3:Y:S04]  /*b850*/  LDL.LU R65, [R1+0x63c] ;  /* 0x00063c0001417983 */ /* 0x001ee80000300800 */
[----:B------:R-:W3:Y:S01]  /*b860*/  LDL.LU R48, [R1+0xc4] ;  /* 0x0000c40001307983 */ /* 0x000ee20000300800 */
[----:B------:R-:W-:-:S02]  /*b870*/  ISETP.GT.AND P4, PT, R50, 0x1d, PT ;  /* 0x0000001d3200780c */ /* 0x000fc40003f84270 */
[C---:B------:R-:W-:Y:S01]  /*b880*/  ISETP.GT.AND P2, PT, R50.reuse, 0x1e, PT ;  /* 0x0000001e3200780c */ /* 0x040fe20003f44270 */
[----:B----4-:R-:W-:Y:S01]  /*b890*/  STL [R1+0x634], R42 ;  /* 0x0006342a01007387 */ /* 0x010fe20000100800 */
[----:B------:R-:W-:Y:S02]  /*b8a0*/  PRMT R29, RZ, 0x7610, R29 ;  /* 0x00007610ff1d7816 */ /* 0x000fe4000000001d */
[----:B------:R-:W-:Y:S02]  /*b8b0*/  ISETP.GT.AND P3, PT, R50, 0x1f, PT ;  /* 0x0000001f3200780c */ /* 0x000fe40003f64270 */
[----:B------:R-:W-:Y:S02]  /*b8c0*/  PRMT R26, RZ, 0x7610, R26 ;  /* 0x00007610ff1a7816 */ /* 0x000fe4000000001a */
[----:B------:R-:W-:Y:S01]  /*b8d0*/  PRMT R21, RZ, 0x7610, R21 ;  /* 0x00007610ff157816 */ /* 0x000fe20000000015 */
[----:B--2---:R-:W-:Y:S01]  /*b8e0*/  IMAD.X R62, R47, 0x1, R62, P5 ;  /* 0x000000012f3e7824 */ /* 0x004fe200028e063e */
[----:B------:R-:W-:-:S05]  /*b8f0*/  IADD3 R39, P5, PT, R45, R39, RZ ;  /* 0x000000272d277210 */ /* 0x000fca0007fbe0ff */
[C---:B---3--:R-:W-:Y:S02]  /*b900*/  IMAD.X R60, R47.reuse, 0x1, R60, P5 ;  /* 0x000000012f3c7824 */ /* 0x048fe400028e063c */
[----:B------:R-:W-:-:S05]  /*b910*/  IMAD.X R48, R47, 0x1, R48, P6 ;  /* 0x000000012f307824 */ /* 0x000fca00030e0630 */
[-C--:B------:R-:W-:Y:S01]  /*b920*/  @P4 LOP3.LUT R49, R49, R48.reuse, RZ, 0x3c, !PT ;  /* 0x0000003031314212 */ /* 0x080fe200078e3cff */
[----:B------:R0:W-:Y:S03]  /*b930*/  STL [R1+0xc4], R48 ;  /* 0x0000c43001007387 */ /* 0x0001e60000100800 */
[----:B0-----:R-:W-:-:S04]  /*b940*/  @P4 LOP3.LUT R48, R49, R48, RZ, 0x3c, !PT ;  /* 0x0000003031304212 */ /* 0x001fc800078e3cff */
[----:B------:R-:W-:Y:S01]  /*b950*/  @P4 LOP3.LUT R49, R49, R48, RZ, 0x3c, !PT ;  /* 0x0000003031314212 */ /* 0x000fe200078e3cff */
[----:B------:R-:W-:Y:S04]  /*b960*/  STL [R1+0xcc], R62 ;  /* 0x0000cc3e01007387 */ /* 0x000fe80000100800 */
[----:B------:R0:W2:Y:S01]  /*b970*/  @P4 LDG.E.U8 R29, desc[UR20][R48.64] ;  /* 0x00000014301d4981 */ /* 0x0000a2000c1e1100 */
[----:B------:R-:W-:-:S03]  /*b980*/  IADD3 R63, P6, PT, R45, R63, RZ ;  /* 0x0000003f2d3f7210 */ /* 0x000fc60007fde0ff */
[----:B------:R-:W3:Y:S01]  /*b990*/  LDL.LU R42, [R1+0xe4] ;  /* 0x0000e400012a7983 */ /* 0x000ee20000300800 */
[----:B------:R-:W-:Y:S01]  /*b9a0*/  IADD3 R61, P5, PT, R45, R61, RZ ;  /* 0x0000003d2d3d7210 */ /* 0x000fe20007fbe0ff */
[----:B0-----:R-:W-:Y:S02]  /*b9b0*/  @P2 IMAD.MOV.U32 R48, RZ, RZ, R5 ;  /* 0x000000ffff302224 */ /* 0x001fe400078e0005 */
[----:B------:R-:W-:Y:S01]  /*b9c0*/  @P2 IMAD.MOV.U32 R49, RZ, RZ, R62 ;  /* 0x000000ffff312224 */ /* 0x000fe200078e003e */
[----:B------:R-:W4:Y:S04]  /*b9d0*/  LDL.LU R5, [R1+0xf0] ;  /* 0x0000f00001057983 */ /* 0x000f280000300800 */
[----:B------:R-:W-:Y:S04]  /*b9e0*/  STL [R1+0xd8], R39 ;  /* 0x0000d82701007387 */ /* 0x000fe80000100800 */
[----:B------:R0:W2:Y:S04]  /*b9f0*/  @P2 LDG.E.U8 R26, desc[UR20][R48.64] ;  /* 0x00000014301a2981 */ /* 0x0000a8000c1e1100 */
[----:B------:R1:W-:Y:S01]  /*ba00*/  STL [R1+0xd4], R60 ;  /* 0x0000d43c01007387 */ /* 0x0003e20000100800 */
[----:B0-----:R-:W-:-:S02]  /*ba10*/  @P3 IMAD.MOV.U32 R48, RZ, RZ, R39 ;  /* 0x000000ffff303224 */ /* 0x001fc400078e0027 */
[----:B------:R-:W-:Y:S02]  /*ba20*/  @P3 IMAD.MOV.U32 R49, RZ, RZ, R60 ;  /* 0x000000ffff313224 */ /* 0x000fe400078e003c */
[----:B-1----:R-:W2:Y:S04]  /*ba30*/  LDL.LU R60, [R1+0xec] ;  /* 0x0000ec00013c7983 */ /* 0x002ea80000300800 */
[----:B------:R-:W-:Y:S04]  /*ba40*/  STL [R1+0xe0], R63 ;  /* 0x0000e03f01007387 */ /* 0x000fe80000100800 */
[----:B------:R-:W2:Y:S04]  /*ba50*/  LDL.LU R62, [R1+0xf8] ;  /* 0x0000f800013e7983 */ /* 0x000ea80000300800 */
[----:B------:R-:W-:Y:S04]  /*ba60*/  STL [R1+0xe8], R61 ;  /* 0x0000e83d01007387 */ /* 0x000fe80000100800 */
[----:B------:R-:W2:Y:S04]  /*ba70*/  LDL.LU R39, [R1+0x100] ;  /* 0x0001000001277983 */ /* 0x000ea80000300800 */
[----:B------:R0:W2:Y:S04]  /*ba80*/  @P3 LDG.E.U8 R21, desc[UR20][R48.64] ;  /* 0x0000001430153981 */ /* 0x0000a8000c1e1100 */
[----:B------:R-:W2:Y:S01]  /*ba90*/  LDL.LU R49, [R1+0xdc] ;  /* 0x0000dc0001317983 */ /* 0x000ea20000300800 */
[----:B------:R-:W-:-:S02]  /*baa0*/  ISETP.GT.AND P4, PT, R50, 0x20, PT ;  /* 0x000000203200780c */ /* 0x000fc40003f84270 */
[C---:B------:R-:W-:Y:S02]  /*bab0*/  ISETP.GT.AND P2, PT, R50.reuse, 0x21, PT ;  /* 0x000000213200780c */ /* 0x040fe40003f44270 */
[----:B------:R-:W-:Y:S02]  /*bac0*/  PRMT R78, RZ, 0x7610, R78 ;  /* 0x00007610ff4e7816 */ /* 0x000fe4000000004e */
[----:B------:R-:W-:Y:S02]  /*bad0*/  ISETP.GT.AND P3, PT, R50, 0x22, PT ;  /* 0x000000223200780c */ /* 0x000fe40003f64270 */
[----:B------:R-:W-:-:S05]  /*bae0*/  PRMT R119, RZ, 0x7610, R119 ;  /* 0x00007610ff777816 */ /* 0x000fca0000000077 */
[----:B0-----:R-:W-:Y:S01]  /*baf0*/  @P4 IMAD.MOV.U32 R48, RZ, RZ, R63 ;  /* 0x000000ffff304224 */ /* 0x001fe200078e003f */
[----:B------:R-:W-:Y:S01]  /*bb00*/  PRMT R28, RZ, 0x7610, R28 ;  /* 0x00007610ff1c7816 */ /* 0x000fe2000000001c */
[----:B---3--:R-:W-:Y:S01]  /*bb10*/  IMAD.X R42, R47, 0x1, R42, P5 ;  /* 0x000000012f2a7824 */ /* 0x008fe200028e062a */
[----:B----4-:R-:W-:-:S05]  /*bb20*/  IADD3 R5, P5, PT, R45, R5, RZ ;  /* 0x000000052d057210 */ /* 0x010fca0007fbe0ff */
[----:B--2---:R-:W-:Y:S01]  /*bb30*/  IMAD.X R60, R47, 0x1, R60, P5 ;  /* 0x000000012f3c7824 */ /* 0x004fe200028e063c */
[----:B------:R-:W-:Y:S01]  /*bb40*/  IADD3 R39, P5, PT, R45, R39, RZ ;  /* 0x000000272d277210 */ /* 0x000fe20007fbe0ff */
[----:B------:R-:W-:Y:S01]  /*bb50*/  IMAD.X R49, R47, 0x1, R49, P6 ;  /* 0x000000012f317824 */ /* 0x000fe200030e0631 */
[----:B------:R-:W-:-:S04]  /*bb60*/  IADD3 R62, P6, PT, R45, R62, RZ ;  /* 0x0000003e2d3e7210 */ /* 0x000fc80007fde0ff */
[----:B------:R0:W-:Y:S04]  /*bb70*/  STL [R1+0xdc], R49 ;  /* 0x0000dc3101007387 */ /* 0x0001e80000100800 */
[----:B------:R1:W2:Y:S04]  /*bb80*/  @P4 LDG.E.U8 R78, desc[UR20][R48.64] ;  /* 0x00000014304e4981 */ /* 0x0002a8000c1e1100 */
[----:B------:R3:W-:Y:S01]  /*bb90*/  STL [R1+0xe4], R42 ;  /* 0x0000e42a01007387 */ /* 0x0007e20000100800 */
[----:B-1----:R-:W-:Y:S02]  /*bba0*/  @P2 IMAD.MOV.U32 R48, RZ, RZ, R61 ;  /* 0x000000ffff302224 */ /* 0x002fe400078e003d */
[----:B0-----:R-:W-:Y:S01]  /*bbb0*/  @P2 IMAD.MOV.U32 R49, RZ, RZ, R42 ;  /* 0x000000ffff312224 */ /* 0x001fe200078e002a */
[----:B------:R-:W4:Y:S04]  /*bbc0*/  LDL.LU R61, [R1+0xfc] ;  /* 0x0000fc00013d7983 */ /* 0x000f280000300800 */
[----:B---3--:R-:W3:Y:S04]  /*bbd0*/  LDL.LU R42, [R1+0x108] ;  /* 0x00010800012a7983 */ /* 0x008ee80000300800 */
        /* <DEDUP_REMOVED lines=19> */
[----:B----4-:R-:W-:Y:S01]  /*bd10*/  IMAD.X R61, R47, 0x1, R61, P5 ;  /* 0x000000012f3d7824 */ /* 0x010fe200028e063d */
[----:B---3--:R-:W-:-:S05]  /*bd20*/  IADD3 R42, P5, PT, R45, R42, RZ ;  /* 0x0000002a2d2a7210 */ /* 0x008fca0007fbe0ff */
        /* <DEDUP_REMOVED lines=8> */
[----:B0-----:R-:W-:-:S02]  /*bdb0*/  @P2 IMAD.MOV.U32 R49, RZ, RZ, R61 ;  /* 0x000000ffff312224 */ /* 0x001fc400078e003d */
[----:B---3--:R-:W3:Y:S04]  /*bdc0*/  LDL.LU R61, [R1+0x114] ;  /* 0x00011400013d7983 */ /* 0x008ee80000300800 */
        /* <DEDUP_REMOVED lines=577> */
[----:B------:R0:W-:Y:S04]  /*e1e0*/  STL [R1+0x430], R42 ;  /* 0x0004302a01007387 */ /* 0x0001e80000100800 */
[----:B------:R1:W2:Y:S04]  /*e1f0*/  @P2 LDG.E.U8 R110, desc[UR20][R48.64] ;  /* 0x00000014306e2981 */ /* 0x0002a8000c1e1100 */
[----:B------:R0:W-:Y:S01]  /*e200*/  STL [R1+0x42c], R60 ;  /* 0x00042c3c01007387 */ /* 0x0001e20000100800 */
[----:B-1----:R-:W-:-:S02]  /*e210*/  @P3 IMAD.MOV.U32 R48, RZ, RZ, R42 ;  /* 0x000000ffff303224 */ /* 0x002fc400078e002a */
[----:B------:R-:W-:Y:S01]  /*e220*/  @P3 IMAD.MOV.U32 R49, RZ, RZ, R60 ;  /* 0x000000ffff313224 */ /* 0x000fe200078e003c */
[----:B0-----:R-:W2:Y:S04]  /*e230*/  LDL.LU R42, [R1+0x2a4] ;  /* 0x0002a400012a7983 */ /* 0x001ea80000300800 */
        /* <DEDUP_REMOVED lines=32> */
[----:B------:R0:W-:Y:S04]  /*e440*/  STL [R1+0x2b0], R62 ;  /* 0x0002b03e01007387 */ /* 0x0001e80000100800 */
        /* <DEDUP_REMOVED lines=10> */
[----:B-1----:R-:W-:Y:S01]  /*e4f0*/  @P4 IMAD.MOV.U32 R48, RZ, RZ, R62 ;  /* 0x000000ffff304224 */ /* 0x002fe200078e003e */
        /* <DEDUP_REMOVED lines=8> */
[----:B------:R2:W3:Y:S04]  /*e580*/  @P4 LDG.E.U8 R105, desc[UR20][R48.64] ;  /* 0x0000001430694981 */ /* 0x0004e8000c1e1100 */
[----:B------:R4:W-:Y:S04]  /*e590*/  STL [R1+0x43c], R61 ;  /* 0x00043c3d01007387 */ /* 0x0009e80000100800 */
[----:B0-----:R-:W3:Y:S01]  /*e5a0*/  LDL.LU R62, [R1+0x454] ;  /* 0x00045400013e7983 */ /* 0x001ee20000300800 */
[----:B--2---:R-:W-:-:S02]  /*e5b0*/  @P2 IMAD.MOV.U32 R48, RZ, RZ, R60 ;  /* 0x000000ffff302224 */ /* 0x004fc400078e003c */
[----:B-1----:R-:W-:Y:S01]  /*e5c0*/  @P2 IMAD.MOV.U32 R49, RZ, RZ, R61 ;  /* 0x000000ffff312224 */ /* 0x002fe200078e003d */
[----:B------:R-:W2:Y:S04]  /*e5d0*/  LDL.LU R60, [R1+0x460] ;  /* 0x00046000013c7983 */ /* 0x000ea80000300800 */
[----:B------:R-:W-:Y:S04]  /*e5e0*/  STL [R1+0x448], R5 ;  /* 0x0004480501007387 */ /* 0x000fe80000100800 */
[----:B------:R0:W2:Y:S04]  /*e5f0*/  @P2 LDG.E.U8 R70, desc[UR20][R48.64] ;  /* 0x0000001430462981 */ /* 0x0000a8000c1e1100 */
[----:B------:R1:W-:Y:S04]  /*e600*/  STL [R1+0x444], R39 ;  /* 0x0004442701007387 */ /* 0x0003e80000100800 */
[----:B----4-:R-:W4:Y:S01]  /*e610*/  LDL.LU R61, [R1+0x45c] ;  /* 0x00045c00013d7983 */ /* 0x010f220000300800 */
[----:B0-----:R-:W-:-:S02]  /*e620*/  @P3 IMAD.MOV.U32 R48, RZ, RZ, R5 ;  /* 0x000000ffff303224 */ /* 0x001fc400078e0005 */
[----:B------:R-:W-:Y:S01]  /*e630*/  @P3 IMAD.MOV.U32 R49, RZ, RZ, R39 ;  /* 0x000000ffff313224 */ /* 0x000fe200078e0027 */
[----:B------:R0:W-:Y:S04]  /*e640*/  STL [R1+0x450], R63 ;  /* 0x0004503f01007387 */ /* 0x0001e80000100800 */
[----:B-1----:R-:W4:Y:S04]  /*e650*/  LDL.LU R39, [R1+0x2b8] ;  /* 0x0002b80001277983 */ /* 0x002f280000300800 */
[----:B------:R-:W-:Y:S04]  /*e660*/  STL [R1+0x458], R42 ;  /* 0x0004582a01007387 */ /* 0x000fe80000100800 */
[----:B------:R-:W4:Y:S04]  /*e670*/  LDL.LU R5, [R1+0x2c0] ;  /* 0x0002c00001057983 */ /* 0x000f280000300800 */
[----:B------:R1:W4:Y:S04]  /*e680*/  @P3 LDG.E.U8 R103, desc[UR20][R48.64] ;  /* 0x0000001430673981 */ /* 0x000328000c1e1100 */
[----:B------:R-:W4:Y:S01]  /*e690*/  LDL.LU R49, [R1+0x44c] ;  /* 0x00044c0001317983 */ /* 0x000f220000300800 */
        /* <DEDUP_REMOVED lines=8> */
[----:B--2---:R-:W-:-:S05]  /*e720*/  IADD3 R60, P5, PT, R45, R60, RZ ;  /* 0x0000003c2d3c7210 */ /* 0x004fca0007fbe0ff */
[----:B----4-:R-:W-:Y:S01]  /*e730*/  IMAD.X R61, R47, 0x1, R61, P5 ;  /* 0x000000012f3d7824 */ /* 0x010fe200028e063d */
[----:B------:R-:W-:Y:S01]  /*e740*/  IADD3 R5, P5, PT, R45, R5, RZ ;  /* 0x000000052d057210 */ /* 0x000fe20007fbe0ff */
[----:B------:R-:W-:-:S05]  /*e750*/  IMAD.X R49, R47, 0x1, R49, P6 ;  /* 0x000000012f317824 */ /* 0x000fca00030e0631 */
[----:B------:R1:W-:Y:S04]  /*e760*/  STL [R1+0x44c], R49 ;  /* 0x00044c3101007387 */ /* 0x0003e80000100800 */
[----:B------:R2:W3:Y:S01]  /*e770*/  @P4 LDG.E.U8 R102, desc[UR20][R48.64] ;  /* 0x0000001430664981 */ /* 0x0004e2000c1e1100 */
[----:B------:R-:W-:-:S03]  /*e780*/  IADD3 R39, P6, PT, R45, R39, RZ ;  /* 0x000000272d277210 */ /* 0x000fc60007fde0ff */
[----:B------:R-:W-:Y:S04]  /*e790*/  STL [R1+0x454], R62 ;  /* 0x0004543e01007387 */ /* 0x000fe80000100800 */
[----:B0-----:R-:W4:Y:S01]  /*e7a0*/  LDL.LU R63, [R1+0x2bc] ;  /* 0x0002bc00013f7983 */ /* 0x001f220000300800 */
[----:B--2---:R-:W-:Y:S02]  /*e7b0*/  @P2 IMAD.MOV.U32 R48, RZ, RZ, R42 ;  /* 0x000000ffff302224 */ /* 0x004fe400078e002a */
[----:B-1----:R-:W-:Y:S01]  /*e7c0*/  @P2 IMAD.MOV.U32 R49, RZ, RZ, R62 ;  /* 0x000000ffff312224 */ /* 0x002fe200078e003e */
[----:B------:R-:W2:Y:S04]  /*e7d0*/  LDL.LU R42, [R1+0x2c8] ;  /* 0x0002c800012a7983 */ /* 0x000ea80000300800 */
[----:B------:R0:W3:Y:S04]  /*e7e0*/  @P2 LDG.E.U8 R101, desc[UR20][R48.64] ;  /* 0x0000001430652981 */ /* 0x0000e8000c1e1100 */
[----:B------:R1:W-:Y:S04]  /*e7f0*/  STL [R1+0x460], R60 ;  /* 0x0004603c01007387 */ /* 0x0003e80000100800 */
[----:B------:R1:W-:Y:S01]  /*e800*/  STL [R1+0x45c], R61 ;  /* 0x00045c3d01007387 */ /* 0x0003e20000100800 */
[----:B0-----:R-:W-:-:S02]  /*e810*/  @P3 IMAD.MOV.U32 R48, RZ, RZ, R60 ;  /* 0x000000ffff303224 */ /* 0x001fc400078e003c */
[----:B------:R-:W-:Y:S01]  /*e820*/  @P3 IMAD.MOV.U32 R49, RZ, RZ, R61 ;  /* 0x000000ffff313224 */ /* 0x000fe200078e003d */
[----:B-1----:R-:W3:Y:S04]  /*e830*/  LDL.LU R60, [R1+0x2c4] ;  /* 0x0002c400013c7983 */ /* 0x002ee80000300800 */
[----:B------:R0:W-:Y:S04]  /*e840*/  STL [R1+0x2b8], R39 ;  /* 0x0002b82701007387 */ /* 0x0001e80000100800 */
[----:B------:R-:W3:Y:S04]  /*e850*/  LDL.LU R61, [R1+0x468] ;  /* 0x00046800013d7983 */ /* 0x000ee80000300800 */
[----:B------:R-:W-:Y:S04]  /*e860*/  STL [R1+0x2c0], R5 ;  /* 0x0002c00501007387 */ /* 0x000fe80000100800 */
[----:B------:R1:W3:Y:S04]  /*e870*/  @P3 LDG.E.U8 R100, desc[UR20][R48.64] ;  /* 0x0000001430643981 */ /* 0x0002e8000c1e1100 */
[----:B------:R-:W3:Y:S01]  /*e880*/  LDL.LU R62, [R1+0x470] ;  /* 0x00047000013e7983 */ /* 0x000ee20000300800 */
[----:B-1----:R-:W-:-:S03]  /*e890*/  IMAD.MOV.U32 R49, RZ, RZ, R39 ;  /* 0x000000ffff317224 */ /* 0x002fc600078e0027 */
[----:B0-----:R-:W3:Y:S04]  /*e8a0*/  LDL.LU R39, [R1+0x638] ;  /* 0x0006380001277983 */ /* 0x001ee80000300800 */
[----:B------:R-:W3:Y:S01]  /*e8b0*/  LDL.LU R48, [R1+0x2b4] ;  /* 0x0002b40001307983 */ /* 0x000ee20000300800 */
[C---:B------:R-:W-:Y:S02]  /*e8c0*/  ISETP.GT.AND P4, PT, R50.reuse, 0x65, PT ;  /* 0x000000653200780c */ /* 0x040fe40003f84270 */
[C---:B------:R-:W-:Y:S02]  /*e8d0*/  ISETP.GT.AND P2, PT, R50.reuse, 0x66, PT ;  /* 0x000000663200780c */ /* 0x040fe40003f44270 */
[----:B------:R-:W-:Y:S02]  /*e8e0*/  PRMT R99, RZ, 0x7610, R99 ;  /* 0x00007610ff637816 */ /* 0x000fe40000000063 */
[----:B------:R-:W-:-:S02]  /*e8f0*/  ISETP.GT.AND P3, PT, R50, 0x67, PT ;  /* 0x000000673200780c */ /* 0x000fc40003f64270 */
[----:B------:R-:W-:Y:S02]  /*e900*/  PRMT R98, RZ, 0x7610, R98 ;  /* 0x00007610ff627816 */ /* 0x000fe40000000062 */
[----:B------:R-:W-:Y:S01]  /*e910*/  PRMT R96, RZ, 0x7610, R96 ;  /* 0x00007610ff607816 */ /* 0x000fe20000000060 */
[----:B----4-:R-:W-:Y:S01]  /*e920*/  IMAD.X R63, R47, 0x1, R63, P5 ;  /* 0x000000012f3f7824 */ /* 0x010fe200028e063f */
[----:B--2---:R-:W-:-:S05]  /*e930*/  IADD3 R42, P5, PT, R45, R42, RZ ;  /* 0x0000002a2d2a7210 */ /* 0x004fca0007fbe0ff */
[C---:B---3--:R-:W-:Y:S02]  /*e940*/  IMAD.X R60, R47.reuse, 0x1, R60, P5 ;  /* 0x000000012f3c7824 */ /* 0x048fe400028e063c */
[----:B------:R-:W-:-:S05]  /*e950*/  IMAD.X R48, R47, 0x1, R48, P6 ;  /* 0x000000012f307824 */ /* 0x000fca00030e0630 */
[-C--:B------:R-:W-:Y:S01]  /*e960*/  @P4 LOP3.LUT R49, R49, R48.reuse, RZ, 0x3c, !PT ;  /* 0x0000003031314212 */ /* 0x080fe200078e3cff */
[----:B------:R0:W-:Y:S03]  /*e970*/  STL [R1+0x2b4], R48 ;  /* 0x0002b43001007387 */ /* 0x0001e60000100800 */
[----:B0-----:R-:W-:-:S04]  /*e980*/  @P4 LOP3.LUT R48, R49, R48, RZ, 0x3c, !PT ;  /* 0x0000003031304212 */ /* 0x001fc800078e3cff */
[----:B------:R-:W-:Y:S01]  /*e990*/  @P4 LOP3.LUT R49, R49, R48, RZ, 0x3c, !PT ;  /* 0x0000003031314212 */ /* 0x000fe200078e3cff */
[----:B------:R0:W-:Y:S04]  /*e9a0*/  STL [R1+0x2bc], R63 ;  /* 0x0002bc3f01007387 */ /* 0x0001e80000100800 */
[----:B------:R1:W2:Y:S01]  /*e9b0*/  @P4 LDG.E.U8 R99, desc[UR20][R48.64] ;  /* 0x0000001430634981 */ /* 0x0002a2000c1e1100 */
[C---:B------:R-:W-:Y:S02]  /*e9c0*/  IADD3 R61, P6, PT, R45.reuse, R61, RZ ;  /* 0x0000003d2d3d7210 */ /* 0x040fe40007fde0ff */
[----:B------:R-:W-:Y:S01]  /*e9d0*/  IADD3 R62, P5, PT, R45, R62, RZ ;  /* 0x0000003e2d3e7210 */ /* 0x000fe20007fbe0ff */
[----:B-1----:R-:W-:Y:S02]  /*e9e0*/  @P2 IMAD.MOV.U32 R48, RZ, RZ, R5 ;  /* 0x000000ffff302224 */ /* 0x002fe400078e0005 */
[----:B------:R-:W-:-:S02]  /*e9f0*/  @P2 IMAD.MOV.U32 R49, RZ, RZ, R63 ;  /* 0x000000ffff312224 */ /* 0x000fc400078e003f */
[----:B0-----:R-:W3:Y:S04]  /*ea00*/  LDL.LU R63, [R1+0x46c] ;  /* 0x00046c00013f7983 */ /* 0x001ee80000300800 */
[----:B------:R-:W4:Y:S04]  /*ea10*/  LDL.LU R5, [R1+0x478] ;  /* 0x0004780001057983 */ /* 0x000f280000300800 */
[----:B------:R0:W2:Y:S04]  /*ea20*/  @P2 LDG.E.U8 R98, desc[UR20][R48.64] ;  /* 0x0000001430622981 */ /* 0x0000a8000c1e1100 */
[----:B------:R1:W-:Y:S04]  /*ea30*/  STL [R1+0x2c8], R42 ;  /* 0x0002c82a01007387 */ /* 0x0003e80000100800 */
[----:B------:R1:W-:Y:S01]  /*ea40*/  STL [R1+0x2c4], R60 ;  /* 0x0002c43c01007387 */ /* 0x0003e20000100800 */
[----:B0-----:R-:W-:-:S02]  /*ea50*/  @P3 IMAD.MOV.U32 R48, RZ, RZ, R42 ;  /* 0x000000ffff303224 */ /* 0x001fc400078e002a */
[----:B------:R-:W-:Y:S01]  /*ea60*/  @P3 IMAD.MOV.U32 R49, RZ, RZ, R60 ;  /* 0x000000ffff313224 */ /* 0x000fe200078e003c */
[----:B-1----:R-:W2:Y:S04]  /*ea70*/  LDL.LU R42, [R1+0x474] ;  /* 0x00047400012a7983 */ /* 0x002ea80000300800 */
[----:B------:R0:W-:Y:S04]  /*ea80*/  STL [R1+0x468], R61 ;  /* 0x0004683d01007387 */ /* 0x0001e80000100800 */
[----:B------:R-:W2:Y:S04]  /*ea90*/  LDL.LU R60, [R1+0x480] ;  /* 0x00048000013c7983 */ /* 0x000ea80000300800 */
[----:B------:R-:W-:Y:S04]  /*eaa0*/  STL [R1+0x470], R62 ;  /* 0x0004703e01007387 */ /* 0x000fe80000100800 */
[----:B------:R1:W2:Y:S04]  /*eab0*/  @P3 LDG.E.U8 R96, desc[UR20][R48.64] ;  /* 0x0000001430603981 */ /* 0x0002a8000c1e1100 */
[----:B------:R-:W2:Y:S01]  /*eac0*/  LDL.LU R49, [R1+0x464] ;  /* 0x0004640001317983 */ /* 0x000ea20000300800 */
[----:B------:R-:W-:-:S02]  /*ead0*/  ISETP.GT.AND P4, PT, R50, 0x68, PT ;  /* 0x000000683200780c */ /* 0x000fc40003f84270 */
[----:B------:R-:W-:Y:S02]  /*eae0*/  ISETP.GT.AND P2, PT, R50, 0x69, PT ;  /* 0x000000693200780c */ /* 0x000fe40003f44270 */
[----:B------:R-:W-:-:S09]  /*eaf0*/  PRMT R69, RZ, 0x7610, R69 ;  /* 0x00007610ff457816 */ /* 0x000fd20000000045 */
[----:B-1----:R-:W-:Y:S01]  /*eb00*/  @P4 IMAD.MOV.U32 R48, RZ, RZ, R61 ;  /* 0x000000ffff304224 */ /* 0x002fe200078e003d */
[----:B------:R-:W-:Y:S02]  /*eb10*/  ISETP.GT.AND P3, PT, R50, 0x6a, PT ;  /* 0x0000006a3200780c */ /* 0x000fe40003f64270 */
[----:B------:R-:W-:Y:S01]  /*eb20*/  PRMT R95, RZ, 0x7610, R95 ;  /* 0x00007610ff5f7816 */ /* 0x000fe2000000005f */
[C---:B---3--:R-:W-:Y:S02]  /*eb30*/  IMAD.X R63, R47.reuse, 0x1, R63, P5 ;  /* 0x000000012f3f7824 */ /* 0x048fe400028e063f */
[----:B--2---:R-:W-:-:S05]  /*eb40*/  IMAD.X R49, R47, 0x1, R49, P6 ;  /* 0x000000012f317824 */ /* 0x004fca00030e0631 */
[----:B------:R1:W-:Y:S04]  /*eb50*/  STL [R1+0x464], R49 ;  /* 0x0004643101007387 */ /* 0x0003e80000100800 */
[----:B------:R2:W-:Y:S04]  /*eb60*/  STL [R1+0x46c], R63 ;  /* 0x00046c3f01007387 */ /* 0x0005e80000100800 */
[----:B0-----:R-:W3:Y:S04]  /*eb70*/  LDL.LU R61, [R1+0x47c] ;  /* 0x00047c00013d7983 */ /* 0x001ee80000300800 */
[----:B------:R1:W3:Y:S01]  /*eb80*/  @P4 LDG.E.U8 R69, desc[UR20][R48.64] ;  /* 0x0000001430454981 */ /* 0x0002e2000c1e1100 */
[----:B----4-:R-:W-:Y:S01]  /*eb90*/  IADD3 R5, P4, PT, R45, R5, RZ ;  /* 0x000000052d057210 */ /* 0x010fe20007f9e0ff */
[----:B-1----:R-:W-:-:S02]  /*eba0*/  @P2 IMAD.MOV.U32 R49, RZ, RZ, R63 ;  /* 0x000000ffff312224 */ /* 0x002fc400078e003f */
[----:B------:R-:W-:Y:S01]  /*ebb0*/  @P2 IMAD.MOV.U32 R48, RZ, RZ, R62 ;  /* 0x000000ffff302224 */ /* 0x000fe200078e003e */
[----:B--2---:R-:W2:Y:S04]  /*ebc0*/  LDL.LU R63, [R1+0x484] ;  /* 0x00048400013f7983 */ /* 0x004ea80000300800 */
[----:B------:R-:W4:Y:S01]  /*ebd0*/  LDL.LU R62, [R1+0x488] ;  /* 0x00048800013e7983 */ /* 0x000f220000300800 */
[----:B------:R-:W-:-:S03]  /*ebe0*/  IMAD.X R42, R47, 0x1, R42, P4 ;  /* 0x000000012f2a7824 */ /* 0x000fc600020e062a */
[----:B------:R-:W-:Y:S04]  /*ebf0*/  STL [R1+0x478], R5 ;  /* 0x0004780501007387 */ /* 0x000fe80000100800 */
[----:B------:R0:W2:Y:S04]  /*ec00*/  @P2 LDG.E.U8 R95, desc[UR20][R48.64] ;  /* 0x00000014305f2981 */ /* 0x0000a8000c1e1100 */
[----:B------:R1:W-:Y:S01]  /*ec10*/  STL [R1+0x474], R42 ;  /* 0x0004742a01007387 */ /* 0x0003e20000100800 */
[----:B0-----:R-:W-:Y:S02]  /*ec20*/  @P3 IMAD.MOV.U32 R49, RZ, RZ, R42 ;  /* 0x000000ffff313224 */ /* 0x001fe400078e002a */
[----:B------:R-:W-:Y:S01]  /*ec30*/  @P3 IMAD.MOV.U32 R48, RZ, RZ, R5 ;  /* 0x000000ffff303224 */ /* 0x000fe200078e0005 */
[----:B-1----:R-:W2:Y:S04]  /*ec40*/  LDL.LU R42, [R1+0x2cc] ;  /* 0x0002cc00012a7983 */ /* 0x002ea80000300800 */
[----:B------:R-:W2:Y:S01]  /*ec50*/  LDL.LU R5, [R1+0x2d0] ;  /* 0x0002d00001057983 */ /* 0x000ea20000300800 */
[----:B------:R-:W-:-:S02]  /*ec60*/  ISETP.GT.AND P5, PT, R50, 0x6b, PT ;  /* 0x0000006b3200780c */ /* 0x000fc40003fa4270 */
[----:B------:R-:W-:Y:S02]  /*ec70*/  IADD3 R60, P2, PT, R45, R60, RZ ;  /* 0x0000003c2d3c7210 */ /* 0x000fe40007f5e0ff */
[----:B------:R-:W-:-:S03]  /*ec80*/  PRMT R94, RZ, 0x7610, R94 ;  /* 0x00007610ff5e7816 */ /* 0x000fc6000000005e */
[----:B------:R-:W-:Y:S04]  /*ec90*/  STL [R1+0x480], R60 ;  /* 0x0004803c01007387 */ /* 0x000fe80000100800 */
[----:B------:R0:W2:Y:S01]  /*eca0*/  @P3 LDG.E.U8 R94, desc[UR20][R48.64] ;  /* 0x00000014305e3981 */ /* 0x0000a2000c1e1100 */
[----:B------:R-:W-:Y:S01]  /*ecb0*/  ISETP.GT.AND P3, PT, R50, 0x6c, PT ;  /* 0x0000006c3200780c */ /* 0x000fe20003f64270 */
[----:B0-----:R-:W-:Y:S01]  /*ecc0*/  @P5 IMAD.MOV.U32 R48, RZ, RZ, R60 ;  /* 0x000000ffff305224 */ /* 0x001fe200078e003c */
[----:B------:R-:W-:Y:S02]  /*ecd0*/  PRMT R93, RZ, 0x7610, R93 ;  /* 0x00007610ff5d7816 */ /* 0x000fe4000000005d */
[----:B------:R-:W-:Y:S01]  /*ece0*/  PRMT R92, RZ, 0x7610, R92 ;  /* 0x00007610ff5c7816 */ /* 0x000fe2000000005c */
[----:B---3--:R-:W-:-:S04]  /*ecf0*/  IMAD.X R61, R47, 0x1, R61, P2 ;  /* 0x000000012f3d7824 */ /* 0x008fc800010e063d */
[----:B------:R-:W-:Y:S01]  /*ed00*/  @P5 IMAD.MOV.U32 R49, RZ, RZ, R61 ;  /* 0x000000ffff315224 */ /* 0x000fe200078e003d */
[----:B------:R0:W-:Y:S04]  /*ed10*/  STL [R1+0x47c], R61 ;  /* 0x00047c3d01007387 */ /* 0x0001e80000100800 */
[----:B------:R1:W3:Y:S04]  /*ed20*/  @P5 LDG.E.U8 R93, desc[UR20][R48.64] ;  /* 0x00000014305d5981 */ /* 0x0002e8000c1e1100 */
[----:B0-----:R-:W3:Y:S04]  /*ed30*/  LDL.LU R61, [R1+0x2d4] ;  /* 0x0002d400013d7983 */ /* 0x001ee80000300800 */
[----:B------:R-:W3:Y:S01]  /*ed40*/  LDL.LU R60, [R1+0x2d8] ;  /* 0x0002d800013c7983 */ /* 0x000ee20000300800 */
[----:B----4-:R-:W-:-:S05]  /*ed50*/  IADD3 R62, P2, PT, R45, R62, RZ ;  /* 0x0000003e2d3e7210 */ /* 0x010fca0007f5e0ff */
[----:B--2---:R-:W-:Y:S01]  /*ed60*/  IMAD.X R63, R47, 0x1, R63, P2 ;  /* 0x000000012f3f7824 */ /* 0x004fe200010e063f */
[----:B------:R-:W-:Y:S01]  /*ed70*/  STL [R1+0x488], R62 ;  /* 0x0004883e01007387 */ /* 0x000fe20000100800 */
[----:B-1----:R-:W-:Y:S02]  /*ed80*/  @P3 IMAD.MOV.U32 R48, RZ, RZ, R62 ;  /* 0x000000ffff303224 */ /* 0x002fe400078e003e */
[----:B------:R-:W-:Y:S01]  /*ed90*/  @P3 IMAD.MOV.U32 R49, RZ, RZ, R63 ;  /* 0x000000ffff313224 */ /* 0x000fe200078e003f */
[----:B------:R0:W-:Y:S04]  /*eda0*/  STL [R1+0x484], R63 ;  /* 0x0004843f01007387 */ /* 0x0001e80000100800 */
[----:B------:R1:W2:Y:S01]  /*edb0*/  @P3 LDG.E.U8 R92, desc[UR20][R48.64] ;  /* 0x00000014305c3981 */ /* 0x0002a2000c1e1100 */
[----:B------:R-:W-:-:S03]  /*edc0*/  ISETP.GT.AND P3, PT, R50, 0x6d, PT ;  /* 0x0000006d3200780c */ /* 0x000fc60003f64270 */
[----:B0-----:R-:W4:Y:S04]  /*edd0*/  LDL.LU R63, [R1+0x2dc] ;  /* 0x0002dc00013f7983 */ /* 0x001f280000300800 */
[----:B------:R-:W2:Y:S01]  /*ede0*/  LDL.LU R62, [R1+0x2e0] ;  /* 0x0002e000013e7983 */ /* 0x000ea20000300800 */
[----:B------:R-:W-:-:S05]  /*edf0*/  IADD3 R5, P2, PT, R45, R5, RZ ;  /* 0x000000052d057210 */ /* 0x000fca0007f5e0ff */
[----:B------:R-:W-:Y:S01]  /*ee00*/  IMAD.X R42, R47, 0x1, R42, P2 ;  /* 0x000000012f2a7824 */ /* 0x000fe200010e062a */
[----:B------:R-:W-:Y:S01]  /*ee10*/  STL [R1+0x2d0], R5 ;  /* 0x0002d00501007387 */ /* 0x000fe20000100800 */
[----:B-1----:R-:W-:Y:S02]  /*ee20*/  @P3 IMAD.MOV.U32 R48, RZ, RZ, R5 ;  /* 0x000000ffff303224 */ /* 0x002fe400078e0005 */
[----:B------:R-:W-:Y:S01]  /*ee30*/  @P3 IMAD.MOV.U32 R49, RZ, RZ, R42 ;  /* 0x000000ffff313224 */ /* 0x000fe200078e002a */
[----:B------:R0:W-:Y:S04]  /*ee40*/  STL [R1+0x2cc], R42 ;  /* 0x0002cc2a01007387 */ /* 0x0001e80000100800 */
[----:B0-----:R-:W4:Y:S04]  /*ee50*/  LDL.LU R42, [R1+0x48c] ;  /* 0x00048c00012a7983 */ /* 0x001f280000300800 */
[----:B------:R-:W4:Y:S01]  /*ee60*/  LDL.LU R5, [R1+0x490] ;  /* 0x0004900001057983 */ /* 0x000f220000300800 */
[----:B------:R-:W-:-:S06]  /*ee70*/  PRMT R91, RZ, 0x7610, R91 ;  /* 0x00007610ff5b7816 */ /* 0x000fcc000000005b */
[----:B------:R0:W4:Y:S01]  /*ee80*/  @P3 LDG.E.U8 R91, desc[UR20][R48.64] ;  /* 0x00000014305b3981 */ /* 0x000122000c1e1100 */
[----:B------:R-:W-:Y:S02]  /*ee90*/  ISETP.GT.AND P3, PT, R50, 0x6e, PT ;  /* 0x0000006e3200780c */ /* 0x000fe40003f64270 */
[----:B------:R-:W-:Y:S02]  /*eea0*/  PRMT R90, RZ, 0x7610, R90 ;  /* 0x00007610ff5a7816 */ /* 0x000fe4000000005a */
[----:B------:R-:W-:Y:S02]  /*eeb0*/  PRMT R88, RZ, 0x7610, R88 ;  /* 0x00007610ff587816 */ /* 0x000fe40000000058 */
[----:B---3--:R-:W-:-:S05]  /*eec0*/  IADD3 R60, P2, PT, R45, R60, RZ ;  /* 0x0000003c2d3c7210 */ /* 0x008fca0007f5e0ff */
[----:B------:R-:W-:Y:S01]  /*eed0*/  IMAD.X R61, R47, 0x1, R61, P2 ;  /* 0x000000012f3d7824 */ /* 0x000fe200010e063d */
[----:B------:R-:W-:Y:S01]  /*eee0*/  STL [R1+0x2d8], R60 ;  /* 0x0002d83c01007387 */ /* 0x000fe20000100800 */
[----:B0-----:R-:W-:Y:S02]  /*eef0*/  @P3 IMAD.MOV.U32 R48, RZ, RZ, R60 ;  /* 0x000000ffff303224 */ /* 0x001fe400078e003c */
[----:B------:R-:W-:Y:S01]  /*ef00*/  @P3 IMAD.MOV.U32 R49, RZ, RZ, R61 ;  /* 0x000000ffff313224 */ /* 0x000fe200078e003d */
[----:B------:R0:W-:Y:S04]  /*ef10*/  STL [R1+0x2d4], R61 ;  /* 0x0002d43d01007387 */ /* 0x0001e80000100800 */
[----:B------:R1:W3:Y:S01]  /*ef20*/  @P3 LDG.E.U8 R90, desc[UR20][R48.64] ;  /* 0x00000014305a3981 */ /* 0x0002e2000c1e1100 */
[----:B------:R-:W-:-:S03]  /*ef30*/  ISETP.GT.AND P3, PT, R50, 0x6f, PT ;  /* 0x0000006f3200780c */ /* 0x000fc60003f64270 */
[----:B0-----:R-:W3:Y:S04]  /*ef40*/  LDL.LU R61, [R1+0x494] ;  /* 0x00049400013d7983 */ /* 0x001ee80000300800 */
[----:B------:R-:W3:Y:S01]  /*ef50*/  LDL.LU R60, [R1+0x498] ;  /* 0x00049800013c7983 */ /* 0x000ee20000300800 */
[----:B--2---:R-:W-:-:S05]  /*ef60*/  IADD3 R62, P2, PT, R45, R62, RZ ;  /* 0x0000003e2d3e7210 */ /* 0x004fca0007f5e0ff */
[----:B----4-:R-:W-:Y:S02]  /*ef70*/  IMAD.X R63, R47, 0x1, R63, P2 ;  /* 0x000000012f3f7824 */ /* 0x010fe400010e063f */
[----:B-1----:R-:W-:Y:S02]  /*ef80*/  @P3 IMAD.MOV.U32 R48, RZ, RZ, R62 ;  /* 0x000000ffff303224 */ /* 0x002fe400078e003e */
[----:B------:R-:W-:-:S05]  /*ef90*/  @P3 IMAD.MOV.U32 R49, RZ, RZ, R63 ;  /* 0x000000ffff313224 */ /* 0x000fca00078e003f */
[----:B------:R0:W2:Y:S01]  /*efa0*/  @P3 LDG.E.U8 R88, desc[UR20][R48.64] ;  /* 0x0000001430583981 */ /* 0x0000a2000c1e1100 */
[----:B------:R-:W-:-:S03]  /*efb0*/  ISETP.GT.AND P3, PT, R50, 0x70, PT ;  /* 0x000000703200780c */ /* 0x000fc60003f64270 */
[----:B------:R-:W-:Y:S01]  /*efc0*/  STL [R1+0x2e0], R62 ;  /* 0x0002e03e01007387 */ /* 0x000fe20000100800 */
[----:B------:R-:W-:-:S03]  /*efd0*/  IADD3 R5, P2, PT, R45, R5, RZ ;  /* 0x000000052d057210 */ /* 0x000fc60007f5e0ff */
[----:B------:R-:W-:Y:S02]  /*efe0*/  STL [R1+0x2dc], R63 ;  /* 0x0002dc3f01007387 */ /* 0x000fe40000100800 */
[----:B------:R-:W-:Y:S02]  /*eff0*/  IMAD.X R42, R47, 0x1, R42, P2 ;  /* 0x000000012f2a7824 */ /* 0x000fe400010e062a */
[----:B------:R-:W-:Y:S02]  /*f000*/  STL [R1+0x490], R5 ;  /* 0x0004900501007387 */ /* 0x000fe40000100800 */
[----:B0-----:R-:W-:Y:S02]  /*f010*/  @P3 IMAD.MOV.U32 R48, RZ, RZ, R5 ;  /* 0x000000ffff303224 */ /* 0x001fe400078e0005 */
[----:B------:R-:W-:Y:S01]  /*f020*/  @P3 IMAD.MOV.U32 R49, RZ, RZ, R42 ;  /* 0x000000ffff313224 */ /* 0x000fe200078e002a */
[----:B------:R0:W-:Y:S04]  /*f030*/  STL [R1+0x48c], R42 ;  /* 0x00048c2a01007387 */ /* 0x0001e80000100800 */
[----:B0-----:R-:W4:Y:S04]  /*f040*/  LDL.LU R42, [R1+0x49c] ;  /* 0x00049c00012a7983 */ /* 0x001f280000300800 */
[----:B------:R-:W2:Y:S01]  /*f050*/  LDL.LU R5, [R1+0x4a0] ;  /* 0x0004a00001057983 */ /* 0x000ea20000300800 */
[----:B------:R-:W-:-:S06]  /*f060*/  PRMT R68, RZ, 0x7610, R68 ;  /* 0x00007610ff447816 */ /* 0x000fcc0000000044 */
[----:B------:R0:W4:Y:S01]  /*f070*/  @P3 LDG.E.U8 R68, desc[UR20][R48.64] ;  /* 0x0000001430443981 */ /* 0x000122000c1e1100 */
[----:B------:R-:W-:Y:S02]  /*f080*/  ISETP.GT.AND P3, PT, R50, 0x71, PT ;  /* 0x000000713200780c */ /* 0x000fe40003f64270 */
[----:B------:R-:W-:Y:S02]  /*f090*/  PRMT R87, RZ, 0x7610, R87 ;  /* 0x00007610ff577816 */ /* 0x000fe40000000057 */
[----:B------:R-:W-:Y:S02]  /*f0a0*/  PRMT R66, RZ, 0x7610, R66 ;  /* 0x00007610ff427816 */ /* 0x000fe40000000042 */
[----:B---3--:R-:W-:-:S05]  /*f0b0*/  IADD3 R60, P2, PT, R45, R60, RZ ;  /* 0x0000003c2d3c7210 */ /* 0x008fca0007f5e0ff */
[----:B------:R-:W-:Y:S01]  /*f0c0*/  IMAD.X R61, R47, 0x1, R61, P2 ;  /* 0x000000012f3d7824 */ /* 0x000fe200010e063d */
[----:B------:R-:W-:Y:S04]  /*f0d0*/  STL [R1+0x498], R60 ;  /* 0x0004983c01007387 */ /* 0x000fe80000100800 */
[----:B------:R1:W-:Y:S04]  /*f0e0*/  STL [R1+0x494], R61 ;  /* 0x0004943d01007387 */ /* 0x0003e80000100800 */
[----:B------:R-:W3:Y:S01]  /*f0f0*/  LDL.LU R63, [R1+0x4a4] ;  /* 0x0004a400013f7983 */ /* 0x000ee20000300800 */
[----:B0-----:R-:W-:-:S03]  /*f100*/  @P3 IMAD.MOV.U32 R48, RZ, RZ, R60 ;  /* 0x000000ffff303224 */ /* 0x001fc600078e003c */
[----:B------:R-:W3:Y:S01]  /*f110*/  LDL.LU R62, [R1+0x4a8] ;  /* 0x0004a800013e7983 */ /* 0x000ee20000300800 */
[----:B------:R-:W-:Y:S01]  /*f120*/  @P3 IMAD.MOV.U32 R49, RZ, RZ, R61 ;  /* 0x000000ffff313224 */ /* 0x000fe200078e003d */
[----:B------:R-:W-:Y:S02]  /*f130*/  IADD3 R2, P2, PT, R45, R2, RZ ;  /* 0x000000022d027210 */ /* 0x000fe40007f5e0ff */
[----:B-1----:R-:W3:Y:S04]  /*f140*/  LDL.LU R61, [R1+0x4ac] ;  /* 0x0004ac00013d7983 */ /* 0x002ee80000300800 */
[----:B------:R0:W3:Y:S01]  /*f150*/  @P3 LDG.E.U8 R87, desc[UR20][R48.64] ;  /* 0x0000001430573981 */ /* 0x0000e2000c1e1100 */
[----:B------:R-:W-:Y:S01]  /*f160*/  ISETP.GT.AND P3, PT, R50, RZ, PT ;  /* 0x000000ff3200720c */ /* 0x000fe20003f64270 */
[----:B------:R-:W-:-:S02]  /*f170*/  IMAD.X R3, R47, 0x1, R3, P2 ;  /* 0x000000012f037824 */ /* 0x000fc400010e0603 */
[----:B------:R-:W3:Y:S10]  /*f180*/  LDL.LU R60, [R1+0x4b0] ;  /* 0x0004b000013c7983 */ /* 0x000ef40000300800 */
[----:B------:R-:W3:Y:S01]  /*f190*/  @P3 LDG.E.U8 R66, desc[UR20][R2.64] ;  /* 0x0000001402423981 */ /* 0x000ee2000c1e1100 */
[----:B------:R-:W-:-:S02]  /*f1a0*/  ISETP.GT.AND P3, PT, R50, 0x72, PT ;  /* 0x000000723200780c */ /* 0x000fc40003f64270 */
[----:B--2---:R-:W-:-:S05]  /*f1b0*/  IADD3 R5, P2, PT, R45, R5, RZ ;  /* 0x000000052d057210 */ /* 0x004fca0007f5e0ff */
[----:B----4-:R-:W-:Y:S01]  /*f1c0*/  IMAD.X R42, R47, 0x1, R42, P2 ;  /* 0x000000012f2a7824 */ /* 0x010fe200010e062a */
[----:B------:R-:W-:Y:S05]  /*f1d0*/  STL [R1+0x4a0], R5 ;  /* 0x0004a00501007387 */ /* 0x000fea0000100800 */
[----:B0-----:R-:W-:Y:S02]  /*f1e0*/  @P3 IMAD.MOV.U32 R48, RZ, RZ, R5 ;  /* 0x000000ffff303224 */ /* 0x001fe400078e0005 */
[----:B------:R-:W-:Y:S01]  /*f1f0*/  @P3 IMAD.MOV.U32 R49, RZ, RZ, R42 ;  /* 0x000000ffff313224 */ /* 0x000fe200078e002a */
[----:B------:R0:W-:Y:S04]  /*f200*/  STL [R1+0x49c], R42 ;  /* 0x00049c2a01007387 */ /* 0x0001e80000100800 */
[----:B0-----:R-:W2:Y:S04]  /*f210*/  LDL.LU R42, [R1+0x2e4] ;  /* 0x0002e400012a7983 */ /* 0x001ea80000300800 */
[----:B------:R-:W4:Y:S01]  /*f220*/  LDL.LU R5, [R1+0x2e8] ;  /* 0x0002e80001057983 */ /* 0x000f220000300800 */
[----:B------:R-:W-:-:S06]  /*f230*/  PRMT R86, RZ, 0x7610, R86 ;  /* 0x00007610ff567816 */ /* 0x000fcc0000000056 */
[----:B------:R0:W2:Y:S01]  /*f240*/  @P3 LDG.E.U8 R86, desc[UR20][R48.64] ;  /* 0x0000001430563981 */ /* 0x0000a2000c1e1100 */
        /* <DEDUP_REMOVED lines=13> */
[----:B------:R-:W-:-:S05]  /*f320*/  IADD3 R60, P2, PT, R45, R60, RZ ;  /* 0x0000003c2d3c7210 */ /* 0x000fca0007f5e0ff */
[----:B------:R-:W-:Y:S01]  /*f330*/  IMAD.X R61, R47, 0x1, R61, P2 ;  /* 0x000000012f3d7824 */ /* 0x000fe200010e063d */
[----:B------:R-:W-:Y:S01]  /*f340*/  STL [R1+0x4b0], R60 ;  /* 0x0004b03c01007387 */ /* 0x000fe20000100800 */
[----:B-1----:R-:W-:Y:S02]  /*f350*/  @P3 IMAD.MOV.U32 R48, RZ, RZ, R60 ;  /* 0x000000ffff303224 */ /* 0x002fe400078e003c */
[----:B------:R-:W-:Y:S01]  /*f360*/  @P3 IMAD.MOV.U32 R49, RZ, RZ, R61 ;  /* 0x000000ffff313224 */ /* 0x000fe200078e003d */
[----:B------:R0:W-:Y:S04]  /*f370*/  STL [R1+0x4ac], R61 ;  /* 0x0004ac3d01007387 */ /* 0x0001e80000100800 */
[----:B------:R1:W3:Y:S01]  /*f380*/  @P3 LDG.E.U8 R84, desc[UR20][R48.64] ;  /* 0x0000001430543981 */ /* 0x0002e2000c1e1100 */
[----:B------:R-:W-:-:S03]  /*f390*/  ISETP.GT.AND P3, PT, R50, 0x75, PT ;  /* 0x000000753200780c */ /* 0x000fc60003f64270 */
        /* <DEDUP_REMOVED lines=81> */
[----:B------:R-:W-:Y:S02]  /*f8b0*/  PRMT R53, RZ, 0x7610, R53 ;  /* 0x00007610ff357816 */ /* 0x000fe40000000035 */
[----:B---3--:R-:W-:-:S05]  /*f8c0*/  IADD3 R62, P2, PT, R45, R62, RZ ;  /* 0x0000003e2d3e7210 */ /* 0x008fca0007f5e0ff */
[----:B------:R-:W-:Y:S02]  /*f8d0*/  IMAD.X R63, R47, 0x1, R63, P2 ;  /* 0x000000012f3f7824 */ /* 0x000fe400010e063f */
[----:B0-----:R-:W-:Y:S02]  /*f8e0*/  @P3 IMAD.MOV.U32 R48, RZ, RZ, R62 ;  /* 0x000000ffff303224 */ /* 0x001fe400078e003e */
[----:B------:R-:W-:-:S05]  /*f8f0*/  @P3 IMAD.MOV.U32 R49, RZ, RZ, R63 ;  /* 0x000000ffff313224 */ /* 0x000fca00078e003f */
[----:B------:R0:W3:Y:S01]  /*f900*/  @P3 LDG.E.U8 R55, desc[UR20][R48.64] ;  /* 0x0000001430373981 */ /* 0x0000e2000c1e1100 */
[----:B------:R-:W-:Y:S02]  /*f910*/  ISETP.GT.AND P3, PT, R50, 0x7d, PT ;  /* 0x0000007d3200780c */ /* 0x000fe40003f64270 */
[----:B------:R-:W-:-:S05]  /*f920*/  IADD3 R60, P2, PT, R45, R60, RZ ;  /* 0x0000003c2d3c7210 */ /* 0x000fca0007f5e0ff */
[----:B------:R-:W-:-:S06]  /*f930*/  IMAD.X R61, R47, 0x1, R61, P2 ;  /* 0x000000012f3d7824 */ /* 0x000fcc00010e063d */
[----:B0-----:R-:W-:Y:S02]  /*f940*/  @P3 IMAD.MOV.U32 R48, RZ, RZ, R60 ;  /* 0x000000ffff303224 */ /* 0x001fe400078e003c */
[----:B------:R-:W-:-:S05]  /*f950*/  @P3 IMAD.MOV.U32 R49, RZ, RZ, R61 ;  /* 0x000000ffff313224 */ /* 0x000fca00078e003d */
[----:B------:R0:W3:Y:S01]  /*f960*/  @P3 LDG.E.U8 R54, desc[UR20][R48.64] ;  /* 0x0000001430363981 */ /* 0x0000e2000c1e1100 */
[----:B------:R-:W-:-:S03]  /*f970*/  ISETP.GT.AND P3, PT, R50, 0x7e, PT ;  /* 0x0000007e3200780c */ /* 0x000fc60003f64270 */
[----:B------:R-:W-:Y:S04]  /*f980*/  STL [R1+0x4d8], R62 ;  /* 0x0004d83e01007387 */ /* 0x000fe80000100800 */
[----:B------:R1:W-:Y:S01]  /*f990*/  STL [R1+0x4d4], R63 ;  /* 0x0004d43f01007387 */ /* 0x0003e20000100800 */
[----:B----4-:R-:W-:-:S03]  /*f9a0*/  IADD3 R5, P2, PT, R45, R5, RZ ;  /* 0x000000052d057210 */ /* 0x010fc60007f5e0ff */
[----:B------:R4:W-:Y:S02]  /*f9b0*/  STL [R1+0x300], R60 ;  /* 0x0003003c01007387 */ /* 0x0009e40000100800 */
[----:B--2---:R-:W-:Y:S02]  /*f9c0*/  IMAD.X R42, R47, 0x1, R42, P2 ;  /* 0x000000012f2a7824 */ /* 0x004fe400010e062a */
[----:B------:R2:W-:Y:S01]  /*f9d0*/  STL [R1+0x2fc], R61 ;  /* 0x0002fc3d01007387 */ /* 0x0005e20000100800 */
[----:B0-----:R-:W-:Y:S02]  /*f9e0*/  @P3 IMAD.MOV.U32 R48, RZ, RZ, R5 ;  /* 0x000000ffff303224 */ /* 0x001fe400078e0005 */
[----:B------:R-:W-:Y:S01]  /*f9f0*/  @P3 IMAD.MOV.U32 R49, RZ, RZ, R42 ;  /* 0x000000ffff313224 */ /* 0x000fe200078e002a */
[----:B-1----:R-:W3:Y:S04]  /*fa00*/  LDL.LU R63, [R1+0x314] ;  /* 0x00031400013f7983 */ /* 0x002ee80000300800 */
[----:B------:R-:W3:Y:S04]  /*fa10*/  LDL.LU R62, [R1+0x318] ;  /* 0x00031800013e7983 */ /* 0x000ee80000300800 */
[----:B------:R0:W-:Y:S04]  /*fa20*/  STL [R1+0x308], R5 ;  /* 0x0003080501007387 */ /* 0x0001e80000100800 */
[----:B------:R1:W-:Y:S04]  /*fa30*/  STL [R1+0x304], R42 ;  /* 0x0003042a01007387 */ /* 0x0003e80000100800 */
[----:B----4-:R-:W4:Y:S04]  /*fa40*/  LDL.LU R60, [R1+0x338] ;  /* 0x00033800013c7983 */ /* 0x010f280000300800 */
[----:B------:R0:W3:Y:S04]  /*fa50*/  @P3 LDG.E.U8 R53, desc[UR20][R48.64] ;  /* 0x0000001430353981 */ /* 0x0000e8000c1e1100 */
[----:B------:R-:W3:Y:S04]  /*fa60*/  LDL.LU R48, [R1+0x30c] ;  /* 0x00030c0001307983 */ /* 0x000ee80000300800 */
[----:B------:R-:W3:Y:S01]  /*fa70*/  LDL.LU R49, [R1+0x310] ;  /* 0x0003100001317983 */ /* 0x000ee20000300800 */
[----:B--2---:R-:W0:Y:S02]  /*fa80*/  S2R R61, SR_TID.X ;  /* 0x00000000003d7919 */ /* 0x004e240000002100 */
[----:B0-----:R-:W-:-:S02]  /*fa90*/  LOP3.LUT R5, R61, 0x7f, RZ, 0xc0, !PT ;  /* 0x0000007f3d057812 */ /* 0x001fc400078ec0ff */
[----:B------:R-:W2:Y:S01]  /*faa0*/  LDL.LU R61, [R1+0x334] ;  /* 0x00033400013d7983 */ /* 0x000ea20000300800 */
[----:B------:R-:W-:Y:S02]  /*fab0*/  ISETP.GT.AND P4, PT, R50, 0x7f, PT ;  /* 0x0000007f3200780c */ /* 0x000fe40003f84270 */
[----:B------:R-:W-:Y:S02]  /*fac0*/  ISETP.GE.AND P2, PT, R5, R50, PT ;  /* 0x000000320500720c */ /* 0x000fe40003f46270 */
[----:B------:R-:W2:Y:S01]  /*fad0*/  LDL.LU R5, [R1+0x358] ;  /* 0x0003580001057983 */ /* 0x000ea20000300800 */
[----:B------:R-:W-:Y:S02]  /*fae0*/  PRMT R51, RZ, 0x7610, R51 ;  /* 0x00007610ff337816 */ /* 0x000fe40000000033 */
[----:B-1----:R-:W-:Y:S02]  /*faf0*/  SHF.R.S32.HI R42, RZ, 0x1f, R46 ;  /* 0x0000001fff2a7819 */ /* 0x002fe4000001142e */
[----:B------:R-:W-:-:S02]  /*fb00*/  PRMT R50, RZ, 0x7610, R50 ;  /* 0x00007610ff327816 */ /* 0x000fc40000000032 */
[----:B---3--:R-:W-:-:S05]  /*fb10*/  IADD3 R49, P3, PT, R45, R49, RZ ;  /* 0x000000312d317210 */ /* 0x008fca0007f7e0ff */
[----:B------:R-:W-:Y:S01]  /*fb20*/  IMAD.X R48, R47, 0x1, R48, P3 ;  /* 0x000000012f307824 */ /* 0x000fe200018e0630 */
[----:B------:R0:W-:Y:S04]  /*fb30*/  STL [R1+0x310], R49 ;  /* 0x0003103101007387 */ /* 0x0001e80000100800 */
[----:B------:R1:W-:Y:S01]  /*fb40*/  STL [R1+0x30c], R48 ;  /* 0x00030c3001007387 */ /* 0x0003e20000100800 */
[----:B0-----:R-:W-:-:S04]  /*fb50*/  @P4 LOP3.LUT R49, R49, R48, RZ, 0x3c, !PT ;  /* 0x0000003031314212 */ /* 0x001fc800078e3cff */
[----:B-1----:R-:W-:-:S04]  /*fb60*/  @P4 LOP3.LUT R48, R49, R48, RZ, 0x3c, !PT ;  /* 0x0000003031304212 */ /* 0x002fc800078e3cff */
[----:B------:R-:W-:-:S05]  /*fb70*/  @P4 LOP3.LUT R49, R49, R48, RZ, 0x3c, !PT ;  /* 0x0000003031314212 */ /* 0x000fca00078e3cff */
[----:B------:R0:W3:Y:S01]  /*fb80*/  @P4 LDG.E.U8 R51, desc[UR20][R48.64] ;  /* 0x0000001430334981 */ /* 0x0000e2000c1e1100 */
[----:B------:R-:W-:Y:S01]  /*fb90*/  BAR.SYNC.DEFER_BLOCKING 0x0 ;  /* 0x0000000000007b1d */ /* 0x000fe20000010000 */
[----:B------:R-:W-:-:S05]  /*fba0*/  IADD3 R62, P3, PT, R46, R62, RZ ;  /* 0x0000003e2e3e7210 */ /* 0x000fca0007f7e0ff */
[----:B------:R-:W-:Y:S02]  /*fbb0*/  IMAD.X R63, R42, 0x1, R63, P3 ;  /* 0x000000012a3f7824 */ /* 0x000fe400018e063f */
[----:B0-----:R-:W-:Y:S02]  /*fbc0*/  @!P2 IMAD.MOV.U32 R48, RZ, RZ, R62 ;  /* 0x000000ffff30a224 */ /* 0x001fe400078e003e */
[----:B------:R-:W-:Y:S01]  /*fbd0*/  @!P2 IMAD.MOV.U32 R49, RZ, RZ, R63 ;  /* 0x000000ffff31a224 */ /* 0x000fe200078e003f */
[----:B----4-:R-:W-:Y:S01]  /*fbe0*/  IADD3 R60, P3, PT, R46, R60, RZ ;  /* 0x0000003c2e3c7210 */ /* 0x010fe20007f7e0ff */
[----:B------:R-:W-:Y:S04]  /*fbf0*/  STL [R1+0x318], R62 ;  /* 0x0003183e01007387 */ /* 0x000fe80000100800 */
[----:B--2---:R-:W-:Y:S01]  /*fc00*/  IMAD.X R61, R42, 0x1, R61, P3 ;  /* 0x000000012a3d7824 */ /* 0x004fe200018e063d */
[----:B------:R0:W-:Y:S04]  /*fc10*/  STL [R1+0x314], R63 ;  /* 0x0003143f01007387 */ /* 0x0001e80000100800 */
[----:B------:R1:W2:Y:S04]  /*fc20*/  @!P2 LDG.E.U8 R50, desc[UR20][R48.64] ;  /* 0x000000143032a981 */ /* 0x0002a8000c1e1100 */
[----:B0-----:R-:W4:Y:S04]  /*fc30*/  LDL.LU R63, [R1+0x394] ;  /* 0x00039400013f7983 */ /* 0x001f280000300800 */
[----:B------:R-:W2:Y:S01]  /*fc40*/  LDL.LU R62, [R1+0x398] ;  /* 0x00039800013e7983 */ /* 0x000ea20000300800 */
[----:B-1----:R-:W-:-:S03]  /*fc50*/  PRMT R49, RZ, 0x7610, R49 ;  /* 0x00007610ff317816 */ /* 0x002fc60000000031 */
[----:B------:R-:W-:Y:S04]  /*fc60*/  STL [R1+0x338], R60 ;  /* 0x0003383c01007387 */ /* 0x000fe80000100800 */
[----:B------:R0:W-:Y:S04]  /*fc70*/  STL [R1+0x334], R61 ;  /* 0x0003343d01007387 */ /* 0x0001e80000100800 */
[----:B------:R1:W2:Y:S04]  /*fc80*/  @!P2 LDG.E.U8 R49, desc[UR20][R60.64] ;  /* 0x000000143c31a981 */ /* 0x0002a8000c1e1100 */
[----:B0-----:R-:W2:Y:S01]  /*fc90*/  LDL.LU R61, [R1+0x354] ;  /* 0x00035400013d7983 */ /* 0x001ea20000300800 */
[----:B------:R-:W-:-:S02]  /*fca0*/  IADD3 R5, P3, PT, R46, R5, RZ ;  /* 0x000000052e057210 */ /* 0x000fc40007f7e0ff */
[----:B------:R-:W-:-:S03]  /*fcb0*/  PRMT R48, RZ, 0x7610, R48 ;  /* 0x00007610ff307816 */ /* 0x000fc60000000030 */
[----:B-1----:R-:W-:Y:S01]  /*fcc0*/  @!P2 IMAD.MOV.U32 R60, RZ, RZ, R5 ;  /* 0x000000ffff3ca224 */ /* 0x002fe200078e0005 */
[----:B------:R0:W-:Y:S01]  /*fcd0*/  STL [R1+0x358], R5 ;  /* 0x0003580501007387 */ /* 0x0001e20000100800 */
[----:B--2---:R-:W-:-:S05]  /*fce0*/  IMAD.X R61, R42, 0x1, R61, P3 ;  /* 0x000000012a3d7824 */ /* 0x004fca00018e063d */
[----:B------:R1:W-:Y:S04]  /*fcf0*/  STL [R1+0x354], R61 ;  /* 0x0003543d01007387 */ /* 0x0003e80000100800 */
[----:B0-----:R-:W2:Y:S04]  /*fd00*/  LDL.LU R5, [R1+0x3d8] ;  /* 0x0003d80001057983 */ /* 0x001ea80000300800 */
[----:B------:R0:W2:Y:S04]  /*fd10*/  @!P2 LDG.E.U8 R48, desc[UR20][R60.64] ;  /* 0x000000143c30a981 */ /* 0x0000a8000c1e1100 */
[----:B------:R-:W2:Y:S04]  /*fd20*/  LDL.LU R60, [R1+0x374] ;  /* 0x00037400013c7983 */ /* 0x000ea80000300800 */
[----:B-1----:R-:W0:Y:S01]  /*fd30*/  LDL.LU R61, [R1+0x378] ;  /* 0x00037800013d7983 */ /* 0x002e220000300800 */
[----:B------:R-:W-:-:S02]  /*fd40*/  PRMT R59, RZ, 0x7610, R59 ;  /* 0x00007610ff3b7816 */ /* 0x000fc4000000003b */
[----:B0-----:R-:W-:-:S05]  /*fd50*/  IADD3 R61, P3, PT, R46, R61, RZ ;  /* 0x0000003d2e3d7210 */ /* 0x001fca0007f7e0ff */
[----:B--2---:R-:W-:Y:S01]  /*fd60*/  IMAD.X R60, R42, 0x1, R60, P3 ;  /* 0x000000012a3c7824 */ /* 0x004fe200018e063c */
[----:B------:R0:W-:Y:S04]  /*fd70*/  STL [R1+0x378], R61 ;  /* 0x0003783d01007387 */ /* 0x0001e80000100800 */
[----:B------:R1:W-:Y:S01]  /*fd80*/  STL [R1+0x374], R60 ;  /* 0x0003743c01007387 */ /* 0x0003e20000100800 */
[----:B0-----:R-:W-:-:S04]  /*fd90*/  @!P2 LOP3.LUT R61, R61, R60, RZ, 0x3c, !PT ;  /* 0x0000003c3d3da212 */ /* 0x001fc800078e3cff */
[C---:B-1----:R-:W-:Y:S02]  /*fda0*/  @!P2 LOP3.LUT R60, R61.reuse, R60, RZ, 0x3c, !PT ;  /* 0x0000003c3d3ca212 */ /* 0x042fe400078e3cff */
[----:B------:R-:W-:Y:S02]  /*fdb0*/  IADD3 R62, P3, PT, R46, R62, RZ ;  /* 0x0000003e2e3e7210 */ /* 0x000fe40007f7e0ff */
[----:B------:R-:W-:-:S03]  /*fdc0*/  @!P2 LOP3.LUT R61, R61, R60, RZ, 0x3c, !PT ;  /* 0x0000003c3d3da212 */ /* 0x000fc600078e3cff */
[----:B----4-:R-:W-:Y:S02]  /*fdd0*/  IMAD.X R63, R42, 0x1, R63, P3 ;  /* 0x000000012a3f7824 */ /* 0x010fe400018e063f */
[----:B------:R0:W2:Y:S04]  /*fde0*/  @!P2 LDG.E.U8 R59, desc[UR20][R60.64] ;  /* 0x000000143c3ba981 */ /* 0x0000a8000c1e1100 */
[----:B------:R1:W-:Y:S01]  /*fdf0*/  STL [R1+0x398], R62 ;  /* 0x0003983e01007387 */ /* 0x0003e20000100800 */
[----:B0-----:R-:W-:-:S03]  /*fe00*/  PRMT R60, RZ, 0x7610, R60 ;  /* 0x00007610ff3c7816 */ /* 0x001fc6000000003c */
[----:B------:R0:W-:Y:S04]  /*fe10*/  STL [R1+0x394], R63 ;  /* 0x0003943f01007387 */ /* 0x0001e80000100800 */
[----:B------:R4:W2:Y:S04]  /*fe20*/  @!P2 LDG.E.U8 R60, desc[UR20][R62.64] ;  /* 0x000000143e3ca981 */ /* 0x0008a8000c1e1100 */
[----:B-1----:R-:W2:Y:S04]  /*fe30*/  LDL.LU R62, [R1+0x3b4] ;  /* 0x0003b400013e7983 */ /* 0x002ea80000300800 */
[----:B0-----:R-:W4:Y:S01]  /*fe40*/  LDL.LU R63, [R1+0x3b8] ;  /* 0x0003b800013f7983 */ /* 0x001f220000300800 */
[----:B------:R-:W-:-:S02]  /*fe50*/  PRMT R61, RZ, 0x7610, R61 ;  /* 0x00007610ff3d7816 */ /* 0x000fc4000000003d */
[----:B----4-:R-:W-:-:S05]  /*fe60*/  IADD3 R63, P3, PT, R46, R63, RZ ;  /* 0x0000003f2e3f7210 */ /* 0x010fca0007f7e0ff */
[----:B--2---:R-:W-:Y:S01]  /*fe70*/  IMAD.X R62, R42, 0x1, R62, P3 ;  /* 0x000000012a3e7824 */ /* 0x004fe200018e063e */
[----:B------:R0:W-:Y:S04]  /*fe80*/  STL [R1+0x3b8], R63 ;  /* 0x0003b83f01007387 */ /* 0x0001e80000100800 */
[----:B------:R1:W-:Y:S01]  /*fe90*/  STL [R1+0x3b4], R62 ;  /* 0x0003b43e01007387 */ /* 0x0003e20000100800 */
[----:B0-----:R-:W-:-:S04]  /*fea0*/  @!P2 LOP3.LUT R63, R63, R62, RZ, 0x3c, !PT ;  /* 0x0000003e3f3fa212 */ /* 0x001fc800078e3cff */
[----:B-1----:R-:W-:-:S04]  /*feb0*/  @!P2 LOP3.LUT R62, R63, R62, RZ, 0x3c, !PT ;  /* 0x0000003e3f3ea212 */ /* 0x002fc800078e3cff */
[----:B------:R-:W-:-:S05]  /*fec0*/  @!P2 LOP3.LUT R63, R63, R62, RZ, 0x3c, !PT ;  /* 0x0000003e3f3fa212 */ /* 0x000fca00078e3cff */
[----:B------:R0:W2:Y:S04]  /*fed0*/  @!P2 LDG.E.U8 R61, desc[UR20][R62.64] ;  /* 0x000000143e3da981 */ /* 0x0000a8000c1e1100 */
[----:B------:R-:W4:Y:S01]  /*fee0*/  LDL.LU R63, [R1+0x3d4] ;  /* 0x0003d400013f7983 */ /* 0x000f220000300800 */
[----:B------:R-:W-:Y:S02]  /*fef0*/  IADD3 R5, P3, PT, R46, R5, RZ ;  /* 0x000000052e057210 */ /* 0x000fe40007f7e0ff */
[----:B------:R-:W-:-:S03]  /*ff00*/  PRMT R64, RZ, 0x7610, R64 ;  /* 0x00007610ff407816 */ /* 0x000fc60000000040 */
[----:B0-----:R-:W-:Y:S01]  /*ff10*/  @!P2 IMAD.MOV.U32 R62, RZ, RZ, R5 ;  /* 0x000000ffff3ea224 */ /* 0x001fe200078e0005 */
[----:B------:R0:W-:Y:S01]  /*ff20*/  STL [R1+0x3d8], R5 ;  /* 0x0003d80501007387 */ /* 0x0001e20000100800 */
[----:B----4-:R-:W-:-:S05]  /*ff30*/  IMAD.X R63, R42, 0x1, R63, P3 ;  /* 0x000000012a3f7824 */ /* 0x010fca00018e063f */
[----:B------:R1:W-:Y:S04]  /*ff40*/  STL [R1+0x3d4], R63 ;  /* 0x0003d43f01007387 */ /* 0x0003e80000100800 */
[----:B0-----:R-:W4:Y:S04]  /*ff50*/  LDL.LU R5, [R1+0x360] ;  /* 0x0003600001057983 */ /* 0x001f280000300800 */
        /* <DEDUP_REMOVED lines=9> */
[----:B-1----:R-:W-:-:S04]  /*fff0*/  @!P2 LOP3.LUT R62, R63, R62, RZ, 0x3c, !PT ;  /* 0x0000003e3f3ea212 */ /* 0x002fc800078e3cff */
[----:B------:R-:W-:-:S05]  /*10000*/  @!P2 LOP3.LUT R63, R63, R62, RZ, 0x3c, !PT ;  /* 0x0000003e3f3fa212 */ /* 0x000fca00078e3cff */
[----:B------:R0:W2:Y:S04]  /*10010*/  @!P2 LDG.E.U8 R65, desc[UR20][R62.64] ;  /* 0x000000143e41a981 */ /* 0x0000a8000c1e1100 */
[----:B------:R-:W2:Y:S04]  /*10020*/  LDL.LU R62, [R1+0x31c] ;  /* 0x00031c00013e7983 */ /* 0x000ea80000300800 */
[----:B------:R-:W0:Y:S04]  /*10030*/  LDL.LU R63, [R1+0x320] ;  /* 0x00032000013f7983 */ /* 0x000e280000300800 */
[----:B------:R1:W-:Y:S02]  /*10040*/  STS.U8 [R39+UR9+0x8000], R66 ;  /* 0x0080004227007988 */ /* 0x0003e40008000009 */
[----:B-1----:R-:W-:-:S02]  /*10050*/  PRMT R66, RZ, 0x7610, R66 ;  /* 0x00007610ff427816 */ /* 0x002fc40000000042 */
        /* <DEDUP_REMOVED lines=20> */
[----:B------:R-:W2:Y:S01]  /*101a0*/  LDL.LU R63, [R1+0x35c] ;  /* 0x00035c00013f7983 */ /* 0x000ea20000300800 */
[----:B----4-:R-:W-:-:S03]  /*101b0*/  IADD3 R5, P3, PT, R46, R5, RZ ;  /* 0x000000052e057210 */ /* 0x010fc60007f7e0ff */
[----:B------:R1:W-:Y:S02]  /*101c0*/  STS.U8 [R39+UR9+0x8800], R80 ;  /* 0x0088005027007988 */ /* 0x0003e40008000009 */
[----:B0-----:R-:W-:Y:S02]  /*101d0*/  @!P2 IMAD.MOV.U32 R62, RZ, RZ, R5 ;  /* 0x000000ffff3ea224 */ /* 0x001fe400078e0005 */
[----:B------:R0:W-:Y:S01]  /*101e0*/  STL [R1+0x360], R5 ;  /* 0x0003600501007387 */ /* 0x0001e20000100800 */
[----:B-1----:R-:W-:Y:S01]  /*101f0*/  PRMT R80, RZ, 0x7610, R80 ;  /* 0x00007610ff507816 */ /* 0x002fe20000000050 */
[----:B--2---:R-:W-:-:S05]  /*10200*/  IMAD.X R63, R42, 0x1, R63, P3 ;  /* 0x000000012a3f7824 */ /* 0x004fca00018e063f */
[----:B------:R1:W-:Y:S04]  /*10210*/  STL [R1+0x35c], R63 ;  /* 0x00035c3f01007387 */ /* 0x0003e80000100800 */
[----:B0-----:R-:W2:Y:S04]  /*10220*/  LDL.LU R5, [R1+0x3e0] ;  /* 0x0003e00001057983 */ /* 0x001ea80000300800 */
[----:B------:R0:W4:Y:S04]  /*10230*/  @!P2 LDG.E.U8 R80, desc[UR20][R62.64] ;  /* 0x000000143e50a981 */ /* 0x000128000c1e1100 */
[----:B------:R-:W2:Y:S04]  /*10240*/  LDL.LU R62, [R1+0x37c] ;  /* 0x00037c00013e7983 */ /* 0x000ea80000300800 */
[----:B-1----:R-:W0:Y:S04]  /*10250*/  LDL.LU R63, [R1+0x380] ;  /* 0x00038000013f7983 */ /* 0x002e280000300800 */
        /* <DEDUP_REMOVED lines=35> */
[----:B------:R-:W-:-:S03]  /*10490*/  IADD3 R5, P3, PT, R46, R5, RZ ;  /* 0x000000052e057210 */ /* 0x000fc60007f7e0ff */
[----:B------:R1:W-:Y:S02]  /*104a0*/  STS.U8 [R39+UR9+0x9800], R76 ;  /* 0x0098004c27007988 */ /* 0x0003e40008000009 */
[----:B0-----:R-:W-:Y:S02]  /*104b0*/  @!P2 IMAD.MOV.U32 R62, RZ, RZ, R5 ;  /* 0x000000ffff3ea224 */ /* 0x001fe400078e0005 */
[----:B------:R0:W-:Y:S01]  /*104c0*/  STL [R1+0x3e0], R5 ;  /* 0x0003e00501007387 */ /* 0x0001e20000100800 */
[----:B-1----:R-:W-:Y:S01]  /*104d0*/  PRMT R76, RZ, 0x7610, R76 ;  /* 0x00007610ff4c7816 */ /* 0x002fe2000000004c */
[----:B--2---:R-:W-:-:S05]  /*104e0*/  IMAD.X R63, R42, 0x1, R63, P3 ;  /* 0x000000012a3f7824 */ /* 0x004fca00018e063f */
[----:B------:R1:W-:Y:S04]  /*104f0*/  STL [R1+0x3dc], R63 ;  /* 0x0003dc3f01007387 */ /* 0x0003e80000100800 */
[----:B0-----:R-:W2:Y:S04]  /*10500*/  LDL.LU R5, [R1+0x368] ;  /* 0x0003680001057983 */ /* 0x001ea80000300800 */
[----:B------:R0:W2:Y:S04]  /*10510*/  @!P2 LDG.E.U8 R76, desc[UR20][R62.64] ;  /* 0x000000143e4ca981 */ /* 0x0000a8000c1e1100 */
        /* <DEDUP_REMOVED lines=86> */
[----:B------:R-:W-:Y:S01]  /*10a80*/  STL [R1+0x3e4], R5 ;  /* 0x0003e40501007387 */ /* 0x000fe20000100800 */
[----:B-1----:R-:W-:Y:S01]  /*10a90*/  PRMT R68, RZ, 0x7610, R68 ;  /* 0x00007610ff447816 */ /* 0x002fe20000000044 */
[----:B--2---:R-:W-:-:S05]  /*10aa0*/  IMAD.X R63, R42, 0x1, R63, P3 ;  /* 0x000000012a3f7824 */ /* 0x004fca00018e063f */
[----:B------:R0:W-:Y:S04]  /*10ab0*/  STL [R1+0x1b8], R63 ;  /* 0x0001b83f01007387 */ /* 0x0001e80000100800 */
[----:B------:R1:W2:Y:S04]  /*10ac0*/  @!P2 LDG.E.U8 R68, desc[UR20][R62.64] ;  /* 0x000000143e44a981 */ /* 0x0002a8000c1e1100 */
[----:B------:R-:W2:Y:S04]  /*10ad0*/  LDL.LU R62, [R1+0x1cc] ;  /* 0x0001cc00013e7983 */ /* 0x000ea80000300800 */
[----:B0-----:R-:W1:Y:S04]  /*10ae0*/  LDL.LU R63, [R1+0x3f4] ;  /* 0x0003f400013f7983 */ /* 0x001e680000300800 */
[----:B------:R0:W-:Y:S02]  /*10af0*/  STS.U8 [R39+UR9+0xbc00], R67 ;  /* 0x00bc004327007988 */ /* 0x0001e40008000009 */
[----:B0-----:R-:W-:-:S02]  /*10b00*/  PRMT R67, RZ, 0x7610, R67 ;  /* 0x00007610ff437816 */ /* 0x001fc40000000043 */
[----:B-1----:R-:W-:-:S05]  /*10b10*/  IADD3 R63, P3, PT, R46, R63, RZ ;  /* 0x0000003f2e3f7210 */ /* 0x002fca0007f7e0ff */
        /* <DEDUP_REMOVED lines=8> */
[----:B------:R-:W0:Y:S01]  /*10ba0*/  LDL.LU R63, [R1+0x330] ;  /* 0x00033000013f7983 */ /* 0x000e220000300800 */
[----:B------:R-:W-:-:S05]  /*10bb0*/  LOP3.LUT R5, R39, 0x10, RZ, 0x3c, !PT ;  /* 0x0000001027057812 */ /* 0x000fca00078e3cff */
[----:B------:R1:W-:Y:S02]  /*10bc0*/  STS.U8 [R5+UR9+0x8080], R111 ;  /* 0x0080806f05007988 */ /* 0x0003e40008000009 */
[----:B-1----:R-:W-:Y:S02]  /*10bd0*/  PRMT R111, RZ, 0x7610, R111 ;  /* 0x00007610ff6f7816 */ /* 0x002fe4000000006f */
        /* <DEDUP_REMOVED lines=84> */
[----:B------:R-:W-:Y:S04]  /*11120*/  STS.U8 [R5+UR9+0xa080], R25 ;  /* 0x00a0801905007988 */ /* 0x000fe80008000009 */
[----:B------:R-:W-:Y:S04]  /*11130*/  STS.U8 [R5+UR9+0xa480], R114 ;  /* 0x00a4807205007988 */ /* 0x000fe80008000009 */
[----:B------:R-:W-:Y:S04]  /*11140*/  STS.U8 [R5+UR9+0xa880], R20 ;  /* 0x00a8801405007988 */ /* 0x000fe80008000009 */
[----:B------:R-:W-:Y:S04]  /*11150*/  STS.U8 [R5+UR9+0xac80], R112 ;  /* 0x00ac807005007988 */ /* 0x000fe80008000009 */
[----:B------:R-:W-:Y:S04]  /*11160*/  STS.U8 [R5+UR9+0xb080], R103 ;  /* 0x00b0806705007988 */ /* 0x000fe80008000009 */
[----:B------:R-:W-:Y:S04]  /*11170*/  STS.U8 [R5+UR9+0xb480], R95 ;  /* 0x00b4805f05007988 */ /* 0x000fe80008000009 */
[----:B------:R-:W-:Y:S01]  /*11180*/  STS.U8 [R5+UR9+0xb880], R87 ;  /* 0x00b8805705007988 */ /* 0x000fe20008000009 */
[----:B0-----:R-:W-:-:S05]  /*11190*/  IADD3 R63, P3, PT, R46, R63, RZ ;  /* 0x0000003f2e3f7210 */ /* 0x001fca0007f7e0ff */
[----:B--2---:R-:W-:Y:S02]  /*111a0*/  IMAD.X R62, R42, 0x1, R62, P3 ;  /* 0x000000012a3e7824 */ /* 0x004fe400018e063e */
[----:B------:R-:W2:Y:S04]  /*111b0*/  LDL.LU R42, [R1+0x634] ;  /* 0x00063400012a7983 */ /* 0x000ea80000300800 */
[----:B------:R0:W-:Y:S04]  /*111c0*/  STL [R1+0x1d0], R63 ;  /* 0x0001d03f01007387 */ /* 0x0001e80000100800 */
[----:B------:R1:W-:Y:S01]  /*111d0*/  STL [R1+0x1bc], R62 ;  /* 0x0001bc3e01007387 */ /* 0x0003e20000100800 */
[----:B0-----:R-:W-:-:S04]  /*111e0*/  @!P2 LOP3.LUT R63, R63, R62, RZ, 0x3c, !PT ;  /* 0x0000003e3f3fa212 */ /* 0x001fc800078e3cff */
[----:B-1----:R-:W-:-:S04]  /*111f0*/  @!P2 LOP3.LUT R62, R63, R62, RZ, 0x3c, !PT ;  /* 0x0000003e3f3ea212 */ /* 0x002fc800078e3cff */
[----:B------:R-:W-:-:S05]  /*11200*/  @!P2 LOP3.LUT R63, R63, R62, RZ, 0x3c, !PT ;  /* 0x0000003e3f3fa212 */ /* 0x000fca00078e3cff */
[----:B------:R-:W2:Y:S04]  /*11210*/  @!P2 LDG.E.U8 R125, desc[UR20][R62.64] ;  /* 0x000000143e7da981 */ /* 0x000ea8000c1e1100 */
[----:B------:R-:W2:Y:S04]  /*11220*/  LDL.LU R63, [R1+0x4e8] ;  /* 0x0004e800013f7983 */ /* 0x000ea80000300800 */
        /* <DEDUP_REMOVED lines=8> */
[----:B------:R0:W-:Y:S02]  /*112b0*/  STS.U8 [R5+UR9+0xbc80], R58 ;  /* 0x00bc803a05007988 */ /* 0x0001e40008000009 */
[----:B0-----:R-:W-:-:S02]  /*112c0*/  LOP3.LUT R58, R39, 0x20, RZ, 0x3c, !PT ;  /* 0x00000020273a7812 */ /* 0x001fc400078e3cff */
[----:B------:R-:W3:Y:S04]  /*112d0*/  LDL.LU R5, [R1+0x624] ;  /* 0x0006240001057983 */ /* 0x000ee80000300800 */
[----:B--2---:R-:W-:Y:S04]  /*112e0*/  STS.U8 [R58+UR9+0x8100], R87 ;  /* 0x008100573a007988 */ /* 0x004fe80008000009 */
[----:B------:R-:W-:Y:S04]  /*112f0*/  STS.U8 [R58+UR9+0x8500], R103 ;  /* 0x008500673a007988 */ /* 0x000fe80008000009 */
[----:B------:R-:W-:Y:S04]  /*11300*/  STS.U8 [R58+UR9+0x8900], R63 ;  /* 0x0089003f3a007988 */ /* 0x000fe80008000009 */
[----:B------:R0:W-:Y:S04]  /*11310*/  STS.U8 [R58+UR9+0x8d00], R114 ;  /* 0x008d00723a007988 */ /* 0x0001e80008000009 */
[----:B------:R1:W-:Y:S04]  /*11320*/  STS.U8 [R58+UR9+0x9100], R28 ;  /* 0x0091001c3a007988 */ /* 0x0003e80008000009 */
[----:B------:R2:W-:Y:S04]  /*11330*/  STS.U8 [R58+UR9+0x9500], R104 ;  /* 0x009500683a007988 */ /* 0x0005e80008000009 */
[----:B0-----:R0:W5:Y:S04]  /*11340*/  LDL.LU R114, [R1+0x620] ;  /* 0x0006200001727983 */ /* 0x0011680000300800 */
[----:B-1----:R-:W3:Y:S04]  /*11350*/  LDL.LU R28, [R1+0x61c] ;  /* 0x00061c00011c7983 */ /* 0x002ee80000300800 */
[----:B--2---:R0:W5:Y:S04]  /*11360*/  LDL.LU R104, [R1+0x618] ;  /* 0x0006180001687983 */ /* 0x0041680000300800 */
[----:B------:R-:W2:Y:S04]  /*11370*/  LDL.LU R103, [R1+0x514] ;  /* 0x0005140001677983 */ /* 0x000ea80000300800 */
[----:B------:R-:W3:Y:S04]  /*11380*/  LDL.LU R63, [R1+0x4f8] ;  /* 0x0004f800013f7983 */ /* 0x000ee80000300800 */
[----:B------:R1:W-:Y:S04]  /*11390*/  STS.U8 [R58+UR9+0x9900], R97 ;  /* 0x009900613a007988 */ /* 0x0003e80008000009 */
[----:B------:R0:W-:Y:S04]  /*113a0*/  STS.U8 [R58+UR9+0x9d00], R27 ;  /* 0x009d001b3a007988 */ /* 0x0001e80008000009 */
[----:B-1----:R1:W5:Y:S04]  /*113b0*/  LDL.LU R97, [R1+0x614] ;  /* 0x0006140001617983 */ /* 0x0023680000300800 */
[----:B0-----:R-:W4:Y:S01]  /*113c0*/  LDL.LU R27, [R1+0x610] ;  /* 0x00061000011b7983 */ /* 0x001f220000300800 */
[----:B------:R-:W-:-:S03]  /*113d0*/  LOP3.LUT R87, R39, 0x30, RZ, 0x3c, !PT ;  /* 0x0000003027577812 */ /* 0x000fc600078e3cff */
[----:B------:R0:W-:Y:S04]  /*113e0*/  STS.U8 [R58+UR9+0xa100], R89 ;  /* 0x00a100593a007988 */ /* 0x0001e80008000009 */
[----:B------:R0:W-:Y:S04]  /*113f0*/  STS.U8 [R58+UR9+0xa500], R30 ;  /* 0x00a5001e3a007988 */ /* 0x0001e80008000009 */
[----:B------:R0:W-:Y:S04]  /*11400*/  STS.U8 [R58+UR9+0xa900], R24 ;  /* 0x00a900183a007988 */ /* 0x0001e80008000009 */
[----:B------:R-:W-:Y:S04]  /*11410*/  STS.U8 [R58+UR9+0xad00], R110 ;  /* 0x00ad006e3a007988 */ /* 0x000fe80008000009 */
[----:B------:R-:W-:Y:S04]  /*11420*/  STS.U8 [R58+UR9+0xb100], R102 ;  /* 0x00b100663a007988 */ /* 0x000fe80008000009 */
[----:B------:R-:W-:Y:S04]  /*11430*/  STS.U8 [R58+UR9+0xb500], R94 ;  /* 0x00b5005e3a007988 */ /* 0x000fe80008000009 */
[----:B------:R-:W-:Y:S04]  /*11440*/  STS.U8 [R58+UR9+0xb900], R86 ;  /* 0x00b900563a007988 */ /* 0x000fe80008000009 */
[----:B------:R-:W-:Y:S04]  /*11450*/  STS.U8 [R58+UR9+0xbd00], R57 ;  /* 0x00bd00393a007988 */ /* 0x000fe80008000009 */
[----:B------:R-:W-:Y:S04]  /*11460*/  STS.U8 [R87+UR9+0x8180], R95 ;  /* 0x0081805f57007988 */ /* 0x000fe80008000009 */
[----:B0-----:R1:W5:Y:S04]  /*11470*/  LDL.LU R89, [R1+0x60c] ;  /* 0x00060c0001597983 */ /* 0x0013680000300800 */
[----:B------:R-:W-:Y:S04]  /*11480*/  STS.U8 [R87+UR9+0x8580], R112 ;  /* 0x0085807057007988 */ /* 0x000fe80008000009 */
[----:B------:R1:W5:Y:S04]  /*11490*/  LDL.LU R30, [R1+0x608] ;  /* 0x00060800011e7983 */ /* 0x0003680000300800 */
[----:B------:R-:W-:Y:S04]  /*114a0*/  STS.U8 [R87+UR9+0x8980], R62 ;  /* 0x0089803e57007988 */ /* 0x000fe80008000009 */
[----:B------:R1:W5:Y:S04]  /*114b0*/  LDL.LU R24, [R1+0x604] ;  /* 0x0006040001187983 */ /* 0x0003680000300800 */
[----:B------:R0:W-:Y:S04]  /*114c0*/  STS.U8 [R87+UR9+0x8d80], R25 ;  /* 0x008d801957007988 */ /* 0x0001e80008000009 */
[----:B------:R1:W-:Y:S04]  /*114d0*/  STS.U8 [R87+UR9+0x9180], R18 ;  /* 0x0091801257007988 */ /* 0x0003e80008000009 */
[----:B------:R1:W-:Y:S04]  /*114e0*/  STS.U8 [R87+UR9+0x9580], R19 ;  /* 0x0095801357007988 */ /* 0x0003e80008000009 */
[----:B0-----:R0:W5:Y:S04]  /*114f0*/  LDL.LU R25, [R1+0x600] ;  /* 0x0006000001197983 */ /* 0x0011680000300800 */
[----:B-1----:R0:W5:Y:S04]  /*11500*/  LDL.LU R18, [R1+0x5fc] ;  /* 0x0005fc0001127983 */ /* 0x0021680000300800 */
[----:B------:R-:W4:Y:S04]  /*11510*/  LDL.LU R112, [R1+0x510] ;  /* 0x0005100001707983 */ /* 0x000f280000300800 */
[----:B------:R1:W-:Y:S04]  /*11520*/  STS.U8 [R87+UR9+0x9980], R10 ;  /* 0x0099800a57007988 */ /* 0x0003e80008000009 */
[----:B------:R-:W4:Y:S04]  /*11530*/  LDL.LU R62, [R1+0x4f4] ;  /* 0x0004f400013e7983 */ /* 0x000f280000300800 */
[----:B------:R0:W-:Y:S01]  /*11540*/  STS.U8 [R87+UR9+0x9d80], R11 ;  /* 0x009d800b57007988 */ /* 0x0001e20008000009 */
[----:B------:R-:W-:-:S03]  /*11550*/  LOP3.LUT R58, R39, 0x40, RZ, 0x3c, !PT ;  /* 0x00000040273a7812 */ /* 0x000fc600078e3cff */
[----:B------:R0:W-:Y:S04]  /*11560*/  STS.U8 [R87+UR9+0xa180], R6 ;  /* 0x00a1800657007988 */ /* 0x0001e80008000009 */
[----:B------:R0:W-:Y:S04]  /*11570*/  STS.U8 [R87+UR9+0xa580], R7 ;  /* 0x00a5800757007988 */ /* 0x0001e80008000009 */
[----:B------:R-:W-:Y:S04]  /*11580*/  STS.U8 [R87+UR9+0xa980], R124 ;  /* 0x00a9807c57007988 */ /* 0x000fe80008000009 */
[----:B------:R-:W-:Y:S04]  /*11590*/  STS.U8 [R87+UR9+0xad80], R109 ;  /* 0x00ad806d57007988 */ /* 0x000fe80008000009 */
[----:B------:R-:W-:Y:S04]  /*115a0*/  STS.U8 [R87+UR9+0xb180], R101 ;  /* 0x00b1806557007988 */ /* 0x000fe80008000009 */
[----:B------:R-:W-:Y:S04]  /*115b0*/  STS.U8 [R87+UR9+0xb580], R93 ;  /* 0x00b5805d57007988 */ /* 0x000fe80008000009 */
[----:B------:R0:W5:Y:S04]  /*115c0*/  LDL.LU R19, [R1+0x5f8] ;  /* 0x0005f80001137983 */ /* 0x0001680000300800 */
[----:B------:R-:W-:Y:S04]  /*115d0*/  STS.U8 [R87+UR9+0xb980], R85 ;  /* 0x00b9805557007988 */ /* 0x000fe80008000009 */
[----:B-1----:R1:W5:Y:S04]  /*115e0*/  LDL.LU R10, [R1+0x5f4] ;  /* 0x0005f400010a7983 */ /* 0x0023680000300800 */
[----:B------:R-:W-:Y:S04]  /*115f0*/  STS.U8 [R87+UR9+0xbd80], R56 ;  /* 0x00bd803857007988 */ /* 0x000fe80008000009 */
[----:B0-----:R1:W5:Y:S04]  /*11600*/  LDL.LU R11, [R1+0x5f0] ;  /* 0x0005f000010b7983 */ /* 0x0013680000300800 */
[----:B------:R1:W5:Y:S04]  /*11610*/  LDL.LU R6, [R1+0x5ec] ;  /* 0x0005ec0001067983 */ /* 0x0003680000300800 */
[----:B------:R1:W5:Y:S04]  /*11620*/  LDL.LU R7, [R1+0x5e8] ;  /* 0x0005e80001077983 */ /* 0x0003680000300800 */
[----:B--2---:R-:W-:Y:S04]  /*11630*/  STS.U8 [R58+UR9+0x8200], R103 ;  /* 0x008200673a007988 */ /* 0x004fe80008000009 */
[----:B---3--:R-:W-:Y:S04]  /*11640*/  STS.U8 [R58+UR9+0x8600], R63 ;  /* 0x0086003f3a007988 */ /* 0x008fe80008000009 */
[----:B----4-:R0:W-:Y:S04]  /*11650*/  STS.U8 [R58+UR9+0x8a00], R27 ;  /* 0x008a001b3a007988 */ /* 0x0101e80008000009 */
[----:B------:R2:W-:Y:S04]  /*11660*/  STS.U8 [R58+UR9+0x8e00], R42 ;  /* 0x008e002a3a007988 */ /* 0x0005e80008000009 */
[----:B------:R3:W-:Y:S04]  /*11670*/  STS.U8 [R58+UR9+0x9200], R43 ;  /* 0x0092002b3a007988 */ /* 0x0007e80008000009 */
[----:B0-----:R-:W4:Y:S04]  /*11680*/  LDL.LU R27, [R1+0x5e4] ;  /* 0x0005e400011b7983 */ /* 0x001f280000300800 */
[----:B------:R-:W4:Y:S04]  /*11690*/  LDL.LU R63, [R1+0x50c] ;  /* 0x00050c00013f7983 */ /* 0x000f280000300800 */
[----:B--2---:R1:W5:Y:S04]  /*116a0*/  LDL.LU R42, [R1+0x5e0] ;  /* 0x0005e000012a7983 */ /* 0x0043680000300800 */
[----:B---3--:R1:W5:Y:S04]  /*116b0*/  LDL.LU R43, [R1+0x5dc] ;  /* 0x0005dc00012b7983 */ /* 0x0083680000300800 */
[----:B------:R0:W-:Y:S04]  /*116c0*/  STS.U8 [R58+UR9+0x9600], R4 ;  /* 0x009600043a007988 */ /* 0x0001e80008000009 */
[----:B0-----:R-:W2:Y:S04]  /*116d0*/  LDL.LU R4, [R1+0x5d8] ;  /* 0x0005d80001047983 */ /* 0x001ea80000300800 */
[----:B------:R0:W-:Y:S04]  /*116e0*/  STS.U8 [R58+UR9+0x9a00], R37 ;  /* 0x009a00253a007988 */ /* 0x0001e80008000009 */
        /* <DEDUP_REMOVED lines=13> */
[----:B------:R0:W-:Y:S04]  /*117c0*/  STS.U8 [R57+UR9+0x8a80], R28 ;  /* 0x008a801c39007988 */ /* 0x0001e80008000009 */
[----:B------:R0:W-:Y:S04]  /*117d0*/  STS.U8 [R57+UR9+0x8e80], R29 ;  /* 0x008e801d39007988 */ /* 0x0001e80008000009 */
[----:B------:R0:W-:Y:S04]  /*117e0*/  STS.U8 [R57+UR9+0x9280], R22 ;  /* 0x0092801639007988 */ /* 0x0001e80008000009 */
[----:B------:R0:W-:Y:S04]  /*117f0*/  STS.U8 [R57+UR9+0x9680], R23 ;  /* 0x0096801739007988 */ /* 0x0001e80008000009 */
[----:B------:R0:W-:Y:S04]  /*11800*/  STS.U8 [R57+UR9+0x9a80], R16 ;  /* 0x009a801039007988 */ /* 0x0001e80008000009 */
[----:B---3--:R1:W5:Y:S04]  /*11810*/  LDL.LU R38, [R1+0x5d0] ;  /* 0x0005d00001267983 */ /* 0x0083680000300800 */
[----:B------:R3:W-:Y:S01]  /*11820*/  STS.U8 [R57+UR9+0x9e80], R17 ;  /* 0x009e801139007988 */ /* 0x0007e20008000009 */
[----:B------:R-:W-:-:S03]  /*11830*/  LOP3.LUT R56, R39, 0x60, RZ, 0x3c, !PT ;  /* 0x0000006027387812 */ /* 0x000fc600078e3cff */
[----:B------:R1:W5:Y:S04]  /*11840*/  LDL.LU R33, [R1+0x5cc] ;  /* 0x0005cc0001217983 */ /* 0x0003680000300800 */
[----:B------:R0:W-:Y:S04]  /*11850*/  STS.U8 [R57+UR9+0xa280], R8 ;  /* 0x00a2800839007988 */ /* 0x0001e80008000009 */
[----:B------:R1:W5:Y:S04]  /*11860*/  LDL.LU R34, [R1+0x5c8] ;  /* 0x0005c80001227983 */ /* 0x0003680000300800 */
[----:B------:R1:W-:Y:S04]  /*11870*/  STS.U8 [R57+UR9+0xa680], R9 ;  /* 0x00a6800939007988 */ /* 0x0003e80008000009 */
[----:B0-----:R0:W5:Y:S04]  /*11880*/  LDL.LU R28, [R1+0x5c4] ;  /* 0x0005c400011c7983 */ /* 0x0011680000300800 */
[----:B------:R-:W-:Y:S04]  /*11890*/  STS.U8 [R57+UR9+0xaa80], R120 ;  /* 0x00aa807839007988 */ /* 0x000fe80008000009 */
[----:B------:R0:W5:Y:S04]  /*118a0*/  LDL.LU R29, [R1+0x5c0] ;  /* 0x0005c000011d7983 */ /* 0x0001680000300800 */
[----:B------:R-:W-:Y:S04]  /*118b0*/  STS.U8 [R57+UR9+0xae80], R107 ;  /* 0x00ae806b39007988 */ /* 0x000fe80008000009 */
[----:B------:R0:W5:Y:S04]  /*118c0*/  LDL.LU R22, [R1+0x5bc] ;  /* 0x0005bc0001167983 */ /* 0x0001680000300800 */
[----:B------:R-:W-:Y:S04]  /*118d0*/  STS.U8 [R57+UR9+0xb280], R99 ;  /* 0x00b2806339007988 */ /* 0x000fe80008000009 */
[----:B------:R0:W5:Y:S04]  /*118e0*/  LDL.LU R23, [R1+0x5b8] ;  /* 0x0005b80001177983 */ /* 0x0001680000300800 */
[----:B------:R-:W-:Y:S04]  /*118f0*/  STS.U8 [R57+UR9+0xb680], R91 ;  /* 0x00b6805b39007988 */ /* 0x000fe80008000009 */
[----:B------:R0:W5:Y:S04]  /*11900*/  LDL.LU R16, [R1+0x5b4] ;  /* 0x0005b40001107983 */ /* 0x0001680000300800 */
[----:B------:R-:W-:Y:S04]  /*11910*/  STS.U8 [R57+UR9+0xba80], R83 ;  /* 0x00ba805339007988 */ /* 0x000fe80008000009 */
[----:B---3--:R0:W5:Y:S04]  /*11920*/  LDL.LU R17, [R1+0x5b0] ;  /* 0x0005b00001117983 */ /* 0x0081680000300800 */
[----:B------:R-:W-:Y:S04]  /*11930*/  STS.U8 [R57+UR9+0xbe80], R54 ;  /* 0x00be803639007988 */ /* 0x000fe80008000009 */
[----:B------:R0:W5:Y:S04]  /*11940*/  LDL.LU R8, [R1+0x5ac] ;  /* 0x0005ac0001087983 */ /* 0x0001680000300800 */
[----:B-1----:R0:W5:Y:S04]  /*11950*/  LDL.LU R9, [R1+0x5a8] ;  /* 0x0005a80001097983 */ /* 0x0021680000300800 */
[----:B----4-:R-:W-:Y:S04]  /*11960*/  STS.U8 [R56+UR9+0x8300], R63 ;  /* 0x0083003f38007988 */ /* 0x010fe80008000009 */
[----:B--2---:R1:W-:Y:S04]  /*11970*/  STS.U8 [R56+UR9+0x8700], R4 ;  /* 0x0087000438007988 */ /* 0x0043e80008000009 */
[----:B------:R2:W-:Y:S04]  /*11980*/  STS.U8 [R56+UR9+0x8b00], R5 ;  /* 0x008b000538007988 */ /* 0x0005e80008000009 */
[----:B------:R3:W-:Y:S04]  /*11990*/  STS.U8 [R56+UR9+0x8f00], R26 ;  /* 0x008f001a38007988 */ /* 0x0007e80008000009 */
[----:B-1----:R0:W5:Y:S04]  /*119a0*/  LDL.LU R4, [R1+0x5a4] ;  /* 0x0005a40001047983 */ /* 0x0021680000300800 */
[----:B--2---:R0:W5:Y:S04]  /*119b0*/  LDL.LU R5, [R1+0x5a0] ;  /* 0x0005a00001057983 */ /* 0x0041680000300800 */
[----:B---3--:R-:W2:Y:S04]  /*119c0*/  LDL.LU R26, [R1+0x59c] ;  /* 0x00059c00011a7983 */ /* 0x008ea80000300800 */
[----:B------:R1:W-:Y:S04]  /*119d0*/  STS.U8 [R56+UR9+0x9300], R40 ;  /* 0x0093002838007988 */ /* 0x0003e80008000009 */
[----:B------:R3:W-:Y:S04]  /*119e0*/  STS.U8 [R56+UR9+0x9700], R41 ;  /* 0x0097002938007988 */ /* 0x0007e80008000009 */
[----:B------:R4:W-:Y:S04]  /*119f0*/  STS.U8 [R56+UR9+0x9b00], R35 ;  /* 0x009b002338007988 */ /* 0x0009e80008000009 */
[----:B------:R0:W-:Y:S01]  /*11a00*/  STS.U8 [R56+UR9+0x9f00], R36 ;  /* 0x009f002438007988 */ /* 0x0001e20008000009 */
[----:B------:R-:W-:-:S03]  /*11a10*/  LOP3.LUT R55, R39, 0x70, RZ, 0x3c, !PT ;  /* 0x0000007027377812 */ /* 0x000fc600078e3cff */
[----:B------:R0:W-:Y:S04]  /*11a20*/  STS.U8 [R56+UR9+0xa300], R31 ;  /* 0x00a3001f38007988 */ /* 0x0001e80008000009 */
[----:B------:R0:W-:Y:S04]  /*11a30*/  STS.U8 [R56+UR9+0xa700], R32 ;  /* 0x00a7002038007988 */ /* 0x0001e80008000009 */
[----:B------:R-:W-:Y:S04]  /*11a40*/  STS.U8 [R56+UR9+0xab00], R118 ;  /* 0x00ab007638007988 */ /* 0x000fe80008000009 */
[----:B-1----:R1:W5:Y:S04]  /*11a50*/  LDL.LU R40, [R1+0x598] ;  /* 0x0005980001287983 */ /* 0x0023680000300800 */
[----:B------:R-:W-:Y:S04]  /*11a60*/  STS.U8 [R56+UR9+0xaf00], R106 ;  /* 0x00af006a38007988 */ /* 0x000fe80008000009 */
[----:B---3--:R1:W5:Y:S04]  /*11a70*/  LDL.LU R41, [R1+0x594] ;  /* 0x0005940001297983 */ /* 0x0083680000300800 */
[----:B------:R-:W-:Y:S04]  /*11a80*/  STS.U8 [R56+UR9+0xb300], R98 ;  /* 0x00b3006238007988 */ /* 0x000fe80008000009 */
[----:B----4-:R1:W5:Y:S04]  /*11a90*/  LDL.LU R35, [R1+0x590] ;  /* 0x0005900001237983 */ /* 0x0103680000300800 */
[----:B------:R-:W-:Y:S04]  /*11aa0*/  STS.U8 [R56+UR9+0xb700], R90 ;  /* 0x00b7005a38007988 */ /* 0x000fe80008000009 */
[----:B0-----:R1:W5:Y:S04]  /*11ab0*/  LDL.LU R36, [R1+0x58c] ;  /* 0x00058c0001247983 */ /* 0x0013680000300800 */
[----:B------:R-:W-:Y:S04]  /*11ac0*/  STS.U8 [R56+UR9+0xbb00], R82 ;  /* 0x00bb005238007988 */ /* 0x000fe80008000009 */
[----:B------:R1:W5:Y:S04]  /*11ad0*/  LDL.LU R31, [R1+0x588] ;  /* 0x00058800011f7983 */ /* 0x0003680000300800 */
[----:B------:R-:W-:Y:S04]  /*11ae0*/  STS.U8 [R56+UR9+0xbf00], R53 ;  /* 0x00bf003538007988 */ /* 0x000fe80008000009 */
[----:B------:R1:W5:Y:S04]  /*11af0*/  LDL.LU R32, [R1+0x584] ;  /* 0x0005840001207983 */ /* 0x0003680000300800 */
[----:B--2---:R0:W-:Y:S04]  /*11b00*/  STS.U8 [R55+UR9+0x8380], R26 ;  /* 0x0083801a37007988 */ /* 0x0041e80008000009 */
[----:B------:R2:W-:Y:S04]  /*11b10*/  STS.U8 [R55+UR9+0x8780], R27 ;  /* 0x0087801b37007988 */ /* 0x0005e80008000009 */
[----:B------:R3:W-:Y:S04]  /*11b20*/  STS.U8 [R55+UR9+0x8b80], R20 ;  /* 0x008b801437007988 */ /* 0x0007e80008000009 */
[----:B0-----:R1:W5:Y:S04]  /*11b30*/  LDL.LU R26, [R1+0x580] ;  /* 0x00058000011a7983 */ /* 0x0013680000300800 */
[----:B--2---:R1:W5:Y:S04]  /*11b40*/  LDL.LU R27, [R1+0x57c] ;  /* 0x00057c00011b7983 */ /* 0x0043680000300800 */
[----:B---3--:R1:W5:Y:S04]  /*11b50*/  LDL.LU R20, [R1+0x578] ;  /* 0x0005780001147983 */ /* 0x0083680000300800 */
[----:B------:R0:W-:Y:S04]  /*11b60*/  STS.U8 [R55+UR9+0x8f80], R21 ;  /* 0x008f801537007988 */ /* 0x0001e80008000009 */
[----:B------:R2:W-:Y:S04]  /*11b70*/  STS.U8 [R55+UR9+0x9380], R14 ;  /* 0x0093800e37007988 */ /* 0x0005e80008000009 */
[----:B------:R3:W-:Y:S04]  /*11b80*/  STS.U8 [R55+UR9+0x9780], R15 ;  /* 0x0097800f37007988 */ /* 0x0007e80008000009 */
[----:B0-----:R1:W5:Y:S04]  /*11b90*/  LDL.LU R21, [R1+0x574] ;  /* 0x0005740001157983 */ /* 0x0013680000300800 */
[----:B--2---:R1:W5:Y:S04]  /*11ba0*/  LDL.LU R14, [R1+0x570] ;  /* 0x00057000010e7983 */ /* 0x0043680000300800 */
[----:B---3--:R1:W5:Y:S04]  /*11bb0*/  LDL.LU R15, [R1+0x56c] ;  /* 0x00056c00010f7983 */ /* 0x0083680000300800 */
[----:B------:R0:W-:Y:S04]  /*11bc0*/  STS.U8 [R55+UR9+0x9b80], R12 ;  /* 0x009b800c37007988 */ /* 0x0001e80008000009 */
[----:B------:R2:W-:Y:S04]  /*11bd0*/  STS.U8 [R55+UR9+0x9f80], R44 ;  /* 0x009f802c37007988 */ /* 0x0005e80008000009 */
[----:B0-----:R1:W5:Y:S04]  /*11be0*/  LDL.LU R12, [R1+0x568] ;  /* 0x00056800010c7983 */ /* 0x0013680000300800 */
[----:B--2---:R-:W2:Y:S04]  /*11bf0*/  LDL.LU R44, [R1+0x564] ;  /* 0x00056400012c7983 */ /* 0x004ea80000300800 */
[----:B------:R0:W-:Y:S04]  /*11c00*/  STS.U8 [R55+UR9+0xa380], R13 ;  /* 0x00a3800d37007988 */ /* 0x0001e80008000009 */
[----:B------:R3:W-:Y:S04]  /*11c10*/  STS.U8 [R55+UR9+0xa780], R0 ;  /* 0x00a7800037007988 */ /* 0x0007e80008000009 */
[----:B0-----:R1:W5:Y:S04]  /*11c20*/  LDL.LU R13, [R1+0x560] ;  /* 0x00056000010d7983 */ /* 0x0013680000300800 */
[----:B---3--:R1:W5:Y:S04]  /*11c30*/  LDL.LU R0, [R1+0x55c] ;  /* 0x00055c0001007983 */ /* 0x0083680000300800 */
[----:B------:R-:W-:Y:S04]  /*11c40*/  STS.U8 [R55+UR9+0xab80], R116 ;  /* 0x00ab807437007988 */ /* 0x000fe80008000009 */
[----:B------:R-:W-:Y:S04]  /*11c50*/  STS.U8 [R55+UR9+0xaf80], R105 ;  /* 0x00af806937007988 */ /* 0x000fe80008000009 */
[----:B------:R-:W-:Y:S04]  /*11c60*/  STS.U8 [R55+UR9+0xb380], R96 ;  /* 0x00b3806037007988 */ /* 0x000fe80008000009 */
[----:B------:R-:W-:Y:S04]  /*11c70*/  STS.U8 [R55+UR9+0xb780], R88 ;  /* 0x00b7805837007988 */ /* 0x000fe80008000009 */
[----:B------:R-:W-:Y:S04]  /*11c80*/  STS.U8 [R55+UR9+0xbb80], R52 ;  /* 0x00bb803437007988 */ /* 0x000fe80008000009 */
[----:B------:R2:W-:Y:S01]  /*11c90*/  STS.U8 [R55+UR9+0xbf80], R51 ;  /* 0x00bf803337007988 */ /* 0x0005e20008000009 */
[----:B------:R-:W-:Y:S01]  /*11ca0*/  ULEA UR11, UR18, UR9, 0x3 ;  /* 0x00000009120b7291 */ /* 0x000fe2000f8e18ff */
[----:B------:R-:W-:-:S03]  /*11cb0*/  UMOV UR4, UR5 ;  /* 0x0000000500047c82 */ /* 0x000fc60008000000 */
[----:B------:R-:W-:Y:S01]  /*11cc0*/  UIADD3 UR11, UPT, UPT, UR11, 0x14000, URZ ;  /* 0x000140000b0b7890 */ /* 0x000fe2000fffe0ff */
[C---:B--2---:R-:W-:Y:S01]  /*11cd0*/  LOP3.LUT R55, R44.reuse, 0x20, RZ, 0x3c, !PT ;  /* 0x000000202c377812 */ /* 0x044fe200078e3cff */
[----:B------:R1:W-:Y:S04]  /*11ce0*/  STS.U8 [R44+UR9+0x12000], R50 ;  /* 0x012000322c007988 */ /* 0x0003e80008000009 */
[----:B------:R1:W-:Y:S04]  /*11cf0*/  STS.U8 [R44+UR9+0x12400], R49 ;  /* 0x012400312c007988 */ /* 0x0003e80008000009 */
[----:B------:R1:W-:Y:S04]  /*11d00*/  STS.U8 [R44+UR9+0x12800], R48 ;  /* 0x012800302c007988 */ /* 0x0003e80008000009 */
[----:B------:R1:W-:Y:S04]  /*11d10*/  STS.U8 [R44+UR9+0x12c00], R59 ;  /* 0x012c003b2c007988 */ /* 0x0003e80008000009 */
[----:B------:R1:W-:Y:S04]  /*11d20*/  STS.U8 [R44+UR9+0x13000], R60 ;  /* 0x0130003c2c007988 */ /* 0x0003e80008000009 */
[----:B------:R1:W-:Y:S04]  /*11d30*/  STS.U8 [R44+UR9+0x13400], R61 ;  /* 0x0134003d2c007988 */ /* 0x0003e80008000009 */
[----:B------:R1:W-:Y:S04]  /*11d40*/  STS.U8 [R44+UR9+0x13800], R64 ;  /* 0x013800402c007988 */ /* 0x0003e80008000009 */
[----:B------:R1:W-:Y:S01]  /*11d50*/  STS.U8 [R44+UR9+0x13c00], R65 ;  /* 0x013c00412c007988 */ /* 0x0003e20008000009 */
[----:B------:R-:W-:-:S03]  /*11d60*/  LOP3.LUT R54, R44, 0x40, RZ, 0x3c, !PT ;  /* 0x000000402c367812 */ /* 0x000fc600078e3cff */
        /* <DEDUP_REMOVED lines=25> */
[----:B------:R0:W-:Y:S06]  /*11f00*/  MEMBAR.ALL.CTA ;  /* 0x0000000000007992 */ /* 0x0001ec0000008000 */
[----:B0-----:R-:W0:Y:S02]  /*11f10*/  FENCE.VIEW.ASYNC.S ;  /* 0x00000000000073c6 */ /* 0x001e240000000000 */
[----:B0-----:R-:W-:Y:S06]  /*11f20*/  BAR.SYNC.DEFER_BLOCKING 0x0 ;  /* 0x0000000000007b1d */ /* 0x001fec0000010000 */
[----:B------:R-:W-:Y:S05]  /*11f30*/  @P0 BRA `(.L_x_9) ;  /* 0x0000000000880947 */ /* 0x000fea0003800000 */
[----:B------:R-:W-:Y:S02]  /*11f40*/  UIADD3 UR19, UPT, UPT, UR8, 0x40, URZ ;  /* 0x0000004008137890 */ /* 0x000fe4000fffe0ff */
[----:B------:R-:W-:Y:S02]  /*11f50*/  UIADD3 UR50, UPT, UPT, UR8, 0x40, URZ ;  /* 0x0000004008327890 */ /* 0x000fe4000fffe0ff */
[----:B------:R-:W-:Y:S01]  /*11f60*/  UIADD3 UR51, UPT, UPT, UR8, 0x40, URZ ;  /* 0x0000004008337890 */ /* 0x000fe2000fffe0ff */
[----:B------:R-:W-:Y:S01]  /*11f70*/  UMOV UR16, 0x0 ;  /* 0x0000000000107882 */ /* 0x000fe20000000000 */
[----:B------:R-:W-:Y:S01]  /*11f80*/  UMOV UR17, 0x8108490 ;  /* 0x0810849000117882 */ /* 0x000fe20000000000 */
[----:B------:R-:W-:Y:S01]  /*11f90*/  UMOV UR15, 0x40004040 ;  /* 0x40004040000f7882 */ /* 0x000fe20000000000 */
[----:B------:R-:W-:Y:S02]  /*11fa0*/  UIADD3 UR56, UPT, UPT, UR8, 0x40, URZ ;  /* 0x0000004008387890 */ /* 0x000fe4000fffe0ff */
[----:B------:R0:W-:Y:S01]  /*11fb0*/  UTCQMMA gdesc[UR14], gdesc[UR12], tmem[UR8], tmem[UR16], idesc[UR17], UPT ;  /* 0x00ff100c0e0075ea */ /* 0x0001e2000b800308 */
[----:B------:R-:W-:Y:S01]  /*11fc0*/  UMOV UR42, 0x0 ;  /* 0x00000000002a7882 */ /* 0x000fe20000000000 */
[----:B------:R-:W-:Y:S01]  /*11fd0*/  UMOV UR43, 0x8108490 ;  /* 0x08108490002b7882 */ /* 0x000fe20000000000 */
[----:B------:R-:W-:Y:S01]  /*11fe0*/  UMOV UR44, 0x0 ;  /* 0x00000000002c7882 */ /* 0x000fe20000000000 */
[----:B------:R-:W-:Y:S01]  /*11ff0*/  UMOV UR45, 0x8108490 ;  /* 0x08108490002d7882 */ /* 0x000fe20000000000 */
        /* <DEDUP_REMOVED lines=11> */
[----:B------:R-:W-:Y:S01]  /*120b0*/  UMOV UR6, UR11 ;  /* 0x0000000b00067c82 */ /* 0x000fe20008000000 */
[----:B------:R-:W-:Y:S01]  /*120c0*/  UMOV UR7, URZ ;  /* 0x000000ff00077c82 */ /* 0x000fe20008000000 */
[----:B------:R0:W-:Y:S01]  /*120d0*/  UTCQMMA gdesc[UR34], gdesc[UR12], tmem[UR19], tmem[UR48], idesc[UR49], UPT ;  /* 0x00ff300c220075ea */ /* 0x0001e2000b800313 */
[----:B------:R-:W-:Y:S01]  /*120e0*/  UMOV UR58, 0x0 ;  /* 0x00000000003a7882 */ /* 0x000fe20000000000 */
[----:B------:R-:W-:Y:S01]  /*120f0*/  UMOV UR59, 0x8108490 ;  /* 0x08108490003b7882 */ /* 0x000fe20000000000 */
[----:B------:R0:W-:Y:S01]  /*12100*/  UTCQMMA gdesc[UR36], gdesc[UR24], tmem[UR50], tmem[UR52], idesc[UR53], UPT ;  /* 0x00ff3418240075ea */ /* 0x0001e2000b800332 */
[----:B------:R-:W-:Y:S01]  /*12110*/  UMOV UR5, UR6 ;  /* 0x0000000600057c82 */ /* 0x000fe20008000000 */
[----:B------:R0:W-:Y:S01]  /*12120*/  UTCQMMA gdesc[UR38], gdesc[UR28], tmem[UR51], tmem[UR54], idesc[UR55], UPT ;  /* 0x00ff361c260075ea */ /* 0x0001e2000b800333 */
[----:B------:R0:W-:Y:S01]  /*12130*/  UTCQMMA gdesc[UR40], gdesc[UR32], tmem[UR56], tmem[UR58], idesc[UR59], UPT ;  /* 0x00ff3a20280075ea */ /* 0x0001e2000b800338 */
[----:B------:R0:W-:Y:S01]  /*12140*/  UTCBAR [UR5], URZ ;  /* 0x000000ff050073e9 */ /* 0x0001e200080000ff */
[----:B------:R-:W-:Y:S01]  /*12150*/  NOP ;  /* 0x0000000000007918 */ /* 0x000fe20000000000 */
.L_x_9:
[----:B-1----:R-:W2:Y:S04]  /*12160*/  LDL R49, [R1+0x530] ;  /* 0x0005300001317983 */ /* 0x002ea80000100800 */
[----:B------:R-:W2:Y:S01]  /*12170*/  LDL.LU R48, [R1+0x504] ;  /* 0x0005040001307983 */ /* 0x000ea20000300800 */
[----:B------:R-:W-:-:S04]  /*12180*/  UIADD3 UR18, UPT, UPT, UR18, 0x1, URZ ;  /* 0x0000000112127890 */ /* 0x000fc8000fffe0ff */
[----:B------:R-:W-:-:S04]  /*12190*/  UISETP.GT.AND UP1, UPT, UR18, 0x1, UPT ;  /* 0x000000011200788c */ /* 0x000fc8000bf24270 */
[----:B0-----:R-:W-:Y:S02]  /*121a0*/  USEL UR5, URZ, 0x1, !UP1 ;  /* 0x00000001ff057887 */ /* 0x001fe4000c800000 */
[----:B------:R-:W-:Y:S02]  /*121b0*/  USEL UR18, UR18, URZ, !UP1 ;  /* 0x000000ff12127287 */ /* 0x000fe4000c800000 */
[----:B------:R-:W-:Y:S01]  /*121c0*/  ULOP3.LUT UR5, UR4, UR5, URZ, 0x3c, !UPT ;  /* 0x0000000504057292 */ /* 0x000fe2000f8e3cff */
[----:B--2---:R-:W-:Y:S02]  /*121d0*/  ISETP.NE.U32.AND P2, PT, R48, R49, PT ;  /* 0x000000313000720c */ /* 0x004fe40003f45070 */
[----:B------:R-:W2:Y:S01]  /*121e0*/  LDL.LU R49, [R1+0x520] ;  /* 0x0005200001317983 */ /* 0x000ea20000300800 */
[----:B------:R-:W-:-:S03]  /*121f0*/  IMAD.U32 R48, RZ, RZ, UR4 ;  /* 0x00000004ff307e24 */ /* 0x000fc6000f8e00ff */
[----:B--2---:R1:W-:Y:S07]  /*12200*/  STL [R1+0x504], R49 ;  /* 0x0005043101007387 */ /* 0x0043ee0000100800 */
[----:B------:R-:W-:Y:S05]  /*12210*/  @P2 BRA `(.L_x_10) ;  /* 0xffffff8400242947 */ /* 0x000fea000383ffff */
.L_x_7:
[----:B-1----:R-:W1:Y:S01]  /*12220*/  LDC R49, c[0x0][0x3a0] ;  /* 0x0000e800ff317b82 */ /* 0x002e620000000800 */
[----:B------:R-:W2:Y:S01]  /*12230*/  LDCU UR5, c[0x0][0x3b4] ;  /* 0x00007680ff0577ac */ /* 0x000ea20008000800 */
[----:B------:R-:W3:Y:S01]  /*12240*/  LDCU UR6, c[0x0][0x3b8] ;  /* 0x00007700ff0677ac */ /* 0x000ee20008000800 */
[----:B------:R-:W4:Y:S01]  /*12250*/  LDCU.128 UR12, c[0x0][0x390] ;  /* 0x00007200ff0c77ac */ /* 0x000f220008000c00 */
[----:B-1----:R-:W-:-:S05]  /*12260*/  VIADD R49, R49, 0x7f ;  /* 0x0000007f31317836 */ /* 0x002fca0000000000 */
[----:B------:R-:W-:-:S13]  /*12270*/  ISETP.GE.AND P0, PT, R49, 0x80, PT ;  /* 0x000000803100780c */ /* 0x000fda0003f06270 */
[----:B--234-:R-:W-:Y:S05]  /*12280*/  @!P0 BRA `(.L_x_11) ;  /* 0x0000000000108947 */ /* 0x01cfea0003800000 */
[----:B------:R-:W-:-:S06]  /*12290*/  USHF.L.U32 UR4, UR4, 0x1f, URZ ;  /* 0x0000001f04047899 */ /* 0x000fcc00080006ff */
[----:B------:R-:W-:-:S04]  /*122a0*/  IMAD.U32 R2, RZ, RZ, UR4 ;  /* 0x00000004ff027e24 */ /* 0x000fc8000f8e00ff */
[----:B------:R-:W1:Y:S02]  /*122b0*/  SYNCS.PHASECHK.TRANS64.TRYWAIT P0, [UR11], R2 ;  /* 0x00000002ff0075a7 */ /* 0x000e64000800110b */
[----:B-1----:R-:W-:Y:S05]  /*122c0*/  @!P0 BRA `(.L_x_12) ;  /* 0x0000002000c48947 */ /* 0x002fea0003800000 */
.L_x_11:
[----:B------:R-:W2:Y:S01]  /*122d0*/  LDL.LU R3, [R1+0x558] ;  /* 0x0005580001037983 */ /* 0x000ea20000300800 */
[C---:B-----5:R-:W-:Y:S02]  /*122e0*/  IMAD R68, R0.reuse, UR6, RZ ;  /* 0x0000000600447c24 */ /* 0x060fe4000f8e02ff */
[----:B------:R-:W-:Y:S01]  /*122f0*/  VIADD R2, R0, 0x2 ;  /* 0x0000000200027836 */ /* 0x000fe20000000000 */
[----:B------:R-:W-:Y:S01]  /*12300*/  BAR.SYNC.DEFER_BLOCKING 0x0 ;  /* 0x0000000000007b1d */ /* 0x000fe20000010000 */
[----:B------:R-:W-:Y:S02]  /*12310*/  VIADD R69, R68, UR6 ;  /* 0x0000000644457c36 */ /* 0x000fe40008000000 */
[C---:B------:R-:W-:Y:S02]  /*12320*/  VIADD R70, R0.reuse, 0x1 ;  /* 0x0000000100467836 */ /* 0x040fe40000000000 */
[----:B------:R-:W-:Y:S02]  /*12330*/  VIADD R71, R69, UR6 ;  /* 0x0000000645477c36 */ /* 0x000fe40008000000 */
[----:B------:R-:W-:-:S02]  /*12340*/  VIADD R95, R0, 0x4 ;  /* 0x00000004005f7836 */ /* 0x000fc40000000000 */
[----:B------:R-:W-:Y:S02]  /*12350*/  VIADD R73, R71, UR6 ;  /* 0x0000000647497c36 */ /* 0x000fe40008000000 */
[----:B------:R-:W-:Y:S02]  /*12360*/  VIADD R94, R0, 0x5 ;  /* 0x00000005005e7836 */ /* 0x000fe40000000000 */
[----:B------:R-:W-:-:S04]  /*12370*/  VIADD R74, R73, UR6 ;  /* 0x00000006494a7c36 */ /* 0x000fc80008000000 */
[----:B------:R-:W-:-:S04]  /*12380*/  VIADD R75, R74, UR6 ;  /* 0x000000064a4b7c36 */ /* 0x000fc80008000000 */
[----:B------:R-:W-:Y:S01]  /*12390*/  VIADD R77, R75, UR6 ;  /* 0x000000064b4d7c36 */ /* 0x000fe20008000000 */
[----:B------:R-:W1:Y:S02]  /*123a0*/  @!P1 SYNCS.CCTL.IV [UR9+0x14000] ;  /* 0x01400000ff0099b1 */ /* 0x000e640008000009 */
[----:B-1----:R-:W-:Y:S01]  /*123b0*/  BAR.SYNC.DEFER_BLOCKING 0x0 ;  /* 0x0000000000007b1d */ /* 0x002fe20000010000 */
[----:B------:R-:W-:-:S04]  /*123c0*/  VIADD R78, R77, UR6 ;  /* 0x000000064d4e7c36 */ /* 0x000fc80008000000 */
[----:B------:R-:W-:Y:S01]  /*123d0*/  VIADD R79, R78, UR6 ;  /* 0x000000064e4f7c36 */ /* 0x000fe20008000000 */
[----:B0-----:R-:W0:Y:S03]  /*123e0*/  LDTM.x64 R4, tmem[UR10] ;  /* 0x0000000a000479ee */ /* 0x001e260008340000 */
[----:B------:R-:W-:-:S04]  /*123f0*/  VIADD R80, R79, UR6 ;  /* 0x000000064f507c36 */ /* 0x000fc80008000000 */
[----:B------:R-:W-:-:S04]  /*12400*/  VIADD R81, R80, UR6 ;  /* 0x0000000650517c36 */ /* 0x000fc80008000000 */
[----:B------:R-:W-:-:S04]  /*12410*/  VIADD R83, R81, UR6 ;  /* 0x0000000651537c36 */ /* 0x000fc80008000000 */
[----:B------:R-:W-:Y:S01]  /*12420*/  VIADD R92, R83, UR6 ;  /* 0x00000006535c7c36 */ /* 0x000fe20008000000 */
[----:B------:R-:W1:Y:S01]  /*12430*/  @!P1 SYNCS.CCTL.IV [UR9+0x14008] ;  /* 0x01400800ff0099b1 */ /* 0x000e620008000009 */
[----:B------:R-:W-:Y:S01]  /*12440*/  NOP ;  /* 0x0000000000007918 */ /* 0x000fe20000000000 */
[----:B0-----:R-:W-:Y:S02]  /*12450*/  F2FP.SATFINITE.E5M2.F32.PACK_AB_MERGE_C R93, R5, R4, RZ ;  /* 0x00000004055d723e */ /* 0x001fe400048060ff */
[----:B------:R-:W-:Y:S01]  /*12460*/  F2FP.SATFINITE.E5M2.F32.PACK_AB_MERGE_C R7, R7, R6, RZ ;  /* 0x000000060707723e */ /* 0x000fe200048060ff */
[C---:B------:R-:W-:Y:S01]  /*12470*/  VIADD R6, R0.reuse, 0x6 ;  /* 0x0000000600067836 */ /* 0x040fe20000000000 */
[----:B------:R-:W-:Y:S01]  /*12480*/  F2FP.SATFINITE.E5M2.F32.PACK_AB_MERGE_C R9, R9, R8, RZ ;  /* 0x000000080909723e */ /* 0x000fe200048060ff */
[C---:B------:R-:W-:Y:S01]  /*12490*/  VIADD R8, R0.reuse, 0x8 ;  /* 0x0000000800087836 */ /* 0x040fe20000000000 */
[----:B------:R-:W-:Y:S02]  /*124a0*/  F2FP.SATFINITE.E5M2.F32.PACK_AB_MERGE_C R11, R11, R10, RZ ;  /* 0x0000000a0b0b723e */ /* 0x000fe400048060ff */
[----:B------:R-:W-:Y:S01]  /*124b0*/  F2FP.SATFINITE.E5M2.F32.PACK_AB_MERGE_C R13, R13, R12, RZ ;  /* 0x0000000c0d0d723e */ /* 0x000fe200048060ff */
[----:B------:R-:W-:Y:S01]  /*124c0*/  VIADD R12, R0, 0x13 ;  /* 0x00000013000c7836 */ /* 0x000fe20000000000 */
[----:B------:R-:W-:-:S02]  /*124d0*/  F2FP.SATFINITE.E5M2.F32.PACK_AB_MERGE_C R15, R15, R14, RZ ;  /* 0x0000000e0f0f723e */ /* 0x000fc400048060ff */
[----:B------:R-:W-:Y:S01]  /*124e0*/  F2FP.SATFINITE.E5M2.F32.PACK_AB_MERGE_C R17, R17, R16, RZ ;  /* 0x000000101111723e */ /* 0x000fe200048060ff */
[----:B------:R-:W-:Y:S01]  /*124f0*/  VIADD R16, R0, 0x3e ;  /* 0x0000003e00107836 */ /* 0x000fe20000000000 */
[----:B------:R-:W-:Y:S02]  /*12500*/  F2FP.SATFINITE.E5M2.F32.PACK_AB_MERGE_C R19, R19, R18, RZ ;  /* 0x000000121313723e */ /* 0x000fe400048060ff */
[----:B------:R-:W-:Y:S02]  /*12510*/  F2FP.SATFINITE.E5M2.F32.PACK_AB_MERGE_C R21, R21, R20, RZ ;  /* 0x000000141515723e */ /* 0x000fe400048060ff */
[----:B------:R-:W-:Y:S02]  /*12520*/  F2FP.SATFINITE.E5M2.F32.PACK_AB_MERGE_C R23, R23, R22, RZ ;  /* 0x000000161717723e */ /* 0x000fe400048060ff */
[----:B------:R-:W-:Y:S02]  /*12530*/  PRMT R14, R21, 0x9910, RZ ;  /* 0x00009910150e7816 */ /* 0x000fe400000000ff */
[----:B------:R-:W-:-:S02]  /*12540*/  F2FP.SATFINITE.E5M2.F32.PACK_AB_MERGE_C R25, R25, R24, RZ ;  /* 0x000000181919723e */ /* 0x000fc400048060ff */
[----:B------:R-:W-:Y:S02]  /*12550*/  F2FP.SATFINITE.E5M2.F32.PACK_AB_MERGE_C R27, R27, R26, RZ ;  /* 0x0000001a1b1b723e */ /* 0x000fe400048060ff */
[----:B------:R-:W-:Y:S02]  /*12560*/  F2FP.SATFINITE.E5M2.F32.PACK_AB_MERGE_C R29, R29, R28, RZ ;  /* 0x0000001c1d1d723e */ /* 0x000fe400048060ff */
[----:B------:R-:W-:Y:S02]  /*12570*/  F2FP.SATFINITE.E5M2.F32.PACK_AB_MERGE_C R31, R31, R30, RZ ;  /* 0x0000001e1f1f723e */ /* 0x000fe400048060ff */
[----:B------:R-:W-:Y:S02]  /*12580*/  F2FP.SATFINITE.E5M2.F32.PACK_AB_MERGE_C R33, R33, R32, RZ ;  /* 0x000000202121723e */ /* 0x000fe400048060ff */
[----:B------:R-:W-:Y:S02]  /*12590*/  F2FP.SATFINITE.E5M2.F32.PACK_AB_MERGE_C R35, R35, R34, RZ ;  /* 0x000000222323723e */ /* 0x000fe400048060ff */
        /* <DEDUP_REMOVED lines=16> */
[C---:B--2---:R-:W-:Y:S01]  /*126a0*/  ISETP.GE.AND P0, PT, R3.reuse, UR14, PT ;  /* 0x0000000e03007c0c */ /* 0x044fe2000bf06270 */
[----:B------:R-:W-:-:S03]  /*126b0*/  IMAD R3, R3, UR5, RZ ;  /* 0x0000000503037c24 */ /* 0x000fc6000f8e02ff */
[----:B------:R-:W-:Y:S02]  /*126c0*/  ISETP.LT.AND P4, PT, R2, UR15, !P0 ;  /* 0x0000000f02007c0c */ /* 0x000fe4000c781270 */
[C---:B------:R-:W-:Y:S02]  /*126d0*/  IADD3 R2, P2, PT, R3.reuse, UR12, RZ ;  /* 0x0000000c03027c10 */ /* 0x040fe4000ff5e0ff */
[----:B------:R-:W-:Y:S01]  /*126e0*/  ISETP.LT.AND P5, PT, R70, UR15, !P0 ;  /* 0x0000000f46007c0c */ /* 0x000fe2000c7a1270 */
[----:B------:R-:W-:Y:S01]  /*126f0*/  VIADD R70, R0, 0x3 ;  /* 0x0000000300467836 */ /* 0x000fe20000000000 */
[----:B------:R-:W-:Y:S02]  /*12700*/  LEA.HI.X.SX32 R3, R3, UR13, 0x1, P2 ;  /* 0x0000000d03037c11 */ /* 0x000fe400090f0eff */
[-C--:B------:R-:W-:Y:S02]  /*12710*/  IADD3 R90, P2, PT, R68, R2.reuse, RZ ;  /* 0x00000002445a7210 */ /* 0x080fe40007f5e0ff */
[----:B------:R-:W-:-:S02]  /*12720*/  IADD3 R4, P6, PT, R69, R2, RZ ;  /* 0x0000000245047210 */ /* 0x000fc40007fde0ff */
[-C--:B------:R-:W-:Y:S02]  /*12730*/  LEA.HI.X.SX32 R91, R68, R3.reuse, 0x1, P2 ;  /* 0x00000003445b7211 */ /* 0x080fe400010f0eff */
[-C--:B------:R-:W-:Y:S02]  /*12740*/  IADD3 R68, P2, PT, R71, R2.reuse, RZ ;  /* 0x0000000247447210 */ /* 0x080fe40007f5e0ff */
[----:B------:R-:W-:Y:S02]  /*12750*/  ISETP.LT.AND P3, PT, R70, UR15, !P0 ;  /* 0x0000000f46007c0c */ /* 0x000fe4000c761270 */
[-C--:B------:R-:W-:Y:S02]  /*12760*/  LEA.HI.X.SX32 R5, R69, R3.reuse, 0x1, P6 ;  /* 0x0000000345057211 */ /* 0x080fe400030f0eff */
[----:B------:R-:W-:Y:S02]  /*12770*/  IADD3 R70, P6, PT, R73, R2, RZ ;  /* 0x0000000249467210 */ /* 0x000fe40007fde0ff */
[----:B------:R-:W-:-:S02]  /*12780*/  LEA.HI.X.SX32 R69, R71, R3, 0x1, P2 ;  /* 0x0000000347457211 */ /* 0x000fc400010f0eff */
[CC--:B------:R-:W-:Y:S02]  /*12790*/  IADD3 R72, P2, PT, R74.reuse, R2.reuse, RZ ;  /* 0x000000024a487210 */ /* 0x0c0fe40007f5e0ff */
[-C--:B------:R-:W-:Y:S02]  /*127a0*/  LEA.HI.X.SX32 R71, R73, R3.reuse, 0x1, P6 ;  /* 0x0000000349477211 */ /* 0x080fe400030f0eff */
[----:B------:R-:W-:Y:S02]  /*127b0*/  LEA.HI.X.SX32 R73, R74, R3, 0x1, P2 ;  /* 0x000000034a497211 */ /* 0x000fe400010f0eff */
[-C--:B------:R-:W-:Y:S02]  /*127c0*/  IADD3 R88, P1, PT, R75, R2.reuse, RZ ;  /* 0x000000024b587210 */ /* 0x080fe40007f3e0ff */
[-C--:B------:R-:W-:Y:S02]  /*127d0*/  IADD3 R76, P2, PT, R77, R2.reuse, RZ ;  /* 0x000000024d4c7210 */ /* 0x080fe40007f5e0ff */
[----:B------:R-:W-:-:S02]  /*127e0*/  IADD3 R74, P6, PT, R78, R2, RZ ;  /* 0x000000024e4a7210 */ /* 0x000fc40007fde0ff */
[-C--:B------:R-:W-:Y:S02]  /*127f0*/  LEA.HI.X.SX32 R89, R75, R3.reuse, 0x1, P1 ;  /* 0x000000034b597211 */ /* 0x080fe400008f0eff */
[-C--:B------:R-:W-:Y:S02]  /*12800*/  LEA.HI.X.SX32 R77, R77, R3.reuse, 0x1, P2 ;  /* 0x000000034d4d7211 */ /* 0x080fe400010f0eff */
[----:B------:R-:W-:Y:S02]  /*12810*/  LEA.HI.X.SX32 R75, R78, R3, 0x1, P6 ;  /* 0x000000034e4b7211 */ /* 0x000fe400030f0eff */
[-C--:B------:R-:W-:Y:S02]  /*12820*/  IADD3 R86, P1, PT, R79, R2.reuse, RZ ;  /* 0x000000024f567210 */ /* 0x080fe40007f3e0ff */
[----:B------:R-:W-:Y:S02]  /*12830*/  IADD3 R78, P2, PT, R80, R2, RZ ;  /* 0x00000002504e7210 */ /* 0x000fe40007f5e0ff */
[----:B------:R-:W-:-:S02]  /*12840*/  ISETP.LT.AND P6, PT, R0, UR15, !P0 ;  /* 0x0000000f00007c0c */ /* 0x000fc4000c7c1270 */
[-C--:B------:R-:W-:Y:S02]  /*12850*/  LEA.HI.X.SX32 R87, R79, R3.reuse, 0x1, P1 ;  /* 0x000000034f577211 */ /* 0x080fe400008f0eff */
[-C--:B------:R-:W-:Y:S02]  /*12860*/  LEA.HI.X.SX32 R79, R80, R3.reuse, 0x1, P2 ;  /* 0x00000003504f7211 */ /* 0x080fe400010f0eff */
[-C--:B------:R-:W-:Y:S02]  /*12870*/  IADD3 R84, P1, PT, R81, R2.reuse, RZ ;  /* 0x0000000251547210 */ /* 0x080fe40007f3e0ff */
[----:B------:R-:W-:Y:S02]  /*12880*/  IADD3 R80, P2, PT, R83, R2, RZ ;  /* 0x0000000253507210 */ /* 0x000fe40007f5e0ff */
[-C--:B------:R-:W-:Y:S02]  /*12890*/  LEA.HI.X.SX32 R85, R81, R3.reuse, 0x1, P1 ;  /* 0x0000000351557211 */ /* 0x080fe400008f0eff */
[----:B------:R-:W-:Y:S01]  /*128a0*/  LEA.HI.X.SX32 R81, R83, R3, 0x1, P2 ;  /* 0x0000000353517211 */ /* 0x000fe200010f0eff */
[----:B------:R0:W-:Y:S01]  /*128b0*/  @P6 STG.E.U8 desc[UR20][R90.64], R93 ;  /* 0x0000005d5a006986 */ /* 0x0001e2000c101114 */
[----:B------:R-:W-:-:S02]  /*128c0*/  ISETP.LT.AND P2, PT, R95, UR15, !P0 ;  /* 0x0000000f5f007c0c */ /* 0x000fc4000c741270 */
[C---:B------:R-:W-:Y:S02]  /*128d0*/  IADD3 R82, P1, PT, R92.reuse, R2, RZ ;  /* 0x000000025c527210 */ /* 0x040fe40007f3e0ff */
[----:B------:R-:W-:Y:S02]  /*128e0*/  PRMT R95, R93, 0x9910, RZ ;  /* 0x000099105d5f7816 */ /* 0x000fe400000000ff */
[C---:B------:R-:W-:Y:S01]  /*128f0*/  LEA.HI.X.SX32 R83, R92.reuse, R3, 0x1, P1 ;  /* 0x000000035c537211 */ /* 0x040fe200008f0eff */
[----:B------:R-:W-:Y:S01]  /*12900*/  VIADD R92, R92, UR6 ;  /* 0x000000065c5c7c36 */ /* 0x000fe20008000000 */
[----:B------:R-:W-:Y:S02]  /*12910*/  SHF.R.S32.HI R95, RZ, 0x8, R95 ;  /* 0x00000008ff5f7819 */ /* 0x000fe4000001145f */
[----:B------:R-:W-:Y:S01]  /*12920*/  ISETP.LT.AND P6, PT, R6, UR15, !P0 ;  /* 0x0000000f06007c0c */ /* 0x000fe2000c7c1270 */
[----:B------:R-:W-:Y:S01]  /*12930*/  VIADD R6, R0, 0x7 ;  /* 0x0000000700067836 */ /* 0x000fe20000000000 */
[----:B------:R-:W-:Y:S01]  /*12940*/  ISETP.LT.AND P1, PT, R94, UR15, !P0 ;  /* 0x0000000f5e007c0c */ /* 0x000fe2000c721270 */
[----:B------:R2:W-:Y:S01]  /*12950*/  @P5 STG.E.U8 desc[UR20][R4.64], R95 ;  /* 0x0000005f04005986 */ /* 0x0005e2000c101114 */
[----:B------:R-:W-:-:S02]  /*12960*/  PRMT R94, R7, 0x9910, RZ ;  /* 0x00009910075e7816 */ /* 0x000fc400000000ff */
[----:B------:R-:W-:Y:S01]  /*12970*/  ISETP.LT.AND P5, PT, R6, UR15, !P0 ;  /* 0x0000000f06007c0c */ /* 0x000fe2000c7a1270 */
[----:B------:R3:W-:Y:S01]  /*12980*/  @P4 STG.E.U8 desc[UR20][R68.64], R7 ;  /* 0x0000000744004986 */ /* 0x0007e2000c101114 */
[----:B------:R-:W-:Y:S01]  /*12990*/  ISETP.LT.AND P4, PT, R8, UR15, !P0 ;  /* 0x0000000f08007c0c */ /* 0x000fe2000c781270 */
[----:B------:R-:W-:Y:S01]  /*129a0*/  IMAD.MOV.U32 R6, RZ, RZ, R94 ;  /* 0x000000ffff067224 */ /* 0x000fe200078e005e */
[----:B------:R-:W-:-:S04]  /*129b0*/  PRMT R8, R9, 0x9910, RZ ;  /* 0x0000991009087816 */ /* 0x000fc800000000ff */
[----:B0-----:R-:W-:Y:S01]  /*129c0*/  SHF.R.S32.HI R91, RZ, 0x8, R6 ;  /* 0x00000008ff5b7819 */ /* 0x001fe20000011406 */
[----:B--2---:R-:W-:Y:S02]  /*129d0*/  IMAD.MOV.U32 R5, RZ, RZ, R8 ;  /* 0x000000ffff057224 */ /* 0x004fe400078e0008 */
[C---:B------:R-:W-:Y:S02]  /*129e0*/  VIADD R4, R0.reuse, 0xa ;  /* 0x0000000a00047836 */ /* 0x040fe40000000000 */
[----:B------:R-:W-:Y:S01]  /*129f0*/  @P3 STG.E.U8 desc[UR20][R70.64], R91 ;  /* 0x0000005b46003986 */ /* 0x000fe2000c101114 */
[----:B------:R-:W-:Y:S01]  /*12a00*/  SHF.R.S32.HI R5, RZ, 0x8, R5 ;  /* 0x00000008ff057819 */ /* 0x000fe20000011405 */
[----:B------:R-:W-:Y:S01]  /*12a10*/  VIADD R6, R0, 0x9 ;  /* 0x0000000900067836 */ /* 0x000fe20000000000 */
[----:B---3--:R-:W-:Y:S01]  /*12a20*/  PRMT R7, R11, 0x9910, RZ ;  /* 0x000099100b077816 */ /* 0x008fe200000000ff */
[----:B------:R-:W-:Y:S01]  /*12a30*/  @P2 STG.E.U8 desc[UR20][R72.64], R9 ;  /* 0x0000000948002986 */ /* 0x000fe2000c101114 */
[----:B------:R-:W-:Y:S01]  /*12a40*/  ISETP.LT.AND P2, PT, R4, UR15, !P0 ;  /* 0x0000000f04007c0c */ /* 0x000fe2000c741270 */
[----:B------:R-:W-:Y:S01]  /*12a50*/  VIADD R4, R0, 0xb ;  /* 0x0000000b00047836 */ /* 0x000fe20000000000 */
[----:B------:R-:W-:Y:S01]  /*12a60*/  SHF.R.S32.HI R7, RZ, 0x8, R7 ;  /* 0x00000008ff077819 */ /* 0x000fe20000011407 */
[----:B------:R0:W-:Y:S01]  /*12a70*/  @P1 STG.E.U8 desc[UR20][R88.64], R5 ;  /* 0x0000000558001986 */ /* 0x0001e2000c101114 */
[----:B------:R-:W-:Y:S01]  /*12a80*/  ISETP.LT.AND P3, PT, R6, UR15, !P0 ;  /* 0x0000000f06007c0c */ /* 0x000fe2000c761270 */
[----:B------:R-:W-:Y:S01]  /*12a90*/  VIADD R8, R0, 0x12 ;  /* 0x0000001200087836 */ /* 0x000fe20000000000 */
[----:B------:R-:W-:Y:S01]  /*12aa0*/  ISETP.LT.AND P1, PT, R4, UR15, !P0 ;  /* 0x0000000f04007c0c */ /* 0x000fe2000c721270 */
[----:B------:R-:W-:Y:S01]  /*12ab0*/  VIADD R4, R0, 0xc ;  /* 0x0000000c00047836 */ /* 0x000fe20000000000 */
[----:B------:R2:W-:Y:S01]  /*12ac0*/  @P6 STG.E.U8 desc[UR20][R76.64], R11 ;  /* 0x0000000b4c006986 */ /* 0x0005e2000c101114 */
[----:B------:R-:W-:-:S03]  /*12ad0*/  PRMT R6, R13, 0x9910, RZ ;  /* 0x000099100d067816 */ /* 0x000fc600000000ff */
[----:B------:R-:W-:Y:S01]  /*12ae0*/  ISETP.LT.AND P6, PT, R4, UR15, !P0 ;  /* 0x0000000f04007c0c */ /* 0x000fe2000c7c1270 */
[----:B------:R-:W-:Y:S01]  /*12af0*/  VIADD R4, R0, 0xd ;  /* 0x0000000d00047836 */ /* 0x000fe20000000000 */
[----:B------:R3:W-:Y:S01]  /*12b00*/  @P5 STG.E.U8 desc[UR20][R74.64], R7 ;  /* 0x000000074a005986 */ /* 0x0007e2000c101114 */
[----:B0-----:R-:W-:Y:S01]  /*12b10*/  IMAD.MOV.U32 R5, RZ, RZ, R6 ;  /* 0x000000ffff057224 */ /* 0x001fe200078e0006 */
[----:B------:R-:W-:Y:S02]  /*12b20*/  PRMT R6, R15, 0x9910, RZ ;  /* 0x000099100f067816 */ /* 0x000fe400000000ff */
[----:B------:R-:W-:Y:S01]  /*12b30*/  ISETP.LT.AND P5, PT, R4, UR15, !P0 ;  /* 0x0000000f04007c0c */ /* 0x000fe2000c7a1270 */
[----:B------:R-:W-:Y:S01]  /*12b40*/  VIADD R4, R0, 0xe ;  /* 0x0000000e00047836 */ /* 0x000fe20000000000 */
[----:B------:R0:W-:Y:S01]  /*12b50*/  @P4 STG.E.U8 desc[UR20][R86.64], R13 ;  /* 0x0000000d56004986 */ /* 0x0001e2000c101114 */
[----:B------:R-:W-:Y:S02]  /*12b60*/  SHF.R.S32.HI R5, RZ, 0x8, R5 ;  /* 0x00000008ff057819 */ /* 0x000fe40000011405 */
[----:B--2---:R-:W-:-:S02]  /*12b70*/  PRMT R11, R17, 0x9910, RZ ;  /* 0x00009910110b7816 */ /* 0x004fc400000000ff */
[----:B------:R-:W-:Y:S01]  /*12b80*/  ISETP.LT.AND P4, PT, R4, UR15, !P0 ;  /* 0x0000000f04007c0c */ /* 0x000fe2000c781270 */
[C---:B------:R-:W-:Y:S01]  /*12b90*/  VIADD R4, R0.reuse, 0xf ;  /* 0x0000000f00047836 */ /* 0x040fe20000000000 */
[----:B------:R2:W-:Y:S01]  /*12ba0*/  @P3 STG.E.U8 desc[UR20][R78.64], R5 ;  /* 0x000000054e003986 */ /* 0x0005e2000c101114 */
[----:B---3--:R-:W-:Y:S01]  /*12bb0*/  IMAD.MOV.U32 R7, RZ, RZ, R6 ;  /* 0x000000ffff077224 */ /* 0x008fe200078e0006 */
[----:B------:R-:W-:Y:S01]  /*12bc0*/  SHF.R.S32.HI R11, RZ, 0x8, R11 ;  /* 0x00000008ff0b7819 */ /* 0x000fe2000001140b */
[----:B------:R-:W-:Y:S01]  /*12bd0*/  VIADD R6, R0, 0x11 ;  /* 0x0000001100067836 */ /* 0x000fe20000000000 */
[----:B------:R-:W-:Y:S01]  /*12be0*/  ISETP.LT.AND P3, PT, R4, UR15, !P0 ;  /* 0x0000000f04007c0c */ /* 0x000fe2000c761270 */
[----:B------:R-:W-:Y:S01]  /*12bf0*/  VIADD R4, R0, 0x10 ;  /* 0x0000001000047836 */ /* 0x000fe20000000000 */
[----:B------:R-:W-:Y:S01]  /*12c00*/  SHF.R.S32.HI R7, RZ, 0x8, R7 ;  /* 0x00000008ff077819 */ /* 0x000fe20000011407 */
[----:B------:R3:W-:Y:S01]  /*12c10*/  @P2 STG.E.U8 desc[UR20][R84.64], R15 ;  /* 0x0000000f54002986 */ /* 0x0007e2000c101114 */
[----:B0-----:R-:W-:-:S02]  /*12c20*/  PRMT R13, R19, 0x9910, RZ ;  /* 0x00009910130d7816 */ /* 0x001fc400000000ff */
[----:B------:R-:W-:Y:S01]  /*12c30*/  ISETP.LT.AND P2, PT, R4, UR15, !P0 ;  /* 0x0000000f04007c0c */ /* 0x000fe2000c741270 */
[----:B------:R0:W-:Y:S01]  /*12c40*/  @P1 STG.E.U8 desc[UR20][R80.64], R7 ;  /* 0x0000000750001986 */ /* 0x0001e2000c101114 */
[CC--:B------:R-:W-:Y:S02]  /*12c50*/  IADD3 R4, P1, PT, R92.reuse, R2.reuse, RZ ;  /* 0x000000025c047210 */ /* 0x0c0fe40007f3e0ff */
[----:B------:R-:W-:Y:S01]  /*12c60*/  SHF.R.S32.HI R13, RZ, 0x8, R13 ;  /* 0x00000008ff0d7819 */ /* 0x000fe2000001140d */
[----:B------:R4:W-:Y:S01]  /*12c70*/  @P6 STG.E.U8 desc[UR20][R82.64], R17 ;  /* 0x0000001152006986 */ /* 0x0009e2000c101114 */
[C---:B--2---:R-:W-:Y:S01]  /*12c80*/  LEA.HI.X.SX32 R5, R92.reuse, R3, 0x1, P1 ;  /* 0x000000035c057211 */ /* 0x044fe200008f0eff */
[----:B------:R-:W-:Y:S01]  /*12c90*/  VIADD R92, R92, UR6 ;  /* 0x000000065c5c7c36 */ /* 0x000fe20008000000 */
[----:B------:R-:W-:Y:S02]  /*12ca0*/  ISETP.LT.AND P1, PT, R6, UR15, !P0 ;  /* 0x0000000f06007c0c */ /* 0x000fe4000c721270 */
[----:B---3--:R-:W-:Y:S01]  /*12cb0*/  PRMT R15, R61, 0x9910, RZ ;  /* 0x000099103d0f7816 */ /* 0x008fe200000000ff */
[----:B------:R2:W-:Y:S01]  /*12cc0*/  @P5 STG.E.U8 desc[UR20][R4.64], R11 ;  /* 0x0000000b04005986 */ /* 0x0005e2000c101114 */
[C---:B------:R-:W-:Y:S01]  /*12cd0*/  IADD3 R6, P5, PT, R92.reuse, R2, RZ ;  /* 0x000000025c067210 */ /* 0x040fe20007fbe0ff */
[----:B------:R-:W-:Y:S01]  /*12ce0*/  VIADD R10, R92, UR6 ;  /* 0x000000065c0a7c36 */ /* 0x000fe20008000000 */
[----:B------:R-:W-:-:S02]  /*12cf0*/  SHF.R.S32.HI R15, RZ, 0x8, R15 ;  /* 0x00000008ff0f7819 */ /* 0x000fc4000001140f */
[-C--:B0-----:R-:W-:Y:S02]  /*12d00*/  LEA.HI.X.SX32 R7, R92, R3.reuse, 0x1, P5 ;  /* 0x000000035c077211 */ /* 0x081fe400028f0eff */
[----:B------:R-:W-:Y:S02]  /*12d10*/  ISETP.LT.AND P5, PT, R8, UR15, !P0 ;  /* 0x0000000f08007c0c */ /* 0x000fe4000c7a1270 */
[----:B------:R-:W-:Y:S01]  /*12d20*/  IADD3 R8, P6, PT, R10, R2, RZ ;  /* 0x000000020a087210 */ /* 0x000fe20007fde0ff */
[----:B------:R0:W-:Y:S01]  /*12d30*/  @P4 STG.E.U8 desc[UR20][R6.64], R19 ;  /* 0x0000001306004986 */ /* 0x0001e2000c101114 */
[----:B------:R-:W-:Y:S01]  /*12d40*/  ISETP.LT.AND P4, PT, R12, UR15, !P0 ;  /* 0x0000000f0c007c0c */ /* 0x000fe2000c781270 */
[----:B------:R-:W-:Y:S01]  /*12d50*/  VIADD R12, R0, 0x14 ;  /* 0x00000014000c7836 */ /* 0x000fe20000000000 */
[C---:B------:R-:W-:Y:S01]  /*12d60*/  LEA.HI.X.SX32 R9, R10.reuse, R3, 0x1, P6 ;  /* 0x000000030a097211 */ /* 0x040fe200030f0eff */
[----:B------:R-:W-:Y:S01]  /*12d70*/  VIADD R10, R10, UR6 ;  /* 0x000000060a0a7c36 */ /* 0x000fe20008000000 */
[----:B----4-:R-:W-:-:S03]  /*12d80*/  PRMT R17, R65, 0x9910, RZ ;  /* 0x0000991041117816 */ /* 0x010fc600000000ff */
[----:B------:R3:W-:Y:S01]  /*12d90*/  @P3 STG.E.U8 desc[UR20][R8.64], R13 ;  /* 0x0000000d08003986 */ /* 0x0007e2000c101114 */
[CC--:B--2---:R-:W-:Y:S01]  /*12da0*/  IADD3 R4, P3, PT, R10.reuse, R2.reuse, RZ ;  /* 0x000000020a047210 */ /* 0x0c4fe20007f7e0ff */
[C---:B------:R-:W-:Y:S01]  /*12db0*/  VIADD R11, R10.reuse, UR6 ;  /* 0x000000060a0b7c36 */ /* 0x040fe20008000000 */
[----:B------:R-:W-:Y:S02]  /*12dc0*/  SHF.R.S32.HI R17, RZ, 0x8, R17 ;  /* 0x00000008ff117819 */ /* 0x000fe40000011411 */
[-C--:B------:R-:W-:Y:S01]  /*12dd0*/  LEA.HI.X.SX32 R5, R10, R3.reuse, 0x1, P3 ;  /* 0x000000030a057211 */ /* 0x080fe200018f0eff */
[----:B------:R-:W-:Y:S01]  /*12de0*/  IMAD.MOV.U32 R10, RZ, RZ, R14 ;  /* 0x000000ffff0a7224 */ /* 0x000fe200078e000e */
[----:B0-----:R-:W-:Y:S02]  /*12df0*/  IADD3 R6, P6, PT, R11, R2, RZ ;  /* 0x000000020b067210 */ /* 0x001fe40007fde0ff */
[----:B------:R-:W-:Y:S01]  /*12e00*/  PRMT R14, R23, 0x9910, RZ ;  /* 0x00009910170e7816 */ /* 0x000fe200000000ff */
[----:B------:R0:W-:Y:S01]  /*12e10*/  @P2 STG.E.U8 desc[UR20][R4.64], R21 ;  /* 0x0000001504002986 */ /* 0x0001e2000c101114 */
[C---:B------:R-:W-:Y:S01]  /*12e20*/  LEA.HI.X.SX32 R7, R11.reuse, R3, 0x1, P6 ;  /* 0x000000030b077211 */ /* 0x040fe200030f0eff */
[----:B------:R-:W-:Y:S01]  /*12e30*/  VIADD R11, R11, UR6 ;  /* 0x000000060b0b7c36 */ /* 0x000fe20008000000 */
[----:B---3--:R-:W-:-:S02]  /*12e40*/  SHF.R.S32.HI R13, RZ, 0x8, R10 ;  /* 0x00000008ff0d7819 */ /* 0x008fc4000001140a */
[----:B------:R-:W-:Y:S01]  /*12e50*/  ISETP.LT.AND P3, PT, R12, UR15, !P0 ;  /* 0x0000000f0c007c0c */ /* 0x000fe2000c761270 */
[----:B------:R-:W-:Y:S01]  /*12e60*/  VIADD R10, R11, UR6 ;  /* 0x000000060b0a7c36 */ /* 0x000fe20008000000 */
[----:B------:R-:W-:Y:S01]  /*12e70*/  PRMT R19, R67, 0x9910, RZ ;  /* 0x0000991043137816 */ /* 0x000fe200000000ff */
[----:B------:R2:W-:Y:S01]  /*12e80*/  @P1 STG.E.U8 desc[UR20][R6.64], R13 ;  /* 0x0000000d06001986 */ /* 0x0005e2000c101114 */
[CC--:B------:R-:W-:Y:S01]  /*12e90*/  IADD3 R8, P1, PT, R11.reuse, R2.reuse, RZ ;  /* 0x000000020b087210 */ /* 0x0c0fe20007f3e0ff */
[----:B------:R-:W-:Y:S01]  /*12ea0*/  VIADD R12, R0, 0x15 ;  /* 0x00000015000c7836 */ /* 0x000fe20000000000 */
[----:B------:R-:W-:Y:S02]  /*12eb0*/  SHF.R.S32.HI R19, RZ, 0x8, R19 ;  /* 0x00000008ff137819 */ /* 0x000fe40000011413 */
[----:B------:R-:W-:Y:S01]  /*12ec0*/  LEA.HI.X.SX32 R9, R11, R3, 0x1, P1 ;  /* 0x000000030b097211 */ /* 0x000fe200008f0eff */
[----:B------:R-:W-:Y:S01]  /*12ed0*/  IMAD.MOV.U32 R11, RZ, RZ, R14 ;  /* 0x000000ffff0b7224 */ /* 0x000fe200078e000e */
[----:B0-----:R-:W-:-:S02]  /*12ee0*/  IADD3 R4, P6, PT, R10, R2, RZ ;  /* 0x000000020a047210 */ /* 0x001fc40007fde0ff */
[----:B------:R-:W-:Y:S01]  /*12ef0*/  PRMT R14, R25, 0x9910, RZ ;  /* 0x00009910190e7816 */ /* 0x000fe200000000ff */
[----:B------:R0:W-:Y:S01]  /*12f00*/  @P5 STG.E.U8 desc[UR20][R8.64], R23 ;  /* 0x0000001708005986 */ /* 0x0001e2000c101114 */
[C---:B------:R-:W-:Y:S01]  /*12f10*/  LEA.HI.X.SX32 R5, R10.reuse, R3, 0x1, P6 ;  /* 0x000000030a057211 */ /* 0x040fe200030f0eff */
[----:B------:R-:W-:Y:S01]  /*12f20*/  VIADD R10, R10, UR6 ;  /* 0x000000060a0a7c36 */ /* 0x000fe20008000000 */
[----:B--2---:R-:W-:Y:S02]  /*12f30*/  SHF.R.S32.HI R13, RZ, 0x8, R11 ;  /* 0x00000008ff0d7819 */ /* 0x004fe4000001140b */
[----:B------:R-:W-:Y:S01]  /*12f40*/  ISETP.LT.AND P2, PT, R12, UR15, !P0 ;  /* 0x0000000f0c007c0c */ /* 0x000fe2000c741270 */
[C---:B------:R-:W-:Y:S02]  /*12f50*/  VIADD R11, R10.reuse, UR6 ;  /* 0x000000060a0b7c36 */ /* 0x040fe40008000000 */
[----:B------:R2:W-:Y:S01]  /*12f60*/  @P4 STG.E.U8 desc[UR20][R4.64], R13 ;  /* 0x0000000d04004986 */ /* 0x0005e2000c101114 */
[-C--:B------:R-:W-:Y:S01]  /*12f70*/  IADD3 R6, P4, PT, R10, R2.reuse, RZ ;  /* 0x000000020a067210 */ /* 0x080fe20007f9e0ff */
[----:B------:R-:W-:Y:S01]  /*12f80*/  VIADD R12, R0, 0x16 ;  /* 0x00000016000c7836 */ /* 0x000fe20000000000 */
[----:B0-----:R-:W-:-:S02]  /*12f90*/  IADD3 R8, P6, PT, R11, R2, RZ ;  /* 0x000000020b087210 */ /* 0x001fc40007fde0ff */
[-C--:B------:R-:W-:Y:S01]  /*12fa0*/  LEA.HI.X.SX32 R7, R10, R3.reuse, 0x1, P4 ;  /* 0x000000030a077211 */ /* 0x080fe200020f0eff */
[----:B------:R-:W-:Y:S01]  /*12fb0*/  IMAD.MOV.U32 R10, RZ, RZ, R14 ;  /* 0x000000ffff0a7224 */ /* 0x000fe200078e000e */
[C---:B------:R-:W-:Y:S01]  /*12fc0*/  LEA.HI.X.SX32 R9, R11.reuse, R3, 0x1, P6 ;  /* 0x000000030b097211 */ /* 0x040fe200030f0eff */
[----:B------:R-:W-:Y:S01]  /*12fd0*/  VIADD R11, R11, UR6 ;  /* 0x000000060b0b7c36 */ /* 0x000fe20008000000 */
[----:B------:R-:W-:Y:S01]  /*12fe0*/  ISETP.LT.AND P1, PT, R12, UR15, !P0 ;  /* 0x0000000f0c007c0c */ /* 0x000fe2000c721270 */
[----:B------:R-:W-:Y:S01]  /*12ff0*/  VIADD R12, R0, 0x17 ;  /* 0x00000017000c7836 */ /* 0x000fe20000000000 */
[----:B--2---:R-:W-:Y:S01]  /*13000*/  SHF.R.S32.HI R13, RZ, 0x8, R10 ;  /* 0x00000008ff0d7819 */ /* 0x004fe2000001140a */
[----:B------:R0:W-:Y:S01]  /*13010*/  @P3 STG.E.U8 desc[UR20][R6.64], R25 ;  /* 0x0000001906003986 */ /* 0x0001e2000c101114 */
[----:B------:R-:W-:Y:S01]  /*13020*/  PRMT R14, R27, 0x9910, RZ ;  /* 0x000099101b0e7816 */ /* 0x000fe200000000ff */
[C---:B------:R-:W-:Y:S01]  /*13030*/  VIADD R10, R11.reuse, UR6 ;  /* 0x000000060b0a7c36 */ /* 0x040fe20008000000 */
[----:B------:R-:W-:Y:S01]  /*13040*/  ISETP.LT.AND P5, PT, R12, UR15, !P0 ;  /* 0x0000000f0c007c0c */ /* 0x000fe2000c7a1270 */
[----:B------:R2:W-:Y:S01]  /*13050*/  @P2 STG.E.U8 desc[UR20][R8.64], R13 ;  /* 0x0000000d08002986 */ /* 0x0005e2000c101114 */
[----:B------:R-:W-:Y:S01]  /*13060*/  IADD3 R4, P2, PT, R11, R2, RZ ;  /* 0x000000020b047210 */ /* 0x000fe20007f5e0ff */
[----:B------:R-:W-:-:S03]  /*13070*/  VIADD R12, R0, 0x18 ;  /* 0x00000018000c7836 */ /* 0x000fc60000000000 */
[-C--:B------:R-:W-:Y:S01]  /*13080*/  LEA.HI.X.SX32 R5, R11, R3.reuse, 0x1, P2 ;  /* 0x000000030b057211 */ /* 0x080fe200010f0eff */
[----:B------:R-:W-:Y:S01]  /*13090*/  IMAD.MOV.U32 R11, RZ, RZ, R14 ;  /* 0x000000ffff0b7224 */ /* 0x000fe200078e000e */
[----:B------:R-:W-:Y:S01]  /*130a0*/  ISETP.LT.AND P4, PT, R12, UR15, !P0 ;  /* 0x0000000f0c007c0c */ /* 0x000fe2000c781270 */
[----:B------:R-:W-:Y:S01]  /*130b0*/  VIADD R12, R0, 0x19 ;  /* 0x00000019000c7836 */ /* 0x000fe20000000000 */
[C---:B0-----:R-:W-:Y:S01]  /*130c0*/  IADD3 R6, P6, PT, R10.reuse, R2, RZ ;  /* 0x000000020a067210 */ /* 0x041fe20007fde0ff */
[----:B------:R0:W-:Y:S01]  /*130d0*/  @P1 STG.E.U8 desc[UR20][R4.64], R27 ;  /* 0x0000001b04001986 */ /* 0x0001e2000c101114 */
[----:B------:R-:W-:Y:S02]  /*130e0*/  PRMT R14, R29, 0x9910, RZ ;  /* 0x000099101d0e7816 */ /* 0x000fe400000000ff */
[C---:B------:R-:W-:Y:S01]  /*130f0*/  LEA.HI.X.SX32 R7, R10.reuse, R3, 0x1, P6 ;  /* 0x000000030a077211 */ /* 0x040fe200030f0eff */
[----:B------:R-:W-:Y:S01]  /*13100*/  VIADD R10, R10, UR6 ;  /* 0x000000060a0a7c36 */ /* 0x000fe20008000000 */
[----:B--2---:R-:W-:-:S02]  /*13110*/  SHF.R.S32.HI R13, RZ, 0x8, R11 ;  /* 0x00000008ff0d7819 */ /* 0x004fc4000001140b */
[----:B------:R-:W-:Y:S01]  /*13120*/  ISETP.LT.AND P3, PT, R12, UR15, !P0 ;  /* 0x0000000f0c007c0c */ /* 0x000fe2000c761270 */
[C---:B------:R-:W-:Y:S02]  /*13130*/  VIADD R11, R10.reuse, UR6 ;  /* 0x000000060a0b7c36 */ /* 0x040fe40008000000 */
[----:B------:R2:W-:Y:S01]  /*13140*/  @P5 STG.E.U8 desc[UR20][R6.64], R13 ;  /* 0x0000000d06005986 */ /* 0x0005e2000c101114 */
[-C--:B------:R-:W-:Y:S01]  /*13150*/  IADD3 R8, P5, PT, R10, R2.reuse, RZ ;  /* 0x000000020a087210 */ /* 0x080fe20007fbe0ff */
[----:B------:R-:W-:Y:S01]  /*13160*/  VIADD R12, R0, 0x1a ;  /* 0x0000001a000c7836 */ /* 0x000fe20000000000 */
[C---:B0-----:R-:W-:Y:S02]  /*13170*/  IADD3 R4, P6, PT, R11.reuse, R2, RZ ;  /* 0x000000020b047210 */ /* 0x041fe40007fde0ff */
[-C--:B------:R-:W-:Y:S01]  /*13180*/  LEA.HI.X.SX32 R9, R10, R3.reuse, 0x1, P5 ;  /* 0x000000030a097211 */ /* 0x080fe200028f0eff */
[----:B------:R-:W-:Y:S01]  /*13190*/  IMAD.MOV.U32 R10, RZ, RZ, R14 ;  /* 0x000000ffff0a7224 */ /* 0x000fe200078e000e */
[C---:B------:R-:W-:Y:S01]  /*131a0*/  LEA.HI.X.SX32 R5, R11.reuse, R3, 0x1, P6 ;  /* 0x000000030b057211 */ /* 0x040fe200030f0eff */
[----:B------:R-:W-:Y:S01]  /*131b0*/  VIADD R11, R11, UR6 ;  /* 0x000000060b0b7c36 */ /* 0x000fe20008000000 */
[----:B------:R-:W-:Y:S01]  /*131c0*/  ISETP.LT.AND P2, PT, R12, UR15, !P0 ;  /* 0x0000000f0c007c0c */ /* 0x000fe2000c741270 */
[----:B------:R-:W-:Y:S01]  /*131d0*/  VIADD R12, R0, 0x1b ;  /* 0x0000001b000c7836 */ /* 0x000fe20000000000 */
[----:B------:R0:W-:Y:S01]  /*131e0*/  @P4 STG.E.U8 desc[UR20][R8.64], R29 ;  /* 0x0000001d08004986 */ /* 0x0001e2000c101114 */
[----:B--2---:R-:W-:Y:S01]  /*131f0*/  SHF.R.S32.HI R13, RZ, 0x8, R10 ;  /* 0x00000008ff0d7819 */ /* 0x004fe2000001140a */
[----:B------:R-:W-:Y:S01]  /*13200*/  VIADD R10, R11, UR6 ;  /* 0x000000060b0a7c36 */ /* 0x000fe20008000000 */
[----:B------:R-:W-:-:S02]  /*13210*/  PRMT R14, R31, 0x9910, RZ ;  /* 0x000099101f0e7816 */ /* 0x000fc400000000ff */
[----:B------:R-:W-:Y:S01]  /*13220*/  ISETP.LT.AND P1, PT, R12, UR15, !P0 ;  /* 0x0000000f0c007c0c */ /* 0x000fe2000c721270 */
[----:B------:R2:W-:Y:S01]  /*13230*/  @P3 STG.E.U8 desc[UR20][R4.64], R13 ;  /* 0x0000000d04003986 */ /* 0x0005e2000c101114 */
[----:B------:R-:W-:Y:S01]  /*13240*/  IADD3 R6, P3, PT, R11, R2, RZ ;  /* 0x000000020b067210 */ /* 0x000fe20007f7e0ff */
[----:B------:R-:W-:-:S03]  /*13250*/  VIADD R12, R0, 0x1c ;  /* 0x0000001c000c7836 */ /* 0x000fc60000000000 */
[-C--:B------:R-:W-:Y:S01]  /*13260*/  LEA.HI.X.SX32 R7, R11, R3.reuse, 0x1, P3 ;  /* 0x000000030b077211 */ /* 0x080fe200018f0eff */
[----:B------:R-:W-:Y:S01]  /*13270*/  IMAD.MOV.U32 R11, RZ, RZ, R14 ;  /* 0x000000ffff0b7224 */ /* 0x000fe200078e000e */
[-C--:B0-----:R-:W-:Y:S02]  /*13280*/  IADD3 R8, P6, PT, R10, R2.reuse, RZ ;  /* 0x000000020a087210 */ /* 0x081fe40007fde0ff */
[----:B------:R-:W-:Y:S01]  /*13290*/  ISETP.LT.AND P5, PT, R12, UR15, !P0 ;  /* 0x0000000f0c007c0c */ /* 0x000fe2000c7a1270 */
[----:B------:R-:W-:Y:S01]  /*132a0*/  VIADD R12, R0, 0x1d ;  /* 0x0000001d000c7836 */ /* 0x000fe20000000000 */
[C---:B------:R-:W-:Y:S01]  /*132b0*/  LEA.HI.X.SX32 R9, R10.reuse, R3, 0x1, P6 ;  /* 0x000000030a097211 */ /* 0x040fe200030f0eff */
[----:B------:R-:W-:Y:S01]  /*132c0*/  VIADD R10, R10, UR6 ;  /* 0x000000060a0a7c36 */ /* 0x000fe20008000000 */
[----:B--2---:R-:W-:Y:S01]  /*132d0*/  SHF.R.S32.HI R13, RZ, 0x8, R11 ;  /* 0x00000008ff0d7819 */ /* 0x004fe2000001140b */
[----:B------:R0:W-:Y:S01]  /*132e0*/  @P2 STG.E.U8 desc[UR20][R6.64], R31 ;  /* 0x0000001f06002986 */ /* 0x0001e2000c101114 */
[----:B------:R-:W-:Y:S01]  /*132f0*/  PRMT R14, R33, 0x9910, RZ ;  /* 0x00009910210e7816 */ /* 0x000fe200000000ff */
[----:B------:R-:W-:Y:S01]  /*13300*/  VIADD R11, R10, UR6 ;  /* 0x000000060a0b7c36 */ /* 0x000fe20008000000 */
        /* <DEDUP_REMOVED lines=8> */
[----:B0-----:R-:W-:Y:S01]  /*13390*/  IADD3 R6, P6, PT, R11, R2, RZ ;  /* 0x000000020b067210 */ /* 0x001fe20007fde0ff */
        /* <DEDUP_REMOVED lines=8> */
[CC--:B------:R-:W-:Y:S01]  /*13420*/  IADD3 R8, P4, PT, R11.reuse, R2.reuse, RZ ;  /* 0x000000020b087210 */ /* 0x0c0fe20007f9e0ff */
        /* <DEDUP_REMOVED lines=18> */
[CC--:B0-----:R-:W-:Y:S02]  /*13550*/  IADD3 R8, P6, PT, R11.reuse, R2.reuse, RZ ;  /* 0x000000020b087210 */ /* 0x0c1fe40007fde0ff */
[----:B------:R-:W-:Y:S01]  /*13560*/  ISETP.LT.AND P4, PT, R12, UR15, !P0 ;  /* 0x0000000f0c007c0c */ /* 0x000fe2000c781270 */
[----:B------:R-:W-:Y:S01]  /*13570*/  VIADD R12, R0, 0x23 ;  /* 0x00000023000c7836 */ /* 0x000fe20000000000 */
[C---:B------:R-:W-:Y:S01]  /*13580*/  LEA.HI.X.SX32 R9, R11.reuse, R3, 0x1, P6 ;  /* 0x000000030b097211 */ /* 0x040fe200030f0eff */
[----:B------:R-:W-:Y:S01]  /*13590*/  VIADD R11, R11, UR6 ;  /* 0x000000060b0b7c36 */ /* 0x000fe20008000000 */
        /* <DEDUP_REMOVED lines=158> */
[CC--:B0-----:R-:W-:Y:S02]  /*13f80*/  IADD3 R4, P6, PT, R10.reuse, R2.reuse, RZ ;  /* 0x000000020a047210 */ /* 0x0c1fe40007fde0ff */
[-C--:B------:R-:W-:Y:S01]  /*13f90*/  LEA.HI.X.SX32 R9, R11, R3.reuse, 0x1, P5 ;  /* 0x000000030b097211 */ /* 0x080fe200028f0eff */
[----:B------:R-:W-:Y:S01]  /*13fa0*/  IMAD.MOV.U32 R11, RZ, RZ, R14 ;  /* 0x000000ffff0b7224 */ /* 0x000fe200078e000e */
[CC--:B------:R-:W-:Y:S01]  /*13fb0*/  LEA.HI.X.SX32 R5, R10.reuse, R3.reuse, 0x1, P6 ;  /* 0x000000030a057211 */ /* 0x0c0fe200030f0eff */
[----:B------:R-:W-:Y:S01]  /*13fc0*/  VIADD R10, R10, UR6 ;  /* 0x000000060a0a7c36 */ /* 0x000fe20008000000 */
[----:B------:R-:W-:Y:S01]  /*13fd0*/  ISETP.LT.AND P2, PT, R12, UR15, !P0 ;  /* 0x0000000f0c007c0c */ /* 0x000fe2000c741270 */
[C---:B------:R-:W-:Y:S01]  /*13fe0*/  VIADD R12, R0.reuse, 0x39 ;  /* 0x00000039000c7836 */ /* 0x040fe20000000000 */
[----:B------:R0:W-:Y:S01]  /*13ff0*/  @P4 STG.E.U8 desc[UR20][R8.64], R59 ;  /* 0x0000003b08004986 */ /* 0x0001e2000c101114 */
[----:B--2---:R-:W-:Y:S01]  /*14000*/  SHF.R.S32.HI R13, RZ, 0x8, R11 ;  /* 0x00000008ff0d7819 */ /* 0x004fe2000001140b */
[----:B------:R-:W-:Y:S01]  /*14010*/  VIADD R7, R0, 0x3c ;  /* 0x0000003c00077836 */ /* 0x000fe20000000000 */
[CC--:B------:R-:W-:Y:S01]  /*14020*/  IADD3 R6, P6, PT, R10.reuse, R2.reuse, RZ ;  /* 0x000000020a067210 */ /* 0x0c0fe20007fde0ff */
[----:B------:R-:W-:Y:S01]  /*14030*/  VIADD R11, R10, UR6 ;  /* 0x000000060a0b7c36 */ /* 0x000fe20008000000 */
[----:B------:R-:W-:Y:S01]  /*14040*/  ISETP.LT.AND P1, PT, R12, UR15, !P0 ;  /* 0x0000000f0c007c0c */ /* 0x000fe2000c721270 */
[----:B------:R2:W-:Y:S01]  /*14050*/  @P3 STG.E.U8 desc[UR20][R4.64], R13 ;  /* 0x0000000d04003986 */ /* 0x0005e2000c101114 */
[----:B------:R-:W-:Y:S01]  /*14060*/  ISETP.LT.AND P3, PT, R7, UR15, !P0 ;  /* 0x0000000f07007c0c */ /* 0x000fe2000c761270 */
[----:B------:R-:W-:Y:S01]  /*14070*/  VIADD R12, R0, 0x3a ;  /* 0x0000003a000c7836 */ /* 0x000fe20000000000 */
[----:B------:R-:W-:Y:S01]  /*14080*/  LEA.HI.X.SX32 R7, R10, R3, 0x1, P6 ;  /* 0x000000030a077211 */ /* 0x000fe200030f0eff */
[----:B------:R-:W-:Y:S01]  /*14090*/  VIADD R10, R0, 0x3d ;  /* 0x0000003d000a7836 */ /* 0x000fe20000000000 */
[----:B0-----:R-:W-:-:S02]  /*140a0*/  IADD3 R8, P6, PT, R11, R2, RZ ;  /* 0x000000020b087210 */ /* 0x001fc40007fde0ff */
[----:B------:R-:W-:Y:S01]  /*140b0*/  ISETP.LT.AND P5, PT, R12, UR15, !P0 ;  /* 0x0000000f0c007c0c */ /* 0x000fe2000c7a1270 */
[----:B------:R-:W-:Y:S01]  /*140c0*/  VIADD R12, R0, 0x3b ;  /* 0x0000003b000c7836 */ /* 0x000fe20000000000 */
[CC--:B------:R-:W-:Y:S01]  /*140d0*/  LEA.HI.X.SX32 R9, R11.reuse, R3.reuse, 0x1, P6 ;  /* 0x000000030b097211 */ /* 0x0c0fe200030f0eff */
[----:B------:R-:W-:Y:S01]  /*140e0*/  @P2 STG.E.U8 desc[UR20][R6.64], R61 ;  /* 0x0000003d06002986 */ /* 0x000fe2000c101114 */
[----:B--2---:R-:W-:Y:S01]  /*140f0*/  VIADD R5, R11, UR6 ;  /* 0x000000060b057c36 */ /* 0x004fe20008000000 */
[----:B------:R-:W-:Y:S02]  /*14100*/  ISETP.LT.AND P2, PT, R10, UR15, !P0 ;  /* 0x0000000f0a007c0c */ /* 0x000fe4000c741270 */
[----:B------:R-:W-:Y:S01]  /*14110*/  ISETP.LT.AND P4, PT, R12, UR15, !P0 ;  /* 0x0000000f0c007c0c */ /* 0x000fe2000c781270 */
[C---:B------:R-:W-:Y:S01]  /*14120*/  VIADD R11, R5.reuse, UR6 ;  /* 0x00000006050b7c36 */ /* 0x040fe20008000000 */
[----:B------:R-:W-:Y:S01]  /*14130*/  IADD3 R4, P6, PT, R5, R2, RZ ;  /* 0x0000000205047210 */ /* 0x000fe20007fde0ff */
[----:B------:R0:W-:Y:S02]  /*14140*/  @P1 STG.E.U8 desc[UR20][R8.64], R15 ;  /* 0x0000000f08001986 */ /* 0x0001e4000c101114 */
[----:B------:R-:W-:Y:S01]  /*14150*/  VIADD R13, R11, UR6 ;  /* 0x000000060b0d7c36 */ /* 0x000fe20008000000 */
[----:B------:R-:W-:-:S02]  /*14160*/  LEA.HI.X.SX32 R5, R5, R3, 0x1, P6 ;  /* 0x0000000305057211 */ /* 0x000fc400030f0eff */
[-C--:B------:R-:W-:Y:S01]  /*14170*/  IADD3 R10, P1, PT, R11, R2.reuse, RZ ;  /* 0x000000020b0a7210 */ /* 0x080fe20007f3e0ff */
[C---:B------:R-:W-:Y:S01]  /*14180*/  VIADD R14, R13.reuse, UR6 ;  /* 0x000000060d0e7c36 */ /* 0x040fe20008000000 */
[-C--:B------:R-:W-:Y:S01]  /*14190*/  IADD3 R12, P6, PT, R13, R2.reuse, RZ ;  /* 0x000000020d0c7210 */ /* 0x080fe20007fde0ff */
[----:B------:R2:W-:Y:S01]  /*141a0*/  @P5 STG.E.U8 desc[UR20][R4.64], R63 ;  /* 0x0000003f04005986 */ /* 0x0005e2000c101114 */
[-C--:B------:R-:W-:Y:S02]  /*141b0*/  LEA.HI.X.SX32 R11, R11, R3.reuse, 0x1, P1 ;  /* 0x000000030b0b7211 */ /* 0x080fe400008f0eff */
[-C--:B------:R-:W-:Y:S01]  /*141c0*/  LEA.HI.X.SX32 R13, R13, R3.reuse, 0x1, P6 ;  /* 0x000000030d0d7211 */ /* 0x080fe200030f0eff */
[C---:B0-----:R-:W-:Y:S01]  /*141d0*/  VIADD R9, R14.reuse, UR6 ;  /* 0x000000060e097c36 */ /* 0x041fe20008000000 */
[----:B------:R-:W-:Y:S01]  /*141e0*/  IADD3 R6, P6, PT, R14, R2, RZ ;  /* 0x000000020e067210 */ /* 0x000fe20007fde0ff */
[----:B------:R-:W-:Y:S01]  /*141f0*/  VIADD R15, R0, 0x3f ;  /* 0x0000003f000f7836 */ /* 0x000fe20000000000 */
[----:B------:R-:W-:Y:S01]  /*14200*/  ISETP.LT.AND P1, PT, R16, UR15, !P0 ;  /* 0x0000000f10007c0c */ /* 0x000fe2000c721270 */
[----:B------:R-:W-:Y:S01]  /*14210*/  VIADD R0, R9, UR6 ;  /* 0x0000000609007c36 */ /* 0x000fe20008000000 */
[----:B------:R-:W-:-:S02]  /*14220*/  LEA.HI.X.SX32 R7, R14, R3, 0x1, P6 ;  /* 0x000000030e077211 */ /* 0x000fc400030f0eff */
[-C--:B------:R-:W-:Y:S02]  /*14230*/  IADD3 R8, P6, PT, R9, R2.reuse, RZ ;  /* 0x0000000209087210 */ /* 0x080fe40007fde0ff */
[----:B------:R-:W-:Y:S02]  /*14240*/  ISETP.LT.AND P0, PT, R15, UR15, !P0 ;  /* 0x0000000f0f007c0c */ /* 0x000fe4000c701270 */
[----:B------:R-:W-:Y:S02]  /*14250*/  PRMT R15, R63, 0x9910, RZ ;  /* 0x000099103f0f7816 */ /* 0x000fe400000000ff */
[----:B------:R-:W-:Y:S02]  /*14260*/  LEA.HI.X.SX32 R9, R9, R3, 0x1, P6 ;  /* 0x0000000309097211 */ /* 0x000fe400030f0eff */
[----:B------:R-:W-:Y:S02]  /*14270*/  IADD3 R2, P6, PT, R0, R2, RZ ;  /* 0x0000000200027210 */ /* 0x000fe40007fde0ff */
[----:B------:R-:W-:-:S02]  /*14280*/  SHF.R.S32.HI R15, RZ, 0x8, R15 ;  /* 0x00000008ff0f7819 */ /* 0x000fc4000001140f */
[----:B------:R-:W-:-:S03]  /*14290*/  LEA.HI.X.SX32 R3, R0, R3, 0x1, P6 ;  /* 0x0000000300037211 */ /* 0x000fc600030f0eff */
[----:B------:R2:W-:Y:S04]  /*142a0*/  @P4 STG.E.U8 desc[UR20][R10.64], R15 ;  /* 0x0000000f0a004986 */ /* 0x0005e8000c101114 */
[----:B------:R2:W-:Y:S04]  /*142b0*/  @P3 STG.E.U8 desc[UR20][R12.64], R65 ;  /* 0x000000410c003986 */ /* 0x0005e8000c101114 */
[----:B------:R2:W-:Y:S04]  /*142c0*/  @P2 STG.E.U8 desc[UR20][R6.64], R17 ;  /* 0x0000001106002986 */ /* 0x0005e8000c101114 */
[----:B------:R2:W-:Y:S04]  /*142d0*/  @P1 STG.E.U8 desc[UR20][R8.64], R67 ;  /* 0x0000004308001986 */ /* 0x0005e8000c101114 */
[----:B------:R2:W-:Y:S01]  /*142e0*/  @P0 STG.E.U8 desc[UR20][R2.64], R19 ;  /* 0x0000001302000986 */ /* 0x0005e2000c101114 */
[----:B-1----:R-:W-:Y:S06]  /*142f0*/  BAR.SYNC.DEFER_BLOCKING 0x0 ;  /* 0x0000000000007b1d */ /* 0x002fec0000010000 */
[----:B------:R-:W-:Y:S05]  /*14300*/  BRA.U UP0, `(.L_x_13) ;  /* 0x0000000100a07547 */ /* 0x000fea000b800000 */
[----:B------:R-:W0:Y:S01]  /*14310*/  S2UR UR5, SR_CgaCtaId ;  /* 0x00000000000579c3 */ /* 0x000e220000008800 */
[----:B------:R-:W-:Y:S01]  /*14320*/  NOP ;  /* 0x0000000000007918 */ /* 0x000fe20000000000 */
[----:B------:R-:W-:Y:S01]  /*14330*/  UMOV UR4, 0x50 ;  /* 0x0000005000047882 */ /* 0x000fe20000000000 */
[----:B------:R-:W-:Y:S02]  /*14340*/  IMAD.U32 R0, RZ, RZ, UR8 ;  /* 0x00000008ff007e24 */ /* 0x000fe4000f8e00ff */
[----:B--2---:R-:W-:Y:S02]  /*14350*/  IMAD.MOV.U32 R3, RZ, RZ, 0xf ;  /* 0x0000000fff037424 */ /* 0x004fe400078e00ff */
[----:B------:R-:W-:Y:S01]  /*14360*/  IMAD.MOV.U32 R7, RZ, RZ, 0x1 ;  /* 0x00000001ff077424 */ /* 0x000fe200078e00ff */
[----:B------:R-:W-:-:S04]  /*14370*/  LOP3.LUT R0, R0, 0xffff, RZ, 0xc0, !PT ;  /* 0x0000ffff00007812 */ /* 0x000fc800078ec0ff */
[----:B------:R-:W-:-:S05]  /*14380*/  SHF.R.U32.HI R0, RZ, 0x5, R0 ;  /* 0x00000005ff007819 */ /* 0x000fca0000011600 */
[----:B------:R-:W-:Y:S01]  /*14390*/  VIADD R2, R0, 0x10 ;  /* 0x0000001000027836 */ /* 0x000fe20000000000 */
[----:B------:R-:W-:Y:S01]  /*143a0*/  SHF.L.U32 R0, R3, R0, RZ ;  /* 0x0000000003007219 */ /* 0x000fe200000006ff */
[----:B0-----:R-:W-:-:S03]  /*143b0*/  ULEA UR6, UR5, UR4, 0x18 ;  /* 0x0000000405067291 */ /* 0x001fc6000f8ec0ff */
[----:B------:R-:W-:-:S04]  /*143c0*/  SHF.L.U32 R3, R7, R2, RZ ;  /* 0x0000000207037219 */ /* 0x000fc800000006ff */
[----:B------:R-:W-:Y:S02]  /*143d0*/  LOP3.LUT R0, R3, R0, RZ, 0xfc, !PT ;  /* 0x0000000003007212 */ /* 0x000fe400078efcff */
[----:B------:R-:W0:Y:S02]  /*143e0*/  LDS R5, [UR6] ;  /* 0x00000006ff057984 */ /* 0x000e240008000800 */
[C---:B------:R-:W-:Y:S02]  /*143f0*/  LOP3.LUT R2, R0.reuse, 0xffff, RZ, 0xc0, !PT ;  /* 0x0000ffff00027812 */ /* 0x040fe400078ec0ff */
[----:B0-----:R-:W-:-:S04]  /*14400*/  LOP3.LUT R3, R0, 0xffff, R5, 0x80, !PT ;  /* 0x0000ffff00037812 */ /* 0x001fc800078e8005 */
[----:B------:R-:W-:-:S13]  /*14410*/  ISETP.NE.AND P0, PT, R3, R2, PT ;  /* 0x000000020300720c */ /* 0x000fda0003f05270 */
[----:B------:R-:W-:Y:S05]  /*14420*/  @P0 BRA `(.L_x_14) ;  /* 0x0000000000500947 */ /* 0x000fea0003800000 */
[----:B------:R-:W-:Y:S02]  /*14430*/  SHF.R.U32.HI R5, RZ, 0x10, R5 ;  /* 0x00000010ff057819 */ /* 0x000fe40000011605 */
[----:B------:R-:W-:-:S04]  /*14440*/  SHF.R.U32.HI R2, RZ, 0x10, R0 ;  /* 0x00000010ff027819 */ /* 0x000fc80000011600 */
[----:B------:R-:W-:-:S04]  /*14450*/  LOP3.LUT R5, R5, R2, RZ, 0xc0, !PT ;  /* 0x0000000205057212 */ /* 0x000fc800078ec0ff */
[----:B------:R-:W-:-:S13]  /*14460*/  ISETP.NE.AND P0, PT, R5, R2, PT ;  /* 0x000000020500720c */ /* 0x000fda0003f05270 */
[----:B------:R-:W-:Y:S05]  /*14470*/  @P0 BRA `(.L_x_15) ;  /* 0x0000000000300947 */ /* 0x000fea0003800000 */
[----:B------:R-:W-:Y:S01]  /*14480*/  R2UR UR4, R0 ;  /* 0x00000000000472ca */ /* 0x000fe200000e0000 */
[----:B------:R-:W-:Y:S01]  /*14490*/  VOTEU.ANY UR5, UPT, PT ;  /* 0x0000000000057886 */ /* 0x000fe200038e0100 */
[----:B------:R-:W0:Y:S01]  /*144a0*/  S2R R0, SR_LANEID ;  /* 0x0000000000007919 */ /* 0x000e220000000000 */
[----:B------:R-:W-:-:S10]  /*144b0*/  UFLO.U32 UR5, UR5 ;  /* 0x00000005000572bd */ /* 0x000fd400080e0000 */
[----:B------:R-:W-:-:S06]  /*144c0*/  ULOP3.LUT UR4, URZ, UR4, URZ, 0x33, !UPT ;  /* 0x00000004ff047292 */ /* 0x000fcc000f8e33ff */
[----:B------:R-:W-:-:S04]  /*144d0*/  IMAD.U32 R2, RZ, RZ, UR4 ;  /* 0x00000004ff027e24 */ /* 0x000fc8000f8e00ff */
[----:B------:R-:W1:Y:S02]  /*144e0*/  REDUX UR7, R2 ;  /* 0x00000000020773c4 */ /* 0x000e640000000000 */
[----:B------:R3:W-:Y:S01]  /*144f0*/  UTCATOMSWS.AND URZ, UR4 ;  /* 0x0000000400ff79e3 */ /* 0x0007e20008000000 */
[----:B0-----:R-:W-:Y:S01]  /*14500*/  ISETP.EQ.U32.AND P0, PT, R0, UR5, PT ;  /* 0x0000000500007c0c */ /* 0x001fe2000bf02070 */
[----:B-1----:R-:W-:-:S12]  /*14510*/  IMAD.U32 R0, RZ, RZ, UR7 ;  /* 0x00000007ff007e24 */ /* 0x002fd8000f8e00ff */
[----:B------:R3:W-:Y:S01]  /*14520*/  @P0 ATOMS.AND RZ, [UR6], R0 ;  /* 0x00000000ffff098c */ /* 0x0007e2000a800006 */
[----:B------:R-:W-:Y:S05]  /*14530*/  BRA `(.L_x_13) ;  /* 0x0000000000147947 */ /* 0x000fea0003800000 */
.L_x_15:
[----:B------:R-:W-:-:S07]  /*14540*/  MOV R2, 0x14560 ;  /* 0x0001456000027802 */ /* 0x000fce0000000f00 */
[----:B------:R-:W-:Y:S05]  /*14550*/  CALL.REL.NOINC `($__internal_0_$__cuda_sm10x_tcgen05_guardrail_trap_col_being_dealloced_not_returned_by_alloc) ;  /* 0x00000000002c7944 */ /* 0x000fea0003c00000 */
[----:B------:R-:W-:Y:S05]  /*14560*/  BRA `(.L_x_13) ;  /* 0x0000000000087947 */ /* 0x000fea0003800000 */
.L_x_14:
[----:B------:R-:W-:-:S07]  /*14570*/  MOV R2, 0x14590 ;  /* 0x0001459000027802 */ /* 0x000fce0000000f00 */
[----:B------:R-:W-:Y:S05]  /*14580*/  CALL.REL.NOINC `($__internal_2_$__cuda_sm10x_tcgen05_guardrail_trap_unallocated_columns_being_dealloced) ;  /* 0x0000000000387944 */ /* 0x000fea0003c00000 */
.L_x_13:
[----:B------:R-:W-:Y:S01]  /*14590*/  NOP ;  /* 0x0000000000007918 */ /* 0x000fe20000000000 */
[----:B---3--:R-:W-:Y:S05]  /*145a0*/  EXIT ;  /* 0x000000000000794d */ /* 0x008fea0003800000 */
.L_x_8:
[----:B------:R-:W1:Y:S02]  /*145b0*/  SYNCS.PHASECHK.TRANS64.TRYWAIT P2, [UR11], R48 ;  /* 0x00000030ff0075a7 */ /* 0x000e64000804110b */
[----:B-1----:R-:W-:Y:S05]  /*145c0*/  @!P2 BRA `(.L_x_8) ;  /* 0xfffffffc00f8a947 */ /* 0x002fea000383ffff */
[----:B------:R-:W-:Y:S05]  /*145d0*/  BRA `(.L_x_16) ;  /* 0xffffff60005c7947 */ /* 0x000fea000383ffff */
.L_x_12:
[----:B------:R-:W1:Y:S02]  /*145e0*/  SYNCS.PHASECHK.TRANS64.TRYWAIT P0, [UR11], R2 ;  /* 0x00000002ff0075a7 */ /* 0x000e64000800110b */
[----:B-1----:R-:W-:Y:S05]  /*145f0*/  @!P0 BRA `(.L_x_12) ;  /* 0xfffffffc00f88947 */ /* 0x002fea000383ffff */
[----:B------:R-:W-:Y:S05]  /*14600*/  BRA `(.L_x_11) ;  /* 0xffffffdc00307947 */ /* 0x000fea000383ffff */
        .weak           $__internal_0_$__cuda_sm10x_tcgen05_guardrail_trap_col_being_dealloced_not_returned_by_alloc
        .type           $__internal_0_$__cuda_sm10x_tcgen05_guardrail_trap_col_being_dealloced_not_returned_by_alloc,@function
        .size           $__internal_0_$__cuda_sm10x_tcgen05_guardrail_trap_col_being_dealloced_not_returned_by_alloc,($__internal_1_$__cuda_sm10x_tcgen05_guardrail_trap_phase_invalid_during_alloc - $__internal_0_$__cuda_sm10x_tcgen05_guardrail_trap_col_being_dealloced_not_returned_by_alloc)
$__internal_0_$__cuda_sm10x_tcgen05_guardrail_trap_col_being_dealloced_not_returned_by_alloc:
[----:B------:R-:W-:Y:S05]  /*14610*/  BPT.TRAP 0x1 ;  /* 0x000000040000795c */ /* 0x000fea0000300000 */
[----:B------:R-:W-:-:S04]  /*14620*/  IMAD.MOV.U32 R3, RZ, RZ, 0x0 ;  /* 0x00000000ff037424 */ /* 0x000fc800078e00ff */
[----:B------:R-:W-:Y:S05]  /*14630*/  RET.REL.NODEC R2 `(matmul_kernel) ;  /* 0xfffffeb802707950 */ /* 0x000fea0003c3ffff */
        .weak           $__internal_1_$__cuda_sm10x_tcgen05_guardrail_trap_phase_invalid_during_alloc
        .type           $__internal_1_$__cuda_sm10x_tcgen05_guardrail_trap_phase_invalid_during_alloc,@function
        .size           $__internal_1_$__cuda_sm10x_tcgen05_guardrail_trap_phase_invalid_during_alloc,($__internal_2_$__cuda_sm10x_tcgen05_guardrail_trap_unallocated_columns_being_dealloced - $__internal_1_$__cuda_sm10x_tcgen05_guardrail_trap_phase_invalid_during_alloc)
$__internal_1_$__cuda_sm10x_tcgen05_guardrail_trap_phase_invalid_during_alloc:
[----:B------:R-:W-:Y:S05]  /*14640*/  BPT.TRAP 0x1 ;  /* 0x000000040000795c */ /* 0x000fea0000300000 */
[----:B------:R-:W-:-:S04]  /*14650*/  IMAD.MOV.U32 R3, RZ, RZ, 0x0 ;  /* 0x00000000ff037424 */ /* 0x000fc800078e00ff */
[----:B------:R-:W-:Y:S05]  /*14660*/  RET.REL.NODEC R2 `(matmul_kernel) ;  /* 0xfffffeb802647950 */ /* 0x000fea0003c3ffff */
        .weak           $__internal_2_$__cuda_sm10x_tcgen05_guardrail_trap_unallocated_columns_being_dealloced
        .type           $__internal_2_$__cuda_sm10x_tcgen05_guardrail_trap_unallocated_columns_being_dealloced,@function
        .size           $__internal_2_$__cuda_sm10x_tcgen05_guardrail_trap_unallocated_columns_being_dealloced,(.L_x_20 - $__internal_2_$__cuda_sm10x_tcgen05_guardrail_trap_unallocated_columns_being_dealloced)
$__internal_2_$__cuda_sm10x_tcgen05_guardrail_trap_unallocated_columns_being_dealloced:
[----:B------:R-:W-:Y:S05]  /*14670*/  BPT.TRAP 0x1 ;  /* 0x000000040000795c */ /* 0x000fea0000300000 */
[----:B------:R-:W-:-:S04]  /*14680*/  IMAD.MOV.U32 R3, RZ, RZ, 0x0 ;  /* 0x00000000ff037424 */ /* 0x000fc800078e00ff */
[----:B------:R-:W-:Y:S05]  /*14690*/  RET.REL.NODEC R2 `(matmul_kernel) ;  /* 0xfffffeb802587950 */ /* 0x000fea0003c3ffff */
.L_x_17:
[----:B------:R-:W-:-:S00]  /*146a0*/  BRA `(.L_x_17) ;  /* 0xfffffffc00fc7947 */ /* 0x000fc0000383ffff */
[----:B------:R-:W-:-:S00]  /*146b0*/  NOP ;  /* 0x0000000000007918 */ /* 0x000fc00000000000 */
        /* <DEDUP_REMOVED lines=12> */
.L_x_20:


//--------------------- .nv.shared.matmul_kernel  --------------------------
	.section	.nv.shared.matmul_kernel,"aw",@nobits
	.sectionflags	@""
	.align	16
	.zero		1024


//--------------------- .nv.shared.reserved.0     --------------------------
	.section	.nv.shared.reserved.0,"aw",@nobits
	.align	8
	.weak		__nv_reservedSMEM_offset_0_alias
	.size		__nv_reservedSMEM_offset_0_alias, 0, 64
	.other		__nv_reservedSMEM_offset_0_alias,@"STO_CUDA_RESERVED_SHARED STV_DEFAULT"
__nv_reservedSMEM_offset_0_alias:
	.zero		0
.nv.shared.reserved.0:
	.zero		64
	.weak		__nv_reservedSMEM_allocation_phase
	.type		__nv_reservedSMEM_allocation_phase,@object
	.size		__nv_reservedSMEM_allocation_phase,(.L_0 - __nv_reservedSMEM_allocation_phase)
__nv_reservedSMEM_allocation_phase:
	.zero		1
.L_0:
	.zero		7
	.weak		__nv_reservedSMEM_devtool_atexit_pc
	.type		__nv_reservedSMEM_devtool_atexit_pc,@object
	.size		__nv_reservedSMEM_devtool_atexit_pc,(__nv_reservedSMEM_allocation_mask - __nv_reservedSMEM_devtool_atexit_pc)
__nv_reservedSMEM_devtool_atexit_pc:
	.zero		8
	.weak		__nv_reservedSMEM_allocation_mask
	.type		__nv_reservedSMEM_allocation_mask,@object
	.size		__nv_reservedSMEM_allocation_mask,(.L_2 - __nv_reservedSMEM_allocation_mask)
__nv_reservedSMEM_allocation_mask:
	.zero		4
.L_2:


//--------------------- .nv.constant0.matmul_kernel --------------------------
	.section	.nv.constant0.matmul_kernel,"a",@progbits
	.sectionflags	@""
	.align	4
.nv.constant0.matmul_kernel:
	.zero		976


//--------------------- SYMBOLS --------------------------

	.type		.nv.reservedSmem.offset0,@object
	.size		.nv.reservedSmem.offset0,0x4
	.type		.nv.reservedSmem.cap,@object
	.size		.nv.reservedSmem.cap,0x4
